def matmul_kernel(
    a_ptr,
    b_ptr,
    c_ptr,
    M,
    N,
    K,
    stride_am,
    stride_ak,
    stride_bk,
    stride_bn,
    stride_cm,
    stride_cn,
    BLOCK_M: tl.constexpr,
    BLOCK_N: tl.constexpr,
    BLOCK_K: tl.constexpr,
    GROUP_M: tl.constexpr,
):
    pid = tl.program_id(axis=0)
    num_pid_m = tl.cdiv(M, BLOCK_M)
    num_pid_n = tl.cdiv(N, BLOCK_N)
    num_pid_in_group = GROUP_M * num_pid_n
    group_id = pid // num_pid_in_group
    first_pid_m = group_id * GROUP_M
    group_size_m = min(num_pid_m - first_pid_m, GROUP_M)
    pid_m = first_pid_m + ((pid % num_pid_in_group) % group_size_m)
    pid_n = (pid % num_pid_in_group) // group_size_m

    offs_am = (pid_m * BLOCK_M + tl.arange(0, BLOCK_M)) % M
    offs_bn = (pid_n * BLOCK_N + tl.arange(0, BLOCK_N)) % N
    offs_k = tl.arange(0, BLOCK_K)
    a_ptrs = a_ptr + offs_am[:, None] * stride_am + offs_k[None, :] * stride_ak
    b_ptrs = b_ptr + offs_k[:, None] * stride_bk + offs_bn[None, :] * stride_bn

    acc = tl.zeros((BLOCK_M, BLOCK_N), dtype=tl.float32)
    for kk in range(0, tl.cdiv(K, BLOCK_K)):
        a = tl.load(a_ptrs, mask=offs_k[None, :] < K - kk * BLOCK_K, other=0.0)
        b = tl.load(b_ptrs, mask=offs_k[:, None] < K - kk * BLOCK_K, other=0.0)
        acc = tl.dot(a, b, acc)
        a_ptrs += BLOCK_K * stride_ak
        b_ptrs += BLOCK_K * stride_bk

    c = acc.to(c_ptr.dtype.element_ty)
    offs_cm = pid_m * BLOCK_M + tl.arange(0, BLOCK_M)
    offs_cn = pid_n * BLOCK_N + tl.arange(0, BLOCK_N)
    c_ptrs = c_ptr + offs_cm[:, None] * stride_cm + offs_cn[None, :] * stride_cn
    mask = (offs_cm[:, None] < M) & (offs_cn[None, :] < N)
    tl.store(c_ptrs, c, mask=mask)

# config = {"BLOCK_K": 128, "BLOCK_M": 256, "BLOCK_N": 64, "GROUP_M": 8, "arch": "sm_100", "dtype": "fp32", "num_ctas": 1, "num_stages": 4, "num_warps": 4}
# arch = sm_100


// ===== COMPILED SASS (sm_100a) =====

	.target	sm_100a

	.elftype	@"ET_EXEC"


//--------------------- .note.nv.tkinfo           --------------------------
	.section	.note.nv.tkinfo,"",@"SHT_NOTE"
	.sectionflags	@"SHF_NOTE_NV_TKINFO"
	.tkinfo
        /*0018*/ 	.word	0x00000081
        /*0030*/ 	.string	""
        /*0030*/ 	.string	"ptxas-blackwell"
        /*0030*/ 	.string	"Cuda compilation tools, release 12.9, V12.9.86"
        /*0030*/ 	.string	"Build cuda_12.9.r12.9/compiler.36037853_0"
        /*0030*/ 	.string	"-v  -suppress-debug-info  -lineinfo  -arch sm_100a "



//--------------------- .note.nv.cuver            --------------------------
	.section	.note.nv.cuver,"",@"SHT_NOTE"
	.sectionflags	@"SHF_NOTE_NV_CUVER"
        /*0018*/ 	.short	0x0001
        /*001a*/ 	.short	0x0064
        /*001c*/ 	.short	0x0001
        /*001e*/ 	.short	0x0000
        /*0020*/ 	.short	0x0001
        /*0022*/ 	.short	0x0000


//--------------------- .nv.info                  --------------------------
	.section	.nv.info,"",@"SHT_CUDA_INFO"
	.align	4


	//----- nvinfo : EIATTR_REGCOUNT
	.align		4
        /*0000*/ 	.byte	0x04, 0x2f
        /*0002*/ 	.short	(.L_4 - .L_3)
	.align		4
.L_3:
        /*0004*/ 	.word	index@(matmul_kernel)
        /*0008*/ 	.word	0x000000ff


	//----- nvinfo : EIATTR_FRAME_SIZE
	.align		4
.L_4:
        /*000c*/ 	.byte	0x04, 0x11
        /*000e*/ 	.short	(.L_6 - .L_5)
	.align		4
.L_5:
        /*0010*/ 	.word	index@($__internal_2_$__cuda_sm10x_tcgen05_guardrail_trap_unallocated_columns_being_dealloced)
        /*0014*/ 	.word	0x00000ec0


	//----- nvinfo : EIATTR_FRAME_SIZE
	.align		4
.L_6:
        /*0018*/ 	.byte	0x04, 0x11
        /*001a*/ 	.short	(.L_8 - .L_7)
	.align		4
.L_7:
        /*001c*/ 	.word	index@($__internal_1_$__cuda_sm10x_tcgen05_guardrail_trap_phase_invalid_during_alloc)
        /*0020*/ 	.word	0x00000ec0


	//----- nvinfo : EIATTR_FRAME_SIZE
	.align		4
.L_8:
        /*0024*/ 	.byte	0x04, 0x11
        /*0026*/ 	.short	(.L_10 - .L_9)
	.align		4
.L_9:
        /*0028*/ 	.word	index@($__internal_0_$__cuda_sm10x_tcgen05_guardrail_trap_col_being_dealloced_not_returned_by_alloc)
        /*002c*/ 	.word	0x00000ec0


	//----- nvinfo : EIATTR_FRAME_SIZE
	.align		4
.L_10:
        /*0030*/ 	.byte	0x04, 0x11
        /*0032*/ 	.short	(.L_12 - .L_11)
	.align		4
.L_11:
        /*0034*/ 	.word	index@(matmul_kernel)
        /*0038*/ 	.word	0x00000ec0


	//----- nvinfo : EIATTR_MIN_STACK_SIZE
	.align		4
.L_12:
        /*003c*/ 	.byte	0x04, 0x12
        /*003e*/ 	.short	(.L_14 - .L_13)
	.align		4
.L_13:
        /*0040*/ 	.word	index@(matmul_kernel)
        /*0044*/ 	.word	0x00000ec0
.L_14:


//--------------------- .nv.info.matmul_kernel    --------------------------
	.section	.nv.info.matmul_kernel,"",@"SHT_CUDA_INFO"
	.sectionflags	@""
	.align	4


	//----- nvinfo : EIATTR_CUDA_API_VERSION
	.align		4
        /*0000*/ 	.byte	0x04, 0x37
        /*0002*/ 	.short	(.L_16 - .L_15)
.L_15:
        /*0004*/ 	.word	0x00000081


	//----- nvinfo : EIATTR_KPARAM_INFO
	.align		4
.L_16:
        /*0008*/ 	.byte	0x04, 0x17
        /*000a*/ 	.short	(.L_18 - .L_17)
.L_17:
        /*000c*/ 	.word	0x00000000
        /*0010*/ 	.short	0x000d
        /*0012*/ 	.short	0x0048
        /*0014*/ 	.byte	0x00, 0xf4, 0x21, 0x00


	//----- nvinfo : EIATTR_KPARAM_INFO
	.align		4
.L_18:
        /*0018*/ 	.byte	0x04, 0x17
        /*001a*/ 	.short	(.L_20 - .L_19)
.L_19:
        /*001c*/ 	.word	0x00000000
        /*0020*/ 	.short	0x000c
        /*0022*/ 	.short	0x0040
        /*0024*/ 	.byte	0x00, 0xf4, 0x21, 0x00


	//----- nvinfo : EIATTR_KPARAM_INFO
	.align		4
.L_20:
        /*0028*/ 	.byte	0x04, 0x17
        /*002a*/ 	.short	(.L_22 - .L_21)
.L_21:
        /*002c*/ 	.word	0x00000000
        /*0030*/ 	.short	0x000b
        /*0032*/ 	.short	0x0038
        /*0034*/ 	.byte	0x00, 0xf0, 0x11, 0x00


	//----- nvinfo : EIATTR_KPARAM_INFO
	.align		4
.L_22:
        /*0038*/ 	.byte	0x04, 0x17
        /*003a*/ 	.short	(.L_24 - .L_23)
.L_23:
        /*003c*/ 	.word	0x00000000
        /*0040*/ 	.short	0x000a
        /*0042*/ 	.short	0x0034
        /*0044*/ 	.byte	0x00, 0xf0, 0x11, 0x00


	//----- nvinfo : EIATTR_KPARAM_INFO
	.align		4
.L_24:
        /*0048*/ 	.byte	0x04, 0x17
        /*004a*/ 	.short	(.L_26 - .L_25)
.L_25:
        /*004c*/ 	.word	0x00000000
        /*0050*/ 	.short	0x0009
        /*0052*/ 	.short	0x0030
        /*0054*/ 	.byte	0x00, 0xf0, 0x11, 0x00


	//----- nvinfo : EIATTR_KPARAM_INFO
	.align		4
.L_26:
        /*0058*/ 	.byte	0x04, 0x17
        /*005a*/ 	.short	(.L_28 - .L_27)
.L_27:
        /*005c*/ 	.word	0x00000000
        /*0060*/ 	.short	0x0008
        /*0062*/ 	.short	0x002c
        /*0064*/ 	.byte	0x00, 0xf0, 0x11, 0x00


	//----- nvinfo : EIATTR_KPARAM_INFO
	.align		4
.L_28:
        /*0068*/ 	.byte	0x04, 0x17
        /*006a*/ 	.short	(.L_30 - .L_29)
.L_29:
        /*006c*/ 	.word	0x00000000
        /*0070*/ 	.short	0x0007
        /*0072*/ 	.short	0x0028
        /*0074*/ 	.byte	0x00, 0xf0, 0x11, 0x00


	//----- nvinfo : EIATTR_KPARAM_INFO
	.align		4
.L_30:
        /*0078*/ 	.byte	0x04, 0x17
        /*007a*/ 	.short	(.L_32 - .L_31)
.L_31:
        /*007c*/ 	.word	0x00000000
        /*0080*/ 	.short	0x0006
        /*0082*/ 	.short	0x0024
        /*0084*/ 	.byte	0x00, 0xf0, 0x11, 0x00


	//----- nvinfo : EIATTR_KPARAM_INFO
	.align		4
.L_32:
        /*0088*/ 	.byte	0x04, 0x17
        /*008a*/ 	.short	(.L_34 - .L_33)
.L_33:
        /*008c*/ 	.word	0x00000000
        /*0090*/ 	.short	0x0005
        /*0092*/ 	.short	0x0020
        /*0094*/ 	.byte	0x00, 0xf0, 0x11, 0x00


	//----- nvinfo : EIATTR_KPARAM_INFO
	.align		4
.L_34:
        /*0098*/ 	.byte	0x04, 0x17
        /*009a*/ 	.short	(.L_36 - .L_35)
.L_35:
        /*009c*/ 	.word	0x00000000
        /*00a0*/ 	.short	0x0004
        /*00a2*/ 	.short	0x001c
        /*00a4*/ 	.byte	0x00, 0xf0, 0x11, 0x00


	//----- nvinfo : EIATTR_KPARAM_INFO
	.align		4
.L_36:
        /*00a8*/ 	.byte	0x04, 0x17
        /*00aa*/ 	.short	(.L_38 - .L_37)
.L_37:
        /*00ac*/ 	.word	0x00000000
        /*00b0*/ 	.short	0x0003
        /*00b2*/ 	.short	0x0018
        /*00b4*/ 	.byte	0x00, 0xf0, 0x11, 0x00


	//----- nvinfo : EIATTR_KPARAM_INFO
	.align		4
.L_38:
        /*00b8*/ 	.byte	0x04, 0x17
        /*00ba*/ 	.short	(.L_40 - .L_39)
.L_39:
        /*00bc*/ 	.word	0x00000000
        /*00c0*/ 	.short	0x0002
        /*00c2*/ 	.short	0x0010
        /*00c4*/ 	.byte	0x00, 0xf4, 0x21, 0x00


	//----- nvinfo : EIATTR_KPARAM_INFO
	.align		4
.L_40:
        /*00c8*/ 	.byte	0x04, 0x17
        /*00ca*/ 	.short	(.L_42 - .L_41)
.L_41:
        /*00cc*/ 	.word	0x00000000
        /*00d0*/ 	.short	0x0001
        /*00d2*/ 	.short	0x0008
        /*00d4*/ 	.byte	0x00, 0xf4, 0x21, 0x00


	//----- nvinfo : EIATTR_KPARAM_INFO
	.align		4
.L_42:
        /*00d8*/ 	.byte	0x04, 0x17
        /*00da*/ 	.short	(.L_44 - .L_43)
.L_43:
        /*00dc*/ 	.word	0x00000000
        /*00e0*/ 	.short	0x0000
        /*00e2*/ 	.short	0x0000
        /*00e4*/ 	.byte	0x00, 0xf4, 0x21, 0x00


	//----- nvinfo : EIATTR_AT_ENTRY_FRAGMENTS
	.align		4
.L_44:
        /*00e8*/ 	.byte	0x04, 0x4f
        /*00ea*/ 	.short	(.L_46 - .L_45)


	//   ....[0]....
.L_45:
        /*00ec*/ 	.word	0x00000004


	//----- nvinfo : EIATTR_RESERVED_SMEM_USED
	.align		4
.L_46:
        /*00f0*/ 	.byte	0x01, 0x41
	.zero		2


	//----- nvinfo : EIATTR_SPARSE_MMA_MASK
	.align		4
        /*00f4*/ 	.byte	0x03, 0x50
        /*00f6*/ 	.short	0x0000


	//----- nvinfo : EIATTR_TCGEN05_1CTA_USED
	.align		4
        /*00f8*/ 	.byte	0x01, 0x51
	.zero		2


	//----- nvinfo : EIATTR_MAXREG_COUNT
	.align		4
        /*00fc*/ 	.byte	0x03, 0x1b
        /*00fe*/ 	.short	0x00ff


	//----- nvinfo : EIATTR_NUM_BARRIERS
	.align		4
        /*0100*/ 	.byte	0x02, 0x4c
        /*0102*/ 	.byte	0x01
	.zero		1


	//----- nvinfo : EIATTR_ANNOTATIONS
	.align		4
        /*0104*/ 	.byte	0x04, 0x55
        /*0106*/ 	.short	(.L_48 - .L_47)


	//   ....[0]....
.L_47:
        /*0108*/ 	.word	0x00000001
        /*010c*/ 	.byte	0xc0, 0x38, 0x00, 0x00, 0x01, 0x00, 0x00, 0x00, 0x00, 0x39, 0x00, 0x00, 0x01, 0x00, 0x00, 0x00
        /* <DEDUP_REMOVED lines=2139> */
        /*86cc*/ 	.byte	0x90, 0x49, 0x03, 0x00, 0x01, 0x00, 0x00, 0x00, 0xb0, 0x49, 0x03, 0x00


	//----- nvinfo : EIATTR_INT_WARP_WIDE_INSTR_OFFSETS
	.align		4
.L_48:
        /*86d8*/ 	.byte	0x04, 0x31
        /*86da*/ 	.short	(.L_50 - .L_49)


	//   ....[0]....
.L_49:
        /*86dc*/ 	.word	0x000051d0


	//   ....[1]....
        /*86e0*/ 	.word	0x00005200


	//   ....[2]....
        /*86e4*/ 	.word	0x00005310


	//   ....[3]....
        /*86e8*/ 	.word	0x00037020


	//   ....[4]....
        /*86ec*/ 	.word	0x00037070


	//----- nvinfo : EIATTR_COOP_GROUP_MASK_REGIDS
	.align		4
.L_50:
        /*86f0*/ 	.byte	0x04, 0x29
        /*86f2*/ 	.short	(.L_52 - .L_51)


	//   ....[0]....
.L_51:
        /*86f4*/ 	.word	0xffffffff


	//   ....[1]....
        /*86f8*/ 	.word	0xffffffff


	//   ....[2]....
        /*86fc*/ 	.word	0xffffffff


	//   ....[3]....
        /*8700*/ 	.word	0xffffffff


	//----- nvinfo : EIATTR_COOP_GROUP_INSTR_OFFSETS
	.align		4
.L_52:
        /*8704*/ 	.byte	0x04, 0x28
        /*8706*/ 	.short	(.L_54 - .L_53)


	//   ....[0]....
.L_53:
        /*8708*/ 	.word	0x00000070


	//   ....[1]....
        /*870c*/ 	.word	0x00000330


	//   ....[2]....
        /*8710*/ 	.word	0x00036eb0


	//   ....[3]....
        /*8714*/ 	.word	0x00037120


	//----- nvinfo : EIATTR_VRC_CTA_INIT_COUNT
	.align		4
.L_54:
        /*8718*/ 	.byte	0x02, 0x4a
        /*871a*/ 	.byte	0x80
	.zero		1


	//----- nvinfo : EIATTR_MBARRIER_INSTR_OFFSETS
	.align		4
        /*871c*/ 	.byte	0x04, 0x39
        /*871e*/ 	.short	(.L_56 - .L_55)


	//   ....[0]....
.L_55:
        /*8720*/ 	.word	0x00005410
        /*8724*/ 	.word	0x000000ff
        /*8728*/ 	.word	0x00000000
        /*872c*/ 	.short	0x0100
        /*872e*/ 	.byte	0x08
	.zero		1


	//   ....[1]....
        /*8730*/ 	.word	0x000054b0
        /*8734*/ 	.word	0x000000ff
        /*8738*/ 	.word	0x00080008
        /*873c*/ 	.short	0x0100
        /*873e*/ 	.byte	0x07
	.zero		1


	//   ....[2]....
        /*8740*/ 	.word	0x00025720
        /*8744*/ 	.word	0x000000ff
        /*8748*/ 	.word	0x00000000
        /*874c*/ 	.short	0x010a
        /*874e*/ 	.byte	0x08
	.zero		1


	//   ....[3]....
        /*8750*/ 	.word	0x00034970
        /*8754*/ 	.word	0x000000ff
        /*8758*/ 	.word	0x00000000
        /*875c*/ 	.short	0x010a
        /*875e*/ 	.byte	0x08
	.zero		1


	//   ....[4]....
        /*8760*/ 	.word	0x00034a50
        /*8764*/ 	.word	0x000000ff
        /*8768*/ 	.word	0x00080000
        /*876c*/ 	.short	0x0108
        /*876e*/ 	.byte	0x07
	.zero		1


	//   ....[5]....
        /*8770*/ 	.word	0x00034a80
        /*8774*/ 	.word	0x000000ff
        /*8778*/ 	.word	0x00080008
        /*877c*/ 	.short	0x0108
        /*877e*/ 	.byte	0x07
	.zero		1


	//   ....[6]....
        /*8780*/ 	.word	0x00037140
        /*8784*/ 	.word	0x000000ff
        /*8788*/ 	.word	0x00000000
        /*878c*/ 	.short	0x010a
        /*878e*/ 	.byte	0x08
	.zero		1


	//   ....[7]....
        /*8790*/ 	.word	0x00037170
        /*8794*/ 	.word	0x000000ff
        /*8798*/ 	.word	0x00000000
        /*879c*/ 	.short	0x010a
        /*879e*/ 	.byte	0x08
	.zero		1


	//----- nvinfo : EIATTR_NUM_MBARRIERS
	.align		4
.L_56:
        /*87a0*/ 	.byte	0x03, 0x38
        /*87a2*/ 	.short	0x0002


	//----- nvinfo : EIATTR_EXIT_INSTR_OFFSETS
	.align		4
        /*87a4*/ 	.byte	0x04, 0x1c
        /*87a6*/ 	.short	(.L_58 - .L_57)


	//   ....[0]....
.L_57:
        /*87a8*/ 	.word	0x00037130


	//----- nvinfo : EIATTR_REQNTID
	.align		4
.L_58:
        /*87ac*/ 	.byte	0x04, 0x10
        /*87ae*/ 	.short	(.L_60 - .L_59)
.L_59:
        /*87b0*/ 	.word	0x00000080
        /*87b4*/ 	.word	0x00000001
        /*87b8*/ 	.word	0x00000001


	//----- nvinfo : EIATTR_CRS_STACK_SIZE
	.align		4
.L_60:
        /*87bc*/ 	.byte	0x04, 0x1e
        /*87be*/ 	.short	(.L_62 - .L_61)
.L_61:
        /*87c0*/ 	.word	0x00000000


	//----- nvinfo : EIATTR_CBANK_PARAM_SIZE
	.align		4
.L_62:
        /*87c4*/ 	.byte	0x03, 0x19
        /*87c6*/ 	.short	0x0050


	//----- nvinfo : EIATTR_PARAM_CBANK
	.align		4
        /*87c8*/ 	.byte	0x04, 0x0a
        /*87ca*/ 	.short	(.L_64 - .L_63)
	.align		4
.L_63:
        /*87cc*/ 	.word	index@(.nv.constant0.matmul_kernel)
        /*87d0*/ 	.short	0x0380
        /*87d2*/ 	.short	0x0050


	//----- nvinfo : EIATTR_SW_WAR
	.align		4
.L_64:
        /*87d4*/ 	.byte	0x04, 0x36
        /*87d6*/ 	.short	(.L_66 - .L_65)
.L_65:
        /*87d8*/ 	.word	0x00000008
.L_66:


//--------------------- .nv.compat                --------------------------
	.section	.nv.compat,"",@"SHT_CUDA_COMPAT_INFO"
	.align	4
        /*0000*/ 	.byte	0x02, 0x02, 0x02, 0x00, 0x02, 0x05, 0x05, 0x00, 0x02, 0x03, 0x00, 0x00, 0x02, 0x06, 0x01, 0x00


//--------------------- .nv.callgraph             --------------------------
	.section	.nv.callgraph,"",@"SHT_CUDA_CALLGRAPH"
	.align	4
	.sectionentsize	8
	.align		4
        /*0000*/ 	.word	0x00000000
	.align		4
        /*0004*/ 	.word	0xffffffff
	.align		4
        /*0008*/ 	.word	0x00000000
	.align		4
        /*000c*/ 	.word	0xfffffffe
	.align		4
        /*0010*/ 	.word	0x00000000
	.align		4
        /*0014*/ 	.word	0xfffffffd
	.align		4
        /*0018*/ 	.word	0x00000000
	.align		4
        /*001c*/ 	.word	0xfffffffc


//--------------------- .text.matmul_kernel       --------------------------
	.section	.text.matmul_kernel,"ax",@progbits
	.align	128
        .global         matmul_kernel
        .type           matmul_kernel,@function
        .size           matmul_kernel,(.L_x_22 - matmul_kernel)
        .other          matmul_kernel,@"STO_CUDA_ENTRY STV_DEFAULT"
matmul_kernel:
.text.matmul_kernel:
[----:B------:R-:W1:Y:S01]  /*0000*/  LDC R1, c[0x0][0x37c] ;  /* 0x0000df00ff017b82 */ /* 0x000e620000000800 */
[----:B------:R-:W2:Y:S01]  /*0010*/  S2R R0, SR_TID.X ;  /* 0x0000000000007919 */ /* 0x000ea20000002100 */
[----:B-1----:R-:W-:Y:S01]  /*0020*/  VIADD R1, R1, 0xfffff140 ;  /* 0xfffff14001017836 */ /* 0x002fe20000000000 */
[----:B--2---:R-:W-:-:S13]  /*0030*/  ISETP.GE.U32.AND P0, PT, R0, 0x20, PT ;  /* 0x000000200000780c */ /* 0x004fda0003f06070 */
[----:B------:R-:W-:Y:S02]  /*0040*/  VOTEU.ANY UP0, P0 ;  /* 0x0000000000ff7886 */ /* 0x000fe40000000100 */
[----:B------:R-:W-:Y:S05]  /*0050*/  BRA.U UP0, `(.L_x_0) ;  /* 0x0000000100b87547 */ /* 0x000fea000b800000 */
[----:B------:R-:W1:Y:S01]  /*0060*/  S2UR UR6, SR_CgaCtaId ;  /* 0x00000000000679c3 */ /* 0x000e620000008800 */
[----:B------:R-:W-:Y:S01]  /*0070*/  NOP ;  /* 0x0000000000007918 */ /* 0x000fe20000000000 */
[----:B------:R-:W-:Y:S02]  /*0080*/  UMOV UR4, 0x40 ;  /* 0x0000004000047882 */ /* 0x000fe40000000000 */
[----:B-1----:R-:W-:-:S09]  /*0090*/  ULEA UR4, UR6, UR4, 0x18 ;  /* 0x0000000406047291 */ /* 0x002fd2000f8ec0ff */
[----:B------:R-:W1:Y:S01]  /*00a0*/  LDS.U8 R0, [UR4] ;  /* 0x00000004ff007984 */ /* 0x000e620008000000 */
[----:B------:R-:W-:Y:S02]  /*00b0*/  UMOV UR4, 0x400 ;  /* 0x0000040000047882 */ /* 0x000fe40000000000 */
[----:B------:R-:W-:Y:S01]  /*00c0*/  ULEA UR4, UR6, UR4, 0x18 ;  /* 0x0000000406047291 */ /* 0x000fe2000f8ec0ff */
[----:B-1----:R-:W-:-:S13]  /*00d0*/  ISETP.NE.AND P0, PT, R0, RZ, PT ;  /* 0x000000ff0000720c */ /* 0x002fda0003f05270 */
[----:B------:R-:W-:Y:S05]  /*00e0*/  @P0 BRA `(.L_x_1) ;  /* 0x00000000007c0947 */ /* 0x000fea0003800000 */
[----:B------:R-:W-:-:S13]  /*00f0*/  ELECT P0, URZ, PT ;  /* 0x0000000000ff782f */ /* 0x000fda0003800000 */
[----:B------:R-:W-:Y:S05]  /*0100*/  @!P0 BRA `(.L_x_2) ;  /* 0x0000000000848947 */ /* 0x000fea0003800000 */
[----:B------:R-:W-:Y:S01]  /*0110*/  UMOV UR5, 0x10 ;  /* 0x0000001000057882 */ /* 0x000fe20000000000 */
[----:B------:R-:W-:Y:S02]  /*0120*/  IMAD.MOV.U32 R4, RZ, RZ, 0x1 ;  /* 0x00000001ff047424 */ /* 0x000fe400078e00ff */
[----:B------:R-:W-:Y:S02]  /*0130*/  IMAD.MOV.U32 R5, RZ, RZ, 0xffff ;  /* 0x0000ffffff057424 */ /* 0x000fe400078e00ff */
[----:B------:R-:W-:Y:S04]  /*0140*/  DEPBAR.LE SB1, 0x36 ;  /* 0x00009d800000791a */ /* 0x000fe80000000000 */
[----:B------:R-:W1:Y:S02]  /*0150*/  UTCATOMSWS.FIND_AND_SET.ALIGN UP1, UR5, UR5 ;  /* 0x00000005000575e3 */ /* 0x000e640008020800 */
[----:B-1----:R-:W-:-:S04]  /*0160*/  PLOP3.LUT P0, PT, PT, PT, UP1, 0x80, 0x8 ;  /* 0x000000000008781c */ /* 0x002fc80003f0f018 */
[----:B------:R-:W-:-:S04]  /*0170*/  SEL R0, RZ, 0xffffffff, !P0 ;  /* 0xffffffffff007807 */ /* 0x000fc80004000000 */
[----:B------:R-:W-:Y:S02]  /*0180*/  ISETP.NE.AND P0, PT, R0, RZ, PT ;  /* 0x000000ff0000720c */ /* 0x000fe40003f05270 */
[----:B------:R-:W-:-:S11]  /*0190*/  MOV R0, UR5 ;  /* 0x0000000500007c02 */ /* 0x000fd60008000f00 */
[----:B------:R-:W-:Y:S05]  /*01a0*/  @P0 BRA `(.L_x_3) ;  /* 0x0000000000240947 */ /* 0x000fea0003800000 */
.L_x_4:
[----:B------:R-:W-:Y:S05]  /*01b0*/  NANOSLEEP 0x64 ;  /* 0x000000640000795d */ /* 0x000fea0003800000 */
[----:B------:R-:W-:-:S05]  /*01c0*/  UMOV UR5, 0x10 ;  /* 0x0000001000057882 */ /* 0x000fca0000000000 */
[----:B------:R-:W-:Y:S04]  /*01d0*/  DEPBAR.LE SB1, 0x36 ;  /* 0x00009d800000791a */ /* 0x000fe80000000000 */
[----:B------:R-:W1:Y:S02]  /*01e0*/  UTCATOMSWS.FIND_AND_SET.ALIGN UP1, UR5, UR5 ;  /* 0x00000005000575e3 */ /* 0x000e640008020800 */
[----:B-1----:R-:W-:-:S04]  /*01f0*/  PLOP3.LUT P0, PT, PT, PT, UP1, 0x80, 0x8 ;  /* 0x000000000008781c */ /* 0x002fc80003f0f018 */
[----:B------:R-:W-:-:S04]  /*0200*/  SEL R0, RZ, 0xffffffff, !P0 ;  /* 0xffffffffff007807 */ /* 0x000fc80004000000 */
[----:B------:R-:W-:Y:S01]  /*0210*/  ISETP.NE.AND P0, PT, R0, RZ, PT ;  /* 0x000000ff0000720c */ /* 0x000fe20003f05270 */
[----:B------:R-:W-:-:S12]  /*0220*/  IMAD.U32 R0, RZ, RZ, UR5 ;  /* 0x00000005ff007e24 */ /* 0x000fd8000f8e00ff */
[----:B------:R-:W-:Y:S05]  /*0230*/  @!P0 BRA `(.L_x_4) ;  /* 0xfffffffc00dc8947 */ /* 0x000fea000383ffff */
.L_x_3:
[C---:B------:R-:W-:Y:S01]  /*0240*/  VIADD R3, R0.reuse, 0x10 ;  /* 0x0000001000037836 */ /* 0x040fe20000000000 */
[----:B------:R-:W-:Y:S01]  /*0250*/  UMOV UR5, 0x50 ;  /* 0x0000005000057882 */ /* 0x000fe20000000000 */
[----:B------:R-:W-:Y:S01]  /*0260*/  SHF.L.U32 R2, R5, R0, RZ ;  /* 0x0000000005027219 */ /* 0x000fe200000006ff */
[----:B------:R-:W-:Y:S01]  /*0270*/  ULEA UR5, UR6, UR5, 0x18 ;  /* 0x0000000506057291 */ /* 0x000fe2000f8ec0ff */
[----:B------:R-:W-:Y:S01]  /*0280*/  IMAD.SHL.U32 R0, R0, 0x20, RZ ;  /* 0x0000002000007824 */ /* 0x000fe200078e00ff */
[----:B------:R-:W-:-:S04]  /*0290*/  SHF.L.U32 R3, R4, R3, RZ ;  /* 0x0000000304037219 */ /* 0x000fc800000006ff */
[----:B------:R-:W-:-:S05]  /*02a0*/  LOP3.LUT R2, R3, R2, RZ, 0xfc, !PT ;  /* 0x0000000203027212 */ /* 0x000fca00078efcff */
[----:B------:R1:W-:Y:S04]  /*02b0*/  ATOMS.OR RZ, [UR5], R2 ;  /* 0x00000002ffff798c */ /* 0x0003e8000b000005 */
[----:B------:R1:W-:Y:S01]  /*02c0*/  STS [UR4], R0 ;  /* 0x00000000ff007988 */ /* 0x0003e20008000804 */
[----:B------:R-:W-:Y:S05]  /*02d0*/  BRA `(.L_x_2) ;  /* 0x0000000000107947 */ /* 0x000fea0003800000 */
.L_x_1:
[----:B------:R-:W-:Y:S02]  /*02e0*/  MOV R0, 0xffffffff ;  /* 0xffffffff00007802 */ /* 0x000fe40000000f00 */
[----:B------:R-:W-:-:S03]  /*02f0*/  MOV R2, 0x320 ;  /* 0x0000032000027802 */ /* 0x000fc60000000f00 */
[----:B------:R1:W-:Y:S04]  /*0300*/  STS [UR4], R0 ;  /* 0x00000000ff007988 */ /* 0x0003e80008000804 */
[----:B-1----:R-:W-:Y:S05]  /*0310*/  CALL.REL.NOINC `($__internal_1_$__cuda_sm10x_tcgen05_guardrail_trap_phase_invalid_during_alloc) ;  /* 0x0000036c00ac7944 */ /* 0x002fea0003c00000 */
.L_x_2:
[----:B------:R-:W-:Y:S05]  /*0320*/  WARPSYNC.ALL ;  /* 0x0000000000007948 */ /* 0x000fea0003800000 */
[----:B------:R-:W-:Y:S01]  /*0330*/  NOP ;  /* 0x0000000000007918 */ /* 0x000fe20000000000 */
.L_x_0:
[----:B------:R-:W2:Y:S01]  /*0340*/  LDC.64 R4, c[0x0][0x398] ;  /* 0x0000e600ff047b82 */ /* 0x000ea20000000a00 */
[----:B------:R-:W3:Y:S01]  /*0350*/  S2R R9, SR_CTAID.X ;  /* 0x0000000000097919 */ /* 0x000ee20000002500 */
[----:B------:R-:W-:Y:S01]  /*0360*/  UMOV UR7, 0x400 ;  /* 0x0000040000077882 */ /* 0x000fe20000000000 */
[----:B------:R-:W4:Y:S01]  /*0370*/  LDCU UR8, c[0x0][0x3b0] ;  /* 0x00007600ff0877ac */ /* 0x000f220008000800 */
[----:B------:R-:W5:Y:S01]  /*0380*/  S2R R133, SR_TID.X ;  /* 0x0000000000857919 */ /* 0x000f620000002100 */
[----:B------:R-:W1:Y:S03]  /*0390*/  LDCU.128 UR12, c[0x0][0x380] ;  /* 0x00007000ff0c77ac */ /* 0x000e660008000c00 */
[----:B------:R-:W1:Y:S01]  /*03a0*/  S2UR UR5, SR_CgaCtaId ;  /* 0x00000000000579c3 */ /* 0x000e620000008800 */
[----:B------:R-:W1:Y:S01]  /*03b0*/  LDCU UR11, c[0x0][0x3b0] ;  /* 0x00007600ff0b77ac */ /* 0x000e620008000800 */
[----:B------:R-:W1:Y:S01]  /*03c0*/  LDCU UR9, c[0x0][0x3b0] ;  /* 0x00007600ff0977ac */ /* 0x000e620008000800 */
[----:B------:R-:W1:Y:S01]  /*03d0*/  LDCU UR19, c[0x0][0x3b0] ;  /* 0x00007600ff1377ac */ /* 0x000e620008000800 */
[----:B------:R-:W1:Y:S02]  /*03e0*/  LDCU UR20, c[0x0][0x3b0] ;  /* 0x00007600ff1477ac */ /* 0x000e640008000800 */
[----:B-12---:R-:W-:Y:S01]  /*03f0*/  VIADD R0, R5, 0x3f ;  /* 0x0000003f05007836 */ /* 0x006fe20000000000 */
[----:B------:R-:W1:Y:S04]  /*0400*/  LDCU UR21, c[0x0][0x3b0] ;  /* 0x00007600ff1577ac */ /* 0x000e680008000800 */
[----:B------:R-:W-:Y:S01]  /*0410*/  SHF.R.S32.HI R3, RZ, 0x1f, R0 ;  /* 0x0000001fff037819 */ /* 0x000fe20000011400 */
[----:B------:R-:W2:Y:S03]  /*0420*/  LDCU UR22, c[0x0][0x3b0] ;  /* 0x00007600ff1677ac */ /* 0x000ea60008000800 */
[----:B------:R-:W-:-:S02]  /*0430*/  LEA.HI R3, R3, R0, RZ, 0x6 ;  /* 0x0000000003037211 */ /* 0x000fc400078f30ff */
[----:B---3--:R-:W-:Y:S01]  /*0440*/  IABS R10, R9 ;  /* 0x00000009000a7213 */ /* 0x008fe20000000000 */
[----:B------:R-:W-:Y:S01]  /*0450*/  ULEA UR7, UR5, UR7, 0x18 ;  /* 0x0000000705077291 */ /* 0x000fe2000f8ec0ff */
[----:B------:R-:W-:Y:S01]  /*0460*/  SHF.R.S32.HI R3, RZ, 0x6, R3 ;  /* 0x00000006ff037819 */ /* 0x000fe20000011403 */
[----:B------:R-:W-:Y:S04]  /*0470*/  BAR.SYNC.DEFER_BLOCKING 0x0 ;  /* 0x0000000000007b1d */ /* 0x000fe80000010000 */
[----:B------:R-:W-:Y:S02]  /*0480*/  IMAD.SHL.U32 R6, R3, 0x8, RZ ;  /* 0x0000000803067824 */ /* 0x000fe400078e00ff */
[----:B------:R-:W3:Y:S03]  /*0490*/  LDCU UR23, c[0x0][0x3b0] ;  /* 0x00007600ff1777ac */ /* 0x000ee60008000800 */
[-C--:B------:R-:W-:Y:S01]  /*04a0*/  IABS R7, R6.reuse ;  /* 0x0000000600077213 */ /* 0x080fe20000000000 */
[----:B------:R-:W1:Y:S01]  /*04b0*/  LDCU UR24, c[0x0][0x3b0] ;  /* 0x00007600ff1877ac */ /* 0x000e620008000800 */
[----:B------:R-:W-:-:S02]  /*04c0*/  IABS R12, R6 ;  /* 0x00000006000c7213 */ /* 0x000fc40000000000 */
[----:B------:R-:W1:Y:S01]  /*04d0*/  I2F.RP R0, R7 ;  /* 0x0000000700007306 */ /* 0x000e620000209400 */
[----:B------:R-:W2:Y:S01]  /*04e0*/  LDCU UR26, c[0x0][0x3b0] ;  /* 0x00007600ff1a77ac */ /* 0x000ea20008000800 */
[----:B------:R-:W2:Y:S01]  /*04f0*/  LDCU UR25, c[0x0][0x3b0] ;  /* 0x00007600ff1977ac */ /* 0x000ea20008000800 */
[----:B------:R-:W2:Y:S01]  /*0500*/  LDCU UR27, c[0x0][0x3b0] ;  /* 0x00007600ff1b77ac */ /* 0x000ea20008000800 */
[----:B------:R-:W2:Y:S01]  /*0510*/  LDS R15, [UR7] ;  /* 0x00000007ff0f7984 */ /* 0x000ea20008000800 */
[----:B------:R-:W2:Y:S03]  /*0520*/  LDCU UR28, c[0x0][0x3b0] ;  /* 0x00007600ff1c77ac */ /* 0x000ea60008000800 */
[----:B-1----:R-:W1:Y:S01]  /*0530*/  MUFU.RCP R0, R0 ;  /* 0x0000000000007308 */ /* 0x002e620000001000 */
[----:B------:R-:W2:Y:S01]  /*0540*/  LDCU UR29, c[0x0][0x3b0] ;  /* 0x00007600ff1d77ac */ /* 0x000ea20008000800 */
[----:B------:R-:W2:Y:S01]  /*0550*/  LDCU UR30, c[0x0][0x3b0] ;  /* 0x00007600ff1e77ac */ /* 0x000ea20008000800 */
[----:B------:R-:W2:Y:S01]  /*0560*/  LDCU UR31, c[0x0][0x3b0] ;  /* 0x00007600ff1f77ac */ /* 0x000ea20008000800 */
[----:B------:R-:W2:Y:S01]  /*0570*/  LDCU UR32, c[0x0][0x3b0] ;  /* 0x00007600ff2077ac */ /* 0x000ea20008000800 */
[----:B-1----:R-:W-:Y:S01]  /*0580*/  VIADD R2, R0, 0xffffffe ;  /* 0x0ffffffe00027836 */ /* 0x002fe20000000000 */
[----:B------:R-:W1:Y:S01]  /*0590*/  LDCU UR34, c[0x0][0x3b0] ;  /* 0x00007600ff2277ac */ /* 0x000e620008000800 */
[----:B------:R-:W-:-:S02]  /*05a0*/  IMAD.MOV R0, RZ, RZ, -R12 ;  /* 0x000000ffff007224 */ /* 0x000fc400078e0a0c */
[----:B------:R2:W1:Y:S01]  /*05b0*/  F2I.FTZ.U32.TRUNC.NTZ R3, R2 ;  /* 0x0000000200037305 */ /* 0x000462000021f000 */
[----:B------:R-:W3:Y:S01]  /*05c0*/  LDCU UR33, c[0x0][0x3b0] ;  /* 0x00007600ff2177ac */ /* 0x000ee20008000800 */
[----:B------:R-:W3:Y:S01]  /*05d0*/  LDCU UR35, c[0x0][0x3b0] ;  /* 0x00007600ff2377ac */ /* 0x000ee20008000800 */
[----:B--2---:R-:W-:Y:S01]  /*05e0*/  IMAD.MOV.U32 R2, RZ, RZ, RZ ;  /* 0x000000ffff027224 */ /* 0x004fe200078e00ff */
[----:B------:R-:W2:Y:S01]  /*05f0*/  LDCU UR36, c[0x0][0x3b0] ;  /* 0x00007600ff2477ac */ /* 0x000ea20008000800 */
[----:B------:R-:W2:Y:S01]  /*0600*/  LDCU UR37, c[0x0][0x3b0] ;  /* 0x00007600ff2577ac */ /* 0x000ea20008000800 */
[----:B-1----:R-:W-:Y:S02]  /*0610*/  IADD3 R8, PT, PT, RZ, -R3, RZ ;  /* 0x80000003ff087210 */ /* 0x002fe40007ffe0ff */
[----:B------:R-:W-:Y:S01]  /*0620*/  R2UR UR10, R15 ;  /* 0x000000000f0a72ca */ /* 0x000fe200000e0000 */
[----:B------:R-:W1:Y:S02]  /*0630*/  LDCU UR38, c[0x0][0x3b0] ;  /* 0x00007600ff2677ac */ /* 0x000e640008000800 */
[----:B------:R-:W-:-:S02]  /*0640*/  IMAD R11, R8, R7, RZ ;  /* 0x00000007080b7224 */ /* 0x000fc400078e02ff */
[----:B------:R-:W-:Y:S01]  /*0650*/  IMAD.MOV.U32 R8, RZ, RZ, R10 ;  /* 0x000000ffff087224 */ /* 0x000fe200078e000a */
[----:B------:R-:W1:Y:S01]  /*0660*/  LDCU UR39, c[0x0][0x3b0] ;  /* 0x00007600ff2777ac */ /* 0x000e620008000800 */
[----:B------:R-:W-:Y:S01]  /*0670*/  IMAD.HI.U32 R3, R3, R11, R2 ;  /* 0x0000000b03037227 */ /* 0x000fe200078e0002 */
[----:B------:R-:W1:Y:S05]  /*0680*/  LDCU UR40, c[0x0][0x3b0] ;  /* 0x00007600ff2877ac */ /* 0x000e6a0008000800 */
[----:B------:R-:W-:Y:S01]  /*0690*/  IMAD.HI.U32 R3, R3, R8, RZ ;  /* 0x0000000803037227 */ /* 0x000fe200078e00ff */
[----:B------:R-:W1:Y:S03]  /*06a0*/  LDCU UR41, c[0x0][0x3b0] ;  /* 0x00007600ff2977ac */ /* 0x000e660008000800 */
[----:B------:R-:W-:Y:S01]  /*06b0*/  IMAD R0, R3, R0, R8 ;  /* 0x0000000003007224 */ /* 0x000fe200078e0208 */
[----:B------:R-:W1:Y:S04]  /*06c0*/  LDCU UR42, c[0x0][0x3b0] ;  /* 0x00007600ff2a77ac */ /* 0x000e680008000800 */
[----:B------:R-:W-:Y:S01]  /*06d0*/  ISETP.GT.U32.AND P1, PT, R7, R0, PT ;  /* 0x000000000700720c */ /* 0x000fe20003f24070 */
[----:B------:R-:W1:Y:S01]  /*06e0*/  LDCU UR43, c[0x0][0x3b0] ;  /* 0x00007600ff2b77ac */ /* 0x000e620008000800 */
[----:B------:R-:W1:Y:S01]  /*06f0*/  LDCU UR44, c[0x0][0x3b0] ;  /* 0x00007600ff2c77ac */ /* 0x000e620008000800 */
[----:B------:R-:W1:Y:S10]  /*0700*/  LDCU UR45, c[0x0][0x3b0] ;  /* 0x00007600ff2d77ac */ /* 0x000e740008000800 */
[-C--:B------:R-:W-:Y:S01]  /*0710*/  @!P1 IADD3 R0, PT, PT, R0, -R7.reuse, RZ ;  /* 0x8000000700009210 */ /* 0x080fe20007ffe0ff */
[----:B------:R-:W-:Y:S01]  /*0720*/  @!P1 VIADD R3, R3, 0x1 ;  /* 0x0000000103039836 */ /* 0x000fe20000000000 */
[----:B------:R-:W-:Y:S01]  /*0730*/  ISETP.NE.AND P1, PT, R6, RZ, PT ;  /* 0x000000ff0600720c */ /* 0x000fe20003f25270 */
[----:B------:R-:W1:Y:S01]  /*0740*/  LDCU UR46, c[0x0][0x3b0] ;  /* 0x00007600ff2e77ac */ /* 0x000e620008000800 */
[----:B------:R-:W-:-:S02]  /*0750*/  ISETP.GE.U32.AND P0, PT, R0, R7, PT ;  /* 0x000000070000720c */ /* 0x000fc40003f06070 */
[-C--:B------:R-:W-:Y:S01]  /*0760*/  LOP3.LUT R0, R9, R6.reuse, RZ, 0x3c, !PT ;  /* 0x0000000609007212 */ /* 0x080fe200078e3cff */
[----:B------:R-:W1:Y:S03]  /*0770*/  LDCU UR47, c[0x0][0x3b0] ;  /* 0x00007600ff2f77ac */ /* 0x000e660008000800 */
[----:B------:R-:W-:Y:S01]  /*0780*/  ISETP.GE.AND P2, PT, R0, RZ, PT ;  /* 0x000000ff0000720c */ /* 0x000fe20003f46270 */
[----:B------:R-:W1:Y:S01]  /*0790*/  LDCU UR48, c[0x0][0x3b0] ;  /* 0x00007600ff3077ac */ /* 0x000e620008000800 */
[----:B------:R-:W-:Y:S01]  /*07a0*/  IADD3 R0, PT, PT, R4, 0xff, RZ ;  /* 0x000000ff04007810 */ /* 0x000fe20007ffe0ff */
[----:B------:R-:W1:Y:S04]  /*07b0*/  LDCU UR49, c[0x0][0x3b0] ;  /* 0x00007600ff3177ac */ /* 0x000e680008000800 */
[----:B------:R-:W-:Y:S01]  /*07c0*/  @P0 VIADD R3, R3, 0x1 ;  /* 0x0000000103030836 */ /* 0x000fe20000000000 */
[----:B------:R-:W1:Y:S03]  /*07d0*/  LDCU UR50, c[0x0][0x3b0] ;  /* 0x00007600ff3277ac */ /* 0x000e660008000800 */
[----:B------:R-:W-:Y:S01]  /*07e0*/  IMAD.MOV.U32 R2, RZ, RZ, R3 ;  /* 0x000000ffff027224 */ /* 0x000fe200078e0003 */
[----:B------:R-:W-:Y:S01]  /*07f0*/  SHF.R.S32.HI R3, RZ, 0x1f, R0 ;  /* 0x0000001fff037819 */ /* 0x000fe20000011400 */
[----:B------:R-:W1:Y:S02]  /*0800*/  LDCU UR51, c[0x0][0x3b0] ;  /* 0x00007600ff3377ac */ /* 0x000e640008000800 */
[----:B------:R-:W-:Y:S01]  /*0810*/  @!P2 IMAD.MOV R2, RZ, RZ, -R2 ;  /* 0x000000ffff02a224 */ /* 0x000fe200078e0a02 */
[----:B------:R-:W-:Y:S01]  /*0820*/  @!P1 LOP3.LUT R2, RZ, R6, RZ, 0x33, !PT ;  /* 0x00000006ff029212 */ /* 0x000fe200078e33ff */
[----:B------:R-:W1:Y:S01]  /*0830*/  LDCU UR52, c[0x0][0x3b0] ;  /* 0x00007600ff3477ac */ /* 0x000e620008000800 */
[----:B------:R-:W-:-:S02]  /*0840*/  LEA.HI R3, R3, R0, RZ, 0x8 ;  /* 0x0000000003037211 */ /* 0x000fc400078f40ff */
[----:B------:R-:W-:Y:S01]  /*0850*/  IABS R0, R5 ;  /* 0x0000000500007213 */ /* 0x000fe20000000000 */
[C---:B------:R-:W-:Y:S01]  /*0860*/  IMAD.SHL.U32 R14, R2.reuse, 0x8, RZ ;  /* 0x00000008020e7824 */ /* 0x040fe200078e00ff */
[----:B------:R-:W-:Y:S01]  /*0870*/  IADD3 R2, PT, PT, -R2, RZ, RZ ;  /* 0x000000ff02027210 */ /* 0x000fe20007ffe1ff */
[----:B------:R-:W1:Y:S03]  /*0880*/  LDCU UR53, c[0x0][0x3b0] ;  /* 0x00007600ff3577ac */ /* 0x000e660008000800 */
[----:B------:R-:W-:Y:S01]  /*0890*/  LEA.HI.SX32 R3, R3, -R14, 0x18 ;  /* 0x8000000e03037211 */ /* 0x000fe200078fc2ff */
[----:B------:R-:W-:Y:S01]  /*08a0*/  IMAD R13, R6, R2, R9 ;  /* 0x00000002060d7224 */ /* 0x000fe200078e0209 */
[----:B------:R-:W-:Y:S01]  /*08b0*/  IABS R6, R4 ;  /* 0x0000000400067213 */ /* 0x000fe20000000000 */
[----:B------:R-:W-:Y:S01]  /*08c0*/  IMAD.MOV.U32 R2, RZ, RZ, RZ ;  /* 0x000000ffff027224 */ /* 0x000fe200078e00ff */
[----:B------:R-:W-:Y:S01]  /*08d0*/  VIMNMX R12, PT, PT, R3, 0x8, PT ;  /* 0x00000008030c7848 */ /* 0x000fe20003fe0100 */
[----:B------:R-:W1:Y:S01]  /*08e0*/  I2F.RP R9, R0 ;  /* 0x0000000000097306 */ /* 0x000e620000209400 */
[----:B------:R-:W-:Y:S01]  /*08f0*/  IABS R10, R13 ;  /* 0x0000000d000a7213 */ /* 0x000fe20000000000 */
[----:B------:R-:W2:Y:S01]  /*0900*/  LDCU UR54, c[0x0][0x3b0] ;  /* 0x00007600ff3677ac */ /* 0x000ea20008000800 */
[----:B------:R-:W-:Y:S01]  /*0910*/  IABS R8, R12 ;  /* 0x0000000c00087213 */ /* 0x000fe20000000000 */
[----:B------:R-:W2:Y:S04]  /*0920*/  LDCU UR55, c[0x0][0x3b0] ;  /* 0x00007600ff3777ac */ /* 0x000ea80008000800 */
[----:B------:R-:W2:Y:S01]  /*0930*/  I2F.RP R7, R8 ;  /* 0x0000000800077306 */ /* 0x000ea20000209400 */
[----:B------:R-:W3:Y:S01]  /*0940*/  LDCU UR56, c[0x0][0x3b0] ;  /* 0x00007600ff3877ac */ /* 0x000ee20008000800 */
[----:B------:R-:W3:Y:S06]  /*0950*/  LDCU UR57, c[0x0][0x3b0] ;  /* 0x00007600ff3977ac */ /* 0x000eec0008000800 */
[----:B-1----:R-:W-:Y:S01]  /*0960*/  MUFU.RCP R9, R9 ;  /* 0x0000000900097308 */ /* 0x002fe20000001000 */
[----:B------:R-:W1:Y:S01]  /*0970*/  LDCU UR58, c[0x0][0x3b0] ;  /* 0x00007600ff3a77ac */ /* 0x000e620008000800 */
[----:B------:R-:W1:Y:S06]  /*0980*/  LDCU UR59, c[0x0][0x3b0] ;  /* 0x00007600ff3b77ac */ /* 0x000e6c0008000800 */
[----:B--2---:R-:W2:Y:S01]  /*0990*/  MUFU.RCP R7, R7 ;  /* 0x0000000700077308 */ /* 0x004ea20000001000 */
[----:B------:R-:W1:Y:S01]  /*09a0*/  LDCU UR60, c[0x0][0x3b0] ;  /* 0x00007600ff3c77ac */ /* 0x000e620008000800 */
[----:B------:R-:W1:Y:S01]  /*09b0*/  LDCU UR61, c[0x0][0x3b0] ;  /* 0x00007600ff3d77ac */ /* 0x000e620008000800 */
[----:B------:R-:W1:Y:S01]  /*09c0*/  LDCU UR62, c[0x0][0x3b0] ;  /* 0x00007600ff3e77ac */ /* 0x000e620008000800 */
[----:B------:R-:W1:Y:S01]  /*09d0*/  LDCU UR63, c[0x0][0x3b0] ;  /* 0x00007600ff3f77ac */ /* 0x000e620008000800 */
[----:B--2---:R-:W-:Y:S01]  /*09e0*/  VIADD R3, R7, 0xffffffe ;  /* 0x0ffffffe07037836 */ /* 0x004fe20000000000 */
[----:B------:R-:W2:Y:S01]  /*09f0*/  LDCU UR64, c[0x0][0x3b0] ;  /* 0x00007600ff4077ac */ /* 0x000ea20008000800 */
[----:B------:R-:W1:Y:S04]  /*0a00*/  LDCU UR66, c[0x0][0x3b0] ;  /* 0x00007600ff4277ac */ /* 0x000e680008000800 */
[----:B------:R-:W1:Y:S01]  /*0a10*/  F2I.FTZ.U32.TRUNC.NTZ R3, R3 ;  /* 0x0000000300037305 */ /* 0x000e62000021f000 */
[----:B------:R-:W2:Y:S01]  /*0a20*/  LDCU UR6, c[0x0][0x3a4] ;  /* 0x00007480ff0677ac */ /* 0x000ea20008000800 */
[----:B------:R-:W2:Y:S01]  /*0a30*/  LDCU UR65, c[0x0][0x3b0] ;  /* 0x00007600ff4177ac */ /* 0x000ea20008000800 */
[----:B------:R-:W2:Y:S01]  /*0a40*/  LDCU.64 UR16, c[0x0][0x358] ;  /* 0x00006b00ff1077ac */ /* 0x000ea20008000a00 */
[----:B-1----:R-:W-:-:S04]  /*0a50*/  IMAD.MOV R11, RZ, RZ, -R3 ;  /* 0x000000ffff0b7224 */ /* 0x002fc800078e0a03 */
[----:B------:R-:W-:Y:S01]  /*0a60*/  IMAD R7, R11, R8, RZ ;  /* 0x000000080b077224 */ /* 0x000fe200078e02ff */
[----:B------:R-:W-:-:S03]  /*0a70*/  IABS R11, R12 ;  /* 0x0000000c000b7213 */ /* 0x000fc60000000000 */
[----:B------:R-:W-:Y:S01]  /*0a80*/  IMAD.HI.U32 R2, R3, R7, R2 ;  /* 0x0000000703027227 */ /* 0x000fe200078e0002 */
[----:B------:R-:W-:-:S03]  /*0a90*/  IADD3 R7, PT, PT, RZ, -R11, RZ ;  /* 0x8000000bff077210 */ /* 0x000fc60007ffe0ff */
[----:B------:R-:W-:Y:S02]  /*0aa0*/  IMAD.MOV.U32 R3, RZ, RZ, R10 ;  /* 0x000000ffff037224 */ /* 0x000fe400078e000a */
[----:B------:R-:W1:Y:S01]  /*0ab0*/  I2F.RP R10, R6 ;  /* 0x00000006000a7306 */ /* 0x000e620000209400 */
[----:B------:R-:W-:Y:S02]  /*0ac0*/  VIADD R11, R9, 0xffffffe ;  /* 0x0ffffffe090b7836 */ /* 0x000fe40000000000 */
[----:B------:R-:W-:-:S04]  /*0ad0*/  IMAD.HI.U32 R2, R2, R3, RZ ;  /* 0x0000000302027227 */ /* 0x000fc800078e00ff */
[----:B------:R-:W-:Y:S01]  /*0ae0*/  IMAD R3, R2, R7, R3 ;  /* 0x0000000702037224 */ /* 0x000fe200078e0203 */
[----:B------:R-:W-:Y:S01]  /*0af0*/  LOP3.LUT R7, R13, R12, RZ, 0x3c, !PT ;  /* 0x0000000c0d077212 */ /* 0x000fe200078e3cff */
[----:B------:R-:W-:Y:S03]  /*0b00*/  BAR.SYNC.DEFER_BLOCKING 0x0 ;  /* 0x0000000000007b1d */ /* 0x000fe60000010000 */
[----:B------:R-:W-:Y:S02]  /*0b10*/  ISETP.GT.U32.AND P1, PT, R8, R3, PT ;  /* 0x000000030800720c */ /* 0x000fe40003f24070 */
[----:B------:R-:W-:Y:S01]  /*0b20*/  ISETP.GE.AND P2, PT, R7, RZ, PT ;  /* 0x000000ff0700720c */ /* 0x000fe20003f46270 */
[----:B-1----:R-:W1:Y:S10]  /*0b30*/  MUFU.RCP R10, R10 ;  /* 0x0000000a000a7308 */ /* 0x002e740000001000 */
[----:B------:R-:W-:Y:S01]  /*0b40*/  @!P1 IMAD.IADD R3, R3, 0x1, -R8 ;  /* 0x0000000103039824 */ /* 0x000fe200078e0a08 */
[----:B------:R-:W-:-:S02]  /*0b50*/  @!P1 IADD3 R2, PT, PT, R2, 0x1, RZ ;  /* 0x0000000102029810 */ /* 0x000fc40007ffe0ff */
[----:B------:R-:W-:Y:S02]  /*0b60*/  ISETP.NE.AND P1, PT, R12, RZ, PT ;  /* 0x000000ff0c00720c */ /* 0x000fe40003f25270 */
[----:B------:R-:W-:Y:S02]  /*0b70*/  ISETP.GE.U32.AND P0, PT, R3, R8, PT ;  /* 0x000000080300720c */ /* 0x000fe40003f06070 */
[----:B------:R-:W2:Y:S01]  /*0b80*/  F2I.FTZ.U32.TRUNC.NTZ R3, R11 ;  /* 0x0000000b00037305 */ /* 0x000ea2000021f000 */
[----:B-1----:R-:W-:-:S07]  /*0b90*/  VIADD R8, R10, 0xffffffe ;  /* 0x0ffffffe0a087836 */ /* 0x002fce0000000000 */
[----:B------:R-:W1:Y:S03]  /*0ba0*/  F2I.FTZ.U32.TRUNC.NTZ R9, R8 ;  /* 0x0000000800097305 */ /* 0x000e66000021f000 */
[----:B------:R-:W-:-:S04]  /*0bb0*/  @P0 VIADD R2, R2, 0x1 ;  /* 0x0000000102020836 */ /* 0x000fc80000000000 */
[----:B------:R-:W-:Y:S01]  /*0bc0*/  IMAD.MOV.U32 R7, RZ, RZ, R2 ;  /* 0x000000ffff077224 */ /* 0x000fe200078e0002 */
[----:B-----5:R-:W-:Y:S01]  /*0bd0*/  SHF.R.U32.HI R2, RZ, 0x5, R133 ;  /* 0x00000005ff027819 */ /* 0x020fe20000011685 */
[----:B--2---:R-:W-:-:S03]  /*0be0*/  IMAD.MOV R11, RZ, RZ, -R3 ;  /* 0x000000ffff0b7224 */ /* 0x004fc600078e0a03 */
[----:B------:R-:W-:Y:S01]  /*0bf0*/  @!P2 IADD3 R7, PT, PT, -R7, RZ, RZ ;  /* 0x000000ff0707a210 */ /* 0x000fe20007ffe1ff */
[----:B------:R-:W-:Y:S01]  /*0c00*/  IMAD R11, R11, R0, RZ ;  /* 0x000000000b0b7224 */ /* 0x000fe200078e02ff */
[----:B------:R-:W-:Y:S01]  /*0c10*/  R2UR UR18, R2 ;  /* 0x00000000021272ca */ /* 0x000fe200000e0000 */
[----:B------:R-:W-:Y:S01]  /*0c20*/  IMAD.MOV.U32 R2, RZ, RZ, RZ ;  /* 0x000000ffff027224 */ /* 0x000fe200078e00ff */
[----:B------:R-:W-:Y:S01]  /*0c30*/  @!P1 LOP3.LUT R7, RZ, R12, RZ, 0x33, !PT ;  /* 0x0000000cff079212 */ /* 0x000fe200078e33ff */
[----:B-1----:R-:W-:Y:S02]  /*0c40*/  IMAD.MOV R8, RZ, RZ, -R9 ;  /* 0x000000ffff087224 */ /* 0x002fe400078e0a09 */
[----:B------:R-:W-:-:S04]  /*0c50*/  IMAD.HI.U32 R3, R3, R11, R2 ;  /* 0x0000000b03037227 */ /* 0x000fc800078e0002 */
[C---:B------:R-:W-:Y:S01]  /*0c60*/  IMAD.SHL.U32 R132, R7.reuse, 0x40, RZ ;  /* 0x0000004007847824 */ /* 0x040fe200078e00ff */
[----:B------:R-:W-:Y:S01]  /*0c70*/  IADD3 R7, PT, PT, -R7, RZ, RZ ;  /* 0x000000ff07077210 */ /* 0x000fe20007ffe1ff */
[----:B------:R-:W-:Y:S02]  /*0c80*/  IMAD.MOV.U32 R11, RZ, RZ, R8 ;  /* 0x000000ffff0b7224 */ /* 0x000fe400078e0008 */
[----:B------:R-:W-:Y:S02]  /*0c90*/  HFMA2 R8, -RZ, RZ, 0, 0 ;  /* 0x00000000ff087431 */ /* 0x000fe400000001ff */
[C---:B------:R-:W-:Y:S01]  /*0ca0*/  VIADD R15, R132.reuse, 0x1 ;  /* 0x00000001840f7836 */ /* 0x040fe20000000000 */
[C---:B------:R-:W-:Y:S01]  /*0cb0*/  IADD3 R23, PT, PT, R132.reuse, 0x5, RZ ;  /* 0x0000000584177810 */ /* 0x040fe20007ffe0ff */
[----:B------:R-:W-:Y:S01]  /*0cc0*/  IMAD R11, R11, R6, RZ ;  /* 0x000000060b0b7224 */ /* 0x000fe200078e02ff */
[C---:B------:R-:W-:Y:S01]  /*0cd0*/  IADD3 R26, PT, PT, R132.reuse, 0x8, RZ ;  /* 0x00000008841a7810 */ /* 0x040fe20007ffe0ff */
[----:B------:R-:W-:Y:S01]  /*0ce0*/  VIADD R16, R132, 0x2 ;  /* 0x0000000284107836 */ /* 0x000fe20000000000 */
[----:B------:R-:W-:Y:S01]  /*0cf0*/  IABS R10, R15 ;  /* 0x0000000f000a7213 */ /* 0x000fe20000000000 */
[----:B------:R-:W-:Y:S01]  /*0d00*/  IMAD R7, R12, R7, R13 ;  /* 0x000000070c077224 */ /* 0x000fe200078e020d */
[----:B------:R-:W-:Y:S01]  /*0d10*/  ISETP.GE.AND P3, PT, R15, RZ, PT ;  /* 0x000000ff0f00720c */ /* 0x000fe20003f66270 */
[----:B------:R-:W-:Y:S01]  /*0d20*/  VIADD R21, R132, 0x3 ;  /* 0x0000000384157836 */ /* 0x000fe20000000000 */
[----:B------:R-:W-:Y:S01]  /*0d30*/  IABS R12, R16 ;  /* 0x00000010000c7213 */ /* 0x000fe20000000000 */
[----:B------:R-:W-:Y:S01]  /*0d40*/  IMAD.HI.U32 R2, R9, R11, R8 ;  /* 0x0000000b09027227 */ /* 0x000fe200078e0008 */
[----:B------:R-:W-:Y:S01]  /*0d50*/  IABS R15, R23 ;  /* 0x00000017000f7213 */ /* 0x000fe20000000000 */
[----:B------:R-:W-:Y:S01]  /*0d60*/  USHF.L.U32 UR4, UR18, 0x15, URZ ;  /* 0x0000001512047899 */ /* 0x000fe200080006ff */
[----:B------:R-:W-:Y:S01]  /*0d70*/  ISETP.GE.AND P0, PT, R16, RZ, PT ;  /* 0x000000ff1000720c */ /* 0x000fe20003f06270 */
[----:B------:R-:W-:Y:S01]  /*0d80*/  IMAD.IADD R8, R14, 0x1, R7 ;  /* 0x000000010e087824 */ /* 0x000fe200078e0207 */
[----:B------:R-:W-:Y:S01]  /*0d90*/  IABS R14, R21 ;  /* 0x00000015000e7213 */ /* 0x000fe20000000000 */
[----:B------:R-:W-:Y:S01]  /*0da0*/  IMAD.HI.U32 R7, R3, R10, RZ ;  /* 0x0000000a03077227 */ /* 0x000fe200078e00ff */
[C---:B------:R-:W-:Y:S01]  /*0db0*/  IADD3 R33, PT, PT, R132.reuse, 0x11, RZ ;  /* 0x0000001184217810 */ /* 0x040fe20007ffe0ff */
[----:B------:R-:W-:Y:S01]  /*0dc0*/  ULOP3.LUT UR4, UR4, 0x600000, URZ, 0xc0, !UPT ;  /* 0x0060000004047892 */ /* 0x000fe2000f8ec0ff */
[C---:B------:R-:W-:Y:S01]  /*0dd0*/  IADD3 R34, PT, PT, R132.reuse, 0x12, RZ ;  /* 0x0000001284227810 */ /* 0x040fe20007ffe0ff */
[C---:B------:R-:W-:Y:S01]  /*0de0*/  VIADD R28, R132.reuse, 0x3f ;  /* 0x0000003f841c7836 */ /* 0x040fe20000000000 */
[----:B------:R-:W-:Y:S01]  /*0df0*/  IADD3 R11, PT, PT, -R7, RZ, RZ ;  /* 0x000000ff070b7210 */ /* 0x000fe20007ffe1ff */
[----:B------:R-:W-:Y:S01]  /*0e00*/  IMAD.HI.U32 R9, R3, R12, RZ ;  /* 0x0000000c03097227 */ /* 0x000fe200078e00ff */
[----:B------:R-:W-:-:S02]  /*0e10*/  IADD3 R42, PT, PT, R132, 0x1c, RZ ;  /* 0x0000001c842a7810 */ /* 0x000fc40007ffe0ff */
[----:B------:R-:W-:Y:S01]  /*0e20*/  IABS R17, R28 ;  /* 0x0000001c00117213 */ /* 0x000fe20000000000 */
[----:B------:R-:W-:Y:S01]  /*0e30*/  IMAD.HI.U32 R7, R3, R14, RZ ;  /* 0x0000000e03077227 */ /* 0x000fe200078e00ff */
[----:B------:R-:W-:-:S03]  /*0e40*/  IADD3 R58, PT, PT, R132, 0x2f, RZ ;  /* 0x0000002f843a7810 */ /* 0x000fc60007ffe0ff */
[----:B------:R-:W-:Y:S02]  /*0e50*/  IMAD.MOV R13, RZ, RZ, -R9 ;  /* 0x000000ffff0d7224 */ /* 0x000fe400078e0a09 */
[C---:B------:R-:W-:Y:S02]  /*0e60*/  IMAD R9, R0.reuse, R11, R10 ;  /* 0x0000000b00097224 */ /* 0x040fe400078e020a */
[----:B------:R-:W-:Y:S02]  /*0e70*/  IMAD.MOV R11, RZ, RZ, -R7 ;  /* 0x000000ffff0b7224 */ /* 0x000fe400078e0a07 */
[----:B------:R-:W-:Y:S01]  /*0e80*/  IMAD.HI.U32 R7, R3, R17, RZ ;  /* 0x0000001103077227 */ /* 0x000fe200078e00ff */
[----:B------:R-:W-:-:S03]  /*0e90*/  ISETP.GT.U32.AND P5, PT, R0, R9, PT ;  /* 0x000000090000720c */ /* 0x000fc60003fa4070 */
[----:B------:R-:W-:Y:S02]  /*0ea0*/  IMAD.MOV R7, RZ, RZ, -R7 ;  /* 0x000000ffff077224 */ /* 0x000fe400078e0a07 */
[----:B------:R-:W-:Y:S02]  /*0eb0*/  VIADD R22, R132, 0x4 ;  /* 0x0000000484167836 */ /* 0x000fe40000000000 */
[C---:B------:R-:W-:Y:S02]  /*0ec0*/  IMAD R17, R0.reuse, R7, R17 ;  /* 0x0000000700117224 */ /* 0x040fe400078e0211 */
[----:B------:R-:W-:Y:S01]  /*0ed0*/  IMAD R11, R0, R11, R14 ;  /* 0x0000000b000b7224 */ /* 0x000fe200078e020e */
[----:B------:R-:W-:Y:S01]  /*0ee0*/  IABS R14, R22 ;  /* 0x00000016000e7213 */ /* 0x000fe20000000000 */
[----:B------:R-:W-:Y:S01]  /*0ef0*/  VIADD R24, R132, 0x6 ;  /* 0x0000000684187836 */ /* 0x000fe20000000000 */
[C---:B------:R-:W-:Y:S01]  /*0f00*/  ISETP.GT.U32.AND P6, PT, R0.reuse, R17, PT ;  /* 0x000000110000720c */ /* 0x040fe20003fc4070 */
[C---:B------:R-:W-:Y:S01]  /*0f10*/  IMAD R10, R0.reuse, R13, R12 ;  /* 0x0000000d000a7224 */ /* 0x040fe200078e020c */
[----:B------:R-:W-:Y:S01]  /*0f20*/  ISETP.GT.U32.AND P2, PT, R0, R11, PT ;  /* 0x0000000b0000720c */ /* 0x000fe20003f44070 */
[----:B------:R-:W-:Y:S01]  /*0f30*/  IMAD.HI.U32 R7, R3, R14, RZ ;  /* 0x0000000e03077227 */ /* 0x000fe200078e00ff */
[----:B------:R-:W-:-:S02]  /*0f40*/  IABS R18, R24 ;  /* 0x0000001800127213 */ /* 0x000fc40000000000 */
[----:B------:R-:W-:Y:S01]  /*0f50*/  ISETP.GT.U32.AND P1, PT, R0, R10, PT ;  /* 0x0000000a0000720c */ /* 0x000fe20003f24070 */
[----:B------:R-:W-:Y:S01]  /*0f60*/  IMAD.HI.U32 R12, R3, R15, RZ ;  /* 0x0000000f030c7227 */ /* 0x000fe200078e00ff */
[----:B------:R-:W-:-:S03]  /*0f70*/  IADD3 R7, PT, PT, -R7, RZ, RZ ;  /* 0x000000ff07077210 */ /* 0x000fc60007ffe1ff */
[----:B------:R-:W-:Y:S02]  /*0f80*/  IMAD.MOV R16, RZ, RZ, -R12 ;  /* 0x000000ffff107224 */ /* 0x000fe400078e0a0c */
[----:B------:R-:W-:Y:S02]  /*0f90*/  @!P6 IMAD.IADD R17, R17, 0x1, -R0 ;  /* 0x000000011111e824 */ /* 0x000fe400078e0a00 */
[----:B------:R-:W-:Y:S02]  /*0fa0*/  IMAD R12, R0, R7, R14 ;  /* 0x00000007000c7224 */ /* 0x000fe400078e020e */
[----:B------:R-:W-:Y:S01]  /*0fb0*/  VIADD R25, R132, 0x7 ;  /* 0x0000000784197836 */ /* 0x000fe20000000000 */
[C---:B------:R-:W-:Y:S01]  /*0fc0*/  ISETP.GT.U32.AND P6, PT, R0.reuse, R17, PT ;  /* 0x000000110000720c */ /* 0x040fe20003fc4070 */
[----:B------:R-:W-:Y:S01]  /*0fd0*/  IMAD.HI.U32 R13, R3, R18, RZ ;  /* 0x00000012030d7227 */ /* 0x000fe200078e00ff */
[----:B------:R-:W-:Y:S02]  /*0fe0*/  ISETP.GT.U32.AND P4, PT, R0, R12, PT ;  /* 0x0000000c0000720c */ /* 0x000fe40003f84070 */
[----:B------:R-:W-:Y:S01]  /*0ff0*/  IABS R20, R25 ;  /* 0x0000001900147213 */ /* 0x000fe20000000000 */
[----:B------:R-:W-:Y:S01]  /*1000*/  IMAD.MOV R19, RZ, RZ, -R13 ;  /* 0x000000ffff137224 */ /* 0x000fe200078e0a0d */
[----:B------:R-:W-:Y:S01]  /*1010*/  @!P1 IADD3 R10, PT, PT, R10, -R0, RZ ;  /* 0x800000000a0a9210 */ /* 0x000fe20007ffe0ff */
[----:B------:R-:W-:-:S02]  /*1020*/  IMAD R13, R0, R16, R15 ;  /* 0x00000010000d7224 */ /* 0x000fc400078e020f */
[----:B------:R-:W-:Y:S02]  /*1030*/  IMAD.MOV.U32 R15, RZ, RZ, R20 ;  /* 0x000000ffff0f7224 */ /* 0x000fe400078e0014 */
[--C-:B------:R-:W-:Y:S02]  /*1040*/  @!P5 IMAD.IADD R9, R9, 0x1, -R0.reuse ;  /* 0x000000010909d824 */ /* 0x100fe400078e0a00 */
[----:B------:R-:W-:Y:S01]  /*1050*/  @!P6 IADD3 R17, PT, PT, R17, -R0, RZ ;  /* 0x800000001111e210 */ /* 0x000fe20007ffe0ff */
[----:B------:R-:W-:Y:S01]  /*1060*/  IMAD.HI.U32 R7, R3, R15, RZ ;  /* 0x0000000f03077227 */ /* 0x000fe200078e00ff */
[C---:B------:R-:W-:Y:S02]  /*1070*/  ISETP.GT.U32.AND P6, PT, R0.reuse, R13, PT ;  /* 0x0000000d0000720c */ /* 0x040fe40003fc4070 */
[----:B------:R-:W-:Y:S01]  /*1080*/  ISETP.GT.U32.AND P1, PT, R0, R9, PT ;  /* 0x000000090000720c */ /* 0x000fe20003f24070 */
[----:B------:R-:W-:Y:S02]  /*1090*/  VIADD R27, R132, 0x9 ;  /* 0x00000009841b7836 */ /* 0x000fe40000000000 */
[----:B------:R-:W-:-:S02]  /*10a0*/  @!P4 IMAD.IADD R12, R12, 0x1, -R0 ;  /* 0x000000010c0cc824 */ /* 0x000fc400078e0a00 */
[C---:B------:R-:W-:Y:S01]  /*10b0*/  IMAD R14, R0.reuse, R19, R18 ;  /* 0x00000013000e7224 */ /* 0x040fe200078e0212 */
[----:B------:R-:W-:Y:S01]  /*10c0*/  IABS R18, R26 ;  /* 0x0000001a00127213 */ /* 0x000fe20000000000 */
[----:B------:R-:W-:Y:S01]  /*10d0*/  IMAD.MOV R7, RZ, RZ, -R7 ;  /* 0x000000ffff077224 */ /* 0x000fe200078e0a07 */
[----:B------:R-:W-:Y:S01]  /*10e0*/  IABS R19, R27 ;  /* 0x0000001b00137213 */ /* 0x000fe20000000000 */
[----:B------:R-:W-:Y:S01]  /*10f0*/  @!P2 IMAD.IADD R11, R11, 0x1, -R0 ;  /* 0x000000010b0ba824 */ /* 0x000fe200078e0a00 */
[C---:B------:R-:W-:Y:S01]  /*1100*/  ISETP.GT.U32.AND P4, PT, R0.reuse, R12, PT ;  /* 0x0000000c0000720c */ /* 0x040fe20003f84070 */
[C---:B------:R-:W-:Y:S01]  /*1110*/  IMAD R15, R0.reuse, R7, R15 ;  /* 0x00000007000f7224 */ /* 0x040fe200078e020f */
[C---:B------:R-:W-:Y:S01]  /*1120*/  ISETP.GT.U32.AND P2, PT, R0.reuse, R10, PT ;  /* 0x0000000a0000720c */ /* 0x040fe20003f44070 */
[----:B------:R-:W-:Y:S01]  /*1130*/  IMAD.HI.U32 R7, R3, R18, RZ ;  /* 0x0000001203077227 */ /* 0x000fe200078e00ff */
[----:B------:R-:W-:-:S03]  /*1140*/  ISETP.GT.U32.AND P5, PT, R0, R11, PT ;  /* 0x0000000b0000720c */ /* 0x000fc60003fa4070 */
[----:B------:R-:W-:Y:S01]  /*1150*/  @!P6 IMAD.IADD R13, R13, 0x1, -R0 ;  /* 0x000000010d0de824 */ /* 0x000fe200078e0a00 */
[----:B------:R-:W-:Y:S01]  /*1160*/  ISETP.GE.AND P6, PT, R22, RZ, PT ;  /* 0x000000ff1600720c */ /* 0x000fe20003fc6270 */
[----:B------:R-:W-:-:S04]  /*1170*/  IMAD.HI.U32 R16, R3, R19, RZ ;  /* 0x0000001303107227 */ /* 0x000fc800078e00ff */
[----:B------:R-:W-:Y:S01]  /*1180*/  IMAD.MOV R7, RZ, RZ, -R7 ;  /* 0x000000ffff077224 */ /* 0x000fe200078e0a07 */
[----:B------:R-:W-:Y:S01]  /*1190*/  @!P4 IADD3 R12, PT, PT, R12, -R0, RZ ;  /* 0x800000000c0cc210 */ /* 0x000fe20007ffe0ff */
[----:B------:R-:W-:Y:S01]  /*11a0*/  @!P1 IMAD.IADD R9, R9, 0x1, -R0 ;  /* 0x0000000109099824 */ /* 0x000fe200078e0a00 */
[C---:B------:R-:W-:Y:S01]  /*11b0*/  ISETP.GT.U32.AND P1, PT, R0.reuse, R14, PT ;  /* 0x0000000e0000720c */ /* 0x040fe20003f24070 */
[----:B------:R-:W-:Y:S01]  /*11c0*/  IMAD.MOV R20, RZ, RZ, -R16 ;  /* 0x000000ffff147224 */ /* 0x000fe200078e0a10 */
[----:B------:R-:W-:Y:S01]  /*11d0*/  ISETP.GE.AND P4, PT, R21, RZ, PT ;  /* 0x000000ff1500720c */ /* 0x000fe20003f86270 */
[----:B------:R-:W-:Y:S01]  /*11e0*/  IMAD R16, R0, R7, R18 ;  /* 0x0000000700107224 */ /* 0x000fe200078e0212 */
[----:B------:R-:W-:Y:S01]  /*11f0*/  @!P3 IADD3 R9, PT, PT, -R9, RZ, RZ ;  /* 0x000000ff0909b210 */ /* 0x000fe20007ffe1ff */
[----:B------:R-:W-:Y:S01]  /*1200*/  IMAD.MOV.U32 R7, RZ, RZ, R17 ;  /* 0x000000ffff077224 */ /* 0x000fe200078e0011 */
[----:B------:R-:W-:Y:S01]  /*1210*/  @!P6 IADD3 R12, PT, PT, -R12, RZ, RZ ;  /* 0x000000ff0c0ce210 */ /* 0x000fe20007ffe1ff */
[C---:B------:R-:W-:Y:S01]  /*1220*/  IMAD R17, R0.reuse, R20, R19 ;  /* 0x0000001400117224 */ /* 0x040fe200078e0213 */
[----:B------:R-:W-:Y:S01]  /*1230*/  ISETP.GT.U32.AND P3, PT, R0, R16, PT ;  /* 0x000000100000720c */ /* 0x000fe20003f64070 */
[--C-:B------:R-:W-:Y:S01]  /*1240*/  @!P2 IMAD.IADD R10, R10, 0x1, -R0.reuse ;  /* 0x000000010a0aa824 */ /* 0x100fe200078e0a00 */
[----:B------:R-:W-:Y:S01]  /*1250*/  ISETP.GE.AND P2, PT, R28, RZ, PT ;  /* 0x000000ff1c00720c */ /* 0x000fe20003f46270 */
[----:B------:R-:W-:Y:S01]  /*1260*/  @!P5 IMAD.IADD R11, R11, 0x1, -R0 ;  /* 0x000000010b0bd824 */ /* 0x000fe200078e0a00 */
[----:B------:R-:W-:Y:S01]  /*1270*/  ISETP.GT.U32.AND P6, PT, R0, R17, PT ;  /* 0x000000110000720c */ /* 0x000fe20003fc4070 */
[----:B------:R-:W-:Y:S01]  /*1280*/  VIADD R18, R132, 0xa ;  /* 0x0000000a84127836 */ /* 0x000fe20000000000 */
[----:B------:R-:W-:Y:S01]  /*1290*/  ISETP.GT.U32.AND P5, PT, R0, R15, PT ;  /* 0x0000000f0000720c */ /* 0x000fe20003fa4070 */
[----:B------:R-:W-:Y:S01]  /*12a0*/  VIADD R20, R132, 0xb ;  /* 0x0000000b84147836 */ /* 0x000fe20000000000 */
[----:B------:R-:W-:Y:S01]  /*12b0*/  @!P1 IADD3 R14, PT, PT, R14, -R0, RZ ;  /* 0x800000000e0e9210 */ /* 0x000fe20007ffe0ff */
[----:B------:R-:W-:Y:S01]  /*12c0*/  @!P0 IMAD.MOV R10, RZ, RZ, -R10 ;  /* 0x000000ffff0a8224 */ /* 0x000fe200078e0a0a */
[----:B------:R-:W-:Y:S01]  /*12d0*/  IABS R19, R18 ;  /* 0x0000001200137213 */ /* 0x000fe20000000000 */
[C---:B------:R-:W-:Y:S01]  /*12e0*/  VIADD R28, R132.reuse, 0xd ;  /* 0x0000000d841c7836 */ /* 0x040fe20000000000 */
[----:B------:R-:W-:Y:S01]  /*12f0*/  ISETP.GE.AND P1, PT, R23, RZ, PT ;  /* 0x000000ff1700720c */ /* 0x000fe20003f26270 */
[----:B------:R-:W-:Y:S01]  /*1300*/  VIADD R29, R132, 0xe ;  /* 0x0000000e841d7836 */ /* 0x000fe20000000000 */
[----:B------:R-:W-:Y:S01]  /*1310*/  @!P3 IADD3 R16, PT, PT, R16, -R0, RZ ;  /* 0x800000001010b210 */ /* 0x000fe20007ffe0ff */
[----:B------:R-:W-:Y:S01]  /*1320*/  @!P2 IMAD.MOV R7, RZ, RZ, -R7 ;  /* 0x000000ffff07a224 */ /* 0x000fe200078e0a07 */
[----:B------:R-:W-:Y:S01]  /*1330*/  ISETP.GE.AND P3, PT, R18, RZ, PT ;  /* 0x000000ff1200720c */ /* 0x000fe20003f66270 */
[----:B------:R-:W-:Y:S01]  /*1340*/  IMAD.HI.U32 R18, R3, R19, RZ ;  /* 0x0000001303127227 */ /* 0x000fe200078e00ff */
[----:B------:R-:W-:-:S02]  /*1350*/  ISETP.GT.U32.AND P2, PT, R0, R13, PT ;  /* 0x0000000d0000720c */ /* 0x000fc40003f44070 */
[----:B------:R-:W-:Y:S01]  /*1360*/  IABS R21, R20 ;  /* 0x0000001400157213 */ /* 0x000fe20000000000 */
[--C-:B------:R-:W-:Y:S01]  /*1370*/  @!P6 IMAD.IADD R17, R17, 0x1, -R0.reuse ;  /* 0x000000011111e824 */ /* 0x100fe200078e0a00 */
[----:B------:R-:W-:Y:S01]  /*1380*/  ISETP.GT.U32.AND P6, PT, R0, R16, PT ;  /* 0x000000100000720c */ /* 0x000fe20003fc4070 */
[--C-:B------:R-:W-:Y:S01]  /*1390*/  @!P5 IMAD.IADD R15, R15, 0x1, -R0.reuse ;  /* 0x000000010f0fd824 */ /* 0x100fe200078e0a00 */
[----:B------:R-:W-:Y:S01]  /*13a0*/  IADD3 R18, PT, PT, -R18, RZ, RZ ;  /* 0x000000ff12127210 */ /* 0x000fe20007ffe1ff */
[----:B------:R-:W-:Y:S01]  /*13b0*/  @!P4 IMAD.MOV R11, RZ, RZ, -R11 ;  /* 0x000000ffff0bc224 */ /* 0x000fe200078e0a0b */
[----:B------:R-:W-:Y:S01]  /*13c0*/  ISETP.GT.U32.AND P5, PT, R0, R14, PT ;  /* 0x0000000e0000720c */ /* 0x000fe20003fa4070 */
[----:B------:R-:W-:Y:S01]  /*13d0*/  VIADD R31, R132, 0xf ;  /* 0x0000000f841f7836 */ /* 0x000fe20000000000 */
[C---:B------:R-:W-:Y:S01]  /*13e0*/  ISETP.GT.U32.AND P0, PT, R0.reuse, R15, PT ;  /* 0x0000000f0000720c */ /* 0x040fe20003f04070 */
[----:B------:R-:W-:Y:S01]  /*13f0*/  IMAD R18, R0, R18, R19 ;  /* 0x0000001200127224 */ /* 0x000fe200078e0213 */
[----:B------:R-:W-:Y:S01]  /*1400*/  ISETP.GE.AND P4, PT, R24, RZ, PT ;  /* 0x000000ff1800720c */ /* 0x000fe20003f86270 */
[----:B------:R-:W-:Y:S01]  /*1410*/  @!P2 IMAD.IADD R13, R13, 0x1, -R0 ;  /* 0x000000010d0da824 */ /* 0x000fe200078e0a00 */
[----:B------:R-:W-:Y:S01]  /*1420*/  ISETP.GE.AND P2, PT, R25, RZ, PT ;  /* 0x000000ff1900720c */ /* 0x000fe20003f46270 */
[----:B------:R-:W-:Y:S01]  /*1430*/  IMAD.HI.U32 R19, R3, R21, RZ ;  /* 0x0000001503137227 */ /* 0x000fe200078e00ff */
[----:B------:R-:W-:-:S02]  /*1440*/  IABS R24, R28 ;  /* 0x0000001c00187213 */ /* 0x000fc40000000000 */
[----:B------:R-:W-:Y:S01]  /*1450*/  @!P6 IADD3 R16, PT, PT, R16, -R0, RZ ;  /* 0x800000001010e210 */ /* 0x000fe20007ffe0ff */
[----:B------:R-:W-:Y:S01]  /*1460*/  @!P1 IMAD.MOV R13, RZ, RZ, -R13 ;  /* 0x000000ffff0d9224 */ /* 0x000fe200078e0a0d */
[C---:B------:R-:W-:Y:S01]  /*1470*/  ISETP.GT.U32.AND P6, PT, R0.reuse, R18, PT ;  /* 0x000000120000720c */ /* 0x040fe20003fc4070 */
[----:B------:R-:W-:Y:S01]  /*1480*/  IMAD.MOV R19, RZ, RZ, -R19 ;  /* 0x000000ffff137224 */ /* 0x000fe200078e0a13 */
[----:B------:R-:W-:Y:S01]  /*1490*/  ISETP.GT.U32.AND P1, PT, R0, R17, PT ;  /* 0x000000110000720c */ /* 0x000fe20003f24070 */
[--C-:B------:R-:W-:Y:S01]  /*14a0*/  @!P0 IMAD.IADD R15, R15, 0x1, -R0.reuse ;  /* 0x000000010f0f8824 */ /* 0x100fe200078e0a00 */
[----:B------:R-:W-:Y:S01]  /*14b0*/  ISETP.GE.AND P0, PT, R27, RZ, PT ;  /* 0x000000ff1b00720c */ /* 0x000fe20003f06270 */
[----:B------:R-:W-:Y:S01]  /*14c0*/  VIADD R27, R132, 0xc ;  /* 0x0000000c841b7836 */ /* 0x000fe20000000000 */
[----:B------:R-:W-:Y:S01]  /*14d0*/  IABS R25, R29 ;  /* 0x0000001d00197213 */ /* 0x000fe20000000000 */
[----:B------:R-:W-:Y:S01]  /*14e0*/  IMAD R19, R0, R19, R21 ;  /* 0x0000001300137224 */ /* 0x000fe200078e0215 */
[----:B------:R-:W-:Y:S01]  /*14f0*/  @!P2 IADD3 R15, PT, PT, -R15, RZ, RZ ;  /* 0x000000ff0f0fa210 */ /* 0x000fe20007ffe1ff */
[----:B------:R-:W-:Y:S01]  /*1500*/  @!P5 IMAD.IADD R14, R14, 0x1, -R0 ;  /* 0x000000010e0ed824 */ /* 0x000fe200078e0a00 */
[----:B------:R-:W-:Y:S01]  /*1510*/  IABS R23, R27 ;  /* 0x0000001b00177213 */ /* 0x000fe20000000000 */
[----:B------:R-:W-:Y:S01]  /*1520*/  IMAD.HI.U32 R21, R3, R24, RZ ;  /* 0x0000001803157227 */ /* 0x000fe200078e00ff */
[----:B------:R-:W-:-:S03]  /*1530*/  ISETP.GE.AND P5, PT, R26, RZ, PT ;  /* 0x000000ff1a00720c */ /* 0x000fc60003fa6270 */
[--C-:B------:R-:W-:Y:S01]  /*1540*/  @!P6 IMAD.IADD R18, R18, 0x1, -R0.reuse ;  /* 0x000000011212e824 */ /* 0x100fe200078e0a00 */
[----:B------:R-:W-:Y:S01]  /*1550*/  ISETP.GT.U32.AND P6, PT, R0, R19, PT ;  /* 0x000000130000720c */ /* 0x000fe20003fc4070 */
[----:B------:R-:W-:Y:S01]  /*1560*/  @!P1 IMAD.IADD R17, R17, 0x1, -R0 ;  /* 0x0000000111119824 */ /* 0x000fe200078e0a00 */
[----:B------:R-:W-:Y:S01]  /*1570*/  ISETP.GE.AND P1, PT, R20, RZ, PT ;  /* 0x000000ff1400720c */ /* 0x000fe20003f26270 */
[----:B------:R-:W-:-:S04]  /*1580*/  IMAD.HI.U32 R20, R3, R23, RZ ;  /* 0x0000001703147227 */ /* 0x000fc800078e00ff */
[----:B------:R-:W-:Y:S01]  /*1590*/  IMAD.HI.U32 R22, R3, R25, RZ ;  /* 0x0000001903167227 */ /* 0x000fe200078e00ff */
[----:B------:R-:W-:-:S03]  /*15a0*/  IADD3 R20, PT, PT, -R20, RZ, RZ ;  /* 0x000000ff14147210 */ /* 0x000fc60007ffe1ff */
[----:B------:R-:W-:Y:S01]  /*15b0*/  IMAD.MOV R21, RZ, RZ, -R21 ;  /* 0x000000ffff157224 */ /* 0x000fe200078e0a15 */
[----:B------:R-:W-:Y:S01]  /*15c0*/  IADD3 R22, PT, PT, -R22, RZ, RZ ;  /* 0x000000ff16167210 */ /* 0x000fe20007ffe1ff */
[----:B------:R-:W-:Y:S01]  /*15d0*/  @!P6 IMAD.IADD R19, R19, 0x1, -R0 ;  /* 0x000000011313e824 */ /* 0x000fe200078e0a00 */
[C---:B------:R-:W-:Y:S01]  /*15e0*/  ISETP.GT.U32.AND P6, PT, R0.reuse, R18, PT ;  /* 0x000000120000720c */ /* 0x040fe20003fc4070 */
[C---:B------:R-:W-:Y:S01]  /*15f0*/  IMAD R20, R0.reuse, R20, R23 ;  /* 0x0000001400147224 */ /* 0x040fe200078e0217 */
[----:B------:R-:W-:Y:S01]  /*1600*/  IABS R23, R31 ;  /* 0x0000001f00177213 */ /* 0x000fe20000000000 */
[C---:B------:R-:W-:Y:S02]  /*1610*/  IMAD R21, R0.reuse, R21, R24 ;  /* 0x0000001500157224 */ /* 0x040fe400078e0218 */
[C---:B------:R-:W-:Y:S01]  /*1620*/  IMAD R22, R0.reuse, R22, R25 ;  /* 0x0000001600167224 */ /* 0x040fe200078e0219 */
[C---:B------:R-:W-:Y:S01]  /*1630*/  ISETP.GT.U32.AND P2, PT, R0.reuse, R20, PT ;  /* 0x000000140000720c */ /* 0x040fe20003f44070 */
[----:B------:R-:W-:Y:S01]  /*1640*/  @!P5 IMAD.MOV R16, RZ, RZ, -R16 ;  /* 0x000000ffff10d224 */ /* 0x000fe200078e0a10 */
[----:B------:R-:W-:Y:S01]  /*1650*/  ISETP.GT.U32.AND P5, PT, R0, R21, PT ;  /* 0x000000150000720c */ /* 0x000fe20003fa4070 */
[----:B------:R-:W-:-:S02]  /*1660*/  VIADD R32, R132, 0x10 ;  /* 0x0000001084207836 */ /* 0x000fc40000000000 */
[----:B------:R-:W-:Y:S02]  /*1670*/  IMAD.MOV.U32 R25, RZ, RZ, R23 ;  /* 0x000000ffff197224 */ /* 0x000fe400078e0017 */
[----:B------:R-:W-:Y:S01]  /*1680*/  @!P6 IADD3 R18, PT, PT, R18, -R0, RZ ;  /* 0x800000001212e210 */ /* 0x000fe20007ffe0ff */
[----:B------:R-:W-:Y:S01]  /*1690*/  @!P4 IMAD.MOV R14, RZ, RZ, -R14 ;  /* 0x000000ffff0ec224 */ /* 0x000fe200078e0a0e */
[C---:B------:R-:W-:Y:S01]  /*16a0*/  ISETP.GT.U32.AND P6, PT, R0.reuse, R22, PT ;  /* 0x000000160000720c */ /* 0x040fe20003fc4070 */
[----:B------:R-:W-:Y:S01]  /*16b0*/  IMAD.HI.U32 R23, R3, R25, RZ ;  /* 0x0000001903177227 */ /* 0x000fe200078e00ff */
[----:B------:R-:W-:Y:S02]  /*16c0*/  IABS R26, R32 ;  /* 0x00000020001a7213 */ /* 0x000fe40000000000 */
[----:B------:R-:W-:Y:S01]  /*16d0*/  ISETP.GT.U32.AND P4, PT, R0, R19, PT ;  /* 0x000000130000720c */ /* 0x000fe20003f84070 */
[----:B------:R-:W-:Y:S01]  /*16e0*/  @!P2 IMAD.IADD R20, R20, 0x1, -R0 ;  /* 0x000000011414a824 */ /* 0x000fe200078e0a00 */
[----:B------:R-:W-:Y:S01]  /*16f0*/  ISETP.GE.AND P2, PT, R29, RZ, PT ;  /* 0x000000ff1d00720c */ /* 0x000fe20003f46270 */
[----:B------:R-:W-:-:S02]  /*1700*/  IMAD.MOV R23, RZ, RZ, -R23 ;  /* 0x000000ffff177224 */ /* 0x000fc400078e0a17 */
[----:B------:R-:W-:-:S04]  /*1710*/  IMAD.HI.U32 R24, R3, R26, RZ ;  /* 0x0000001a03187227 */ /* 0x000fc800078e00ff */
[----:B------:R-:W-:Y:S01]  /*1720*/  @!P5 IMAD.IADD R21, R21, 0x1, -R0 ;  /* 0x000000011515d824 */ /* 0x000fe200078e0a00 */
[C---:B------:R-:W-:Y:S01]  /*1730*/  ISETP.GT.U32.AND P5, PT, R0.reuse, R20, PT ;  /* 0x000000140000720c */ /* 0x040fe20003fa4070 */
[----:B------:R-:W-:Y:S02]  /*1740*/  IMAD R23, R0, R23, R25 ;  /* 0x0000001700177224 */ /* 0x000fe400078e0219 */
[----:B------:R-:W-:Y:S02]  /*1750*/  IMAD.MOV R25, RZ, RZ, -R24 ;  /* 0x000000ffff197224 */ /* 0x000fe400078e0a18 */
[----:B------:R-:W-:Y:S01]  /*1760*/  @!P6 IMAD.IADD R22, R22, 0x1, -R0 ;  /* 0x000000011616e824 */ /* 0x000fe200078e0a00 */
[C---:B------:R-:W-:Y:S01]  /*1770*/  ISETP.GT.U32.AND P6, PT, R0.reuse, R21, PT ;  /* 0x000000150000720c */ /* 0x040fe20003fc4070 */
[----:B------:R-:W-:Y:S01]  /*1780*/  IMAD R24, R0, R25, R26 ;  /* 0x0000001900187224 */ /* 0x000fe200078e021a */
[----:B------:R-:W-:Y:S01]  /*1790*/  IABS R26, R33 ;  /* 0x00000021001a7213 */ /* 0x000fe20000000000 */
[----:B------:R-:W-:Y:S01]  /*17a0*/  @!P4 IMAD.IADD R19, R19, 0x1, -R0 ;  /* 0x000000011313c824 */ /* 0x000fe200078e0a00 */
[----:B------:R-:W-:Y:S01]  /*17b0*/  ISETP.GE.AND P4, PT, R28, RZ, PT ;  /* 0x000000ff1c00720c */ /* 0x000fe20003f86270 */
[----:B------:R-:W-:Y:S01]  /*17c0*/  @!P3 IMAD.MOV R18, RZ, RZ, -R18 ;  /* 0x000000ffff12b224 */ /* 0x000fe200078e0a12 */
[----:B------:R-:W-:Y:S01]  /*17d0*/  ISETP.GT.U32.AND P3, PT, R0, R22, PT ;  /* 0x000000160000720c */ /* 0x000fe20003f64070 */
[----:B------:R-:W-:Y:S01]  /*17e0*/  IMAD.HI.U32 R25, R3, R26, RZ ;  /* 0x0000001a03197227 */ /* 0x000fe200078e00ff */
[----:B------:R-:W-:-:S03]  /*17f0*/  IABS R28, R34 ;  /* 0x00000022001c7213 */ /* 0x000fc60000000000 */
[--C-:B------:R-:W-:Y:S01]  /*1800*/  @!P5 IMAD.IADD R20, R20, 0x1, -R0.reuse ;  /* 0x000000011414d824 */ /* 0x100fe200078e0a00 */
[C---:B------:R-:W-:Y:S01]  /*1810*/  ISETP.GT.U32.AND P5, PT, R0.reuse, R23, PT ;  /* 0x000000170000720c */ /* 0x040fe20003fa4070 */
[----:B------:R-:W-:Y:S01]  /*1820*/  @!P6 IMAD.IADD R21, R21, 0x1, -R0 ;  /* 0x000000011515e824 */ /* 0x000fe200078e0a00 */
[----:B------:R-:W-:Y:S01]  /*1830*/  IADD3 R25, PT, PT, -R25, RZ, RZ ;  /* 0x000000ff19197210 */ /* 0x000fe20007ffe1ff */
[----:B------:R-:W-:Y:S01]  /*1840*/  @!P0 IMAD.MOV R17, RZ, RZ, -R17 ;  /* 0x000000ffff118224 */ /* 0x000fe200078e0a11 */
[----:B------:R-:W-:Y:S01]  /*1850*/  ISETP.GT.U32.AND P6, PT, R0, R24, PT ;  /* 0x000000180000720c */ /* 0x000fe20003fc4070 */
[----:B------:R-:W-:Y:S01]  /*1860*/  VIADD R35, R132, 0x13 ;  /* 0x0000001384237836 */ /* 0x000fe20000000000 */
[----:B------:R-:W-:Y:S01]  /*1870*/  ISETP.GE.AND P0, PT, R27, RZ, PT ;  /* 0x000000ff1b00720c */ /* 0x000fe20003f06270 */
[----:B------:R-:W-:Y:S02]  /*1880*/  IMAD R25, R0, R25, R26 ;  /* 0x0000001900197224 */ /* 0x000fe400078e021a */
[----:B------:R-:W-:Y:S01]  /*1890*/  IMAD.HI.U32 R26, R3, R28, RZ ;  /* 0x0000001c031a7227 */ /* 0x000fe200078e00ff */
[----:B------:R-:W-:-:S03]  /*18a0*/  IABS R30, R35 ;  /* 0x00000023001e7213 */ /* 0x000fc60000000000 */
[--C-:B------:R-:W-:Y:S01]  /*18b0*/  @!P5 IMAD.IADD R23, R23, 0x1, -R0.reuse ;  /* 0x000000011717d824 */ /* 0x100fe200078e0a00 */
[----:B------:R-:W-:Y:S01]  /*18c0*/  ISETP.GT.U32.AND P5, PT, R0, R25, PT ;  /* 0x000000190000720c */ /* 0x000fe20003fa4070 */
[----:B------:R-:W-:Y:S01]  /*18d0*/  VIADD R36, R132, 0x14 ;  /* 0x0000001484247836 */ /* 0x000fe20000000000 */
[----:B------:R-:W-:Y:S01]  /*18e0*/  IADD3 R29, PT, PT, -R26, RZ, RZ ;  /* 0x000000ff1a1d7210 */ /* 0x000fe20007ffe1ff */
[--C-:B------:R-:W-:Y:S01]  /*18f0*/  @!P6 IMAD.IADD R24, R24, 0x1, -R0.reuse ;  /* 0x000000011818e824 */ /* 0x100fe200078e0a00 */
[----:B------:R-:W-:Y:S01]  /*1900*/  ISETP.GT.U32.AND P6, PT, R0, R23, PT ;  /* 0x000000170000720c */ /* 0x000fe20003fc4070 */
[----:B------:R-:W-:Y:S01]  /*1910*/  @!P3 IMAD.IADD R22, R22, 0x1, -R0 ;  /* 0x000000011616b824 */ /* 0x000fe200078e0a00 */
[----:B------:R-:W-:Y:S01]  /*1920*/  ISETP.GE.AND P3, PT, R31, RZ, PT ;  /* 0x000000ff1f00720c */ /* 0x000fe20003f66270 */
[----:B------:R-:W-:Y:S01]  /*1930*/  IMAD R26, R0, R29, R28 ;  /* 0x0000001d001a7224 */ /* 0x000fe200078e021c */
[----:B------:R-:W-:Y:S01]  /*1940*/  IABS R31, R36 ;  /* 0x00000024001f7213 */ /* 0x000fe20000000000 */
[----:B------:R-:W-:Y:S01]  /*1950*/  IMAD.HI.U32 R27, R3, R30, RZ ;  /* 0x0000001e031b7227 */ /* 0x000fe200078e00ff */
[----:B------:R-:W-:-:S03]  /*1960*/  @!P2 IADD3 R22, PT, PT, -R22, RZ, RZ ;  /* 0x000000ff1616a210 */ /* 0x000fc60007ffe1ff */
[----:B------:R-:W-:Y:S01]  /*1970*/  @!P5 IMAD.IADD R25, R25, 0x1, -R0 ;  /* 0x000000011919d824 */ /* 0x000fe200078e0a00 */
[----:B------:R-:W-:Y:S01]  /*1980*/  IADD3 R27, PT, PT, -R27, RZ, RZ ;  /* 0x000000ff1b1b7210 */ /* 0x000fe20007ffe1ff */
[----:B------:R-:W-:Y:S01]  /*1990*/  @!P0 IMAD.MOV R20, RZ, RZ, -R20 ;  /* 0x000000ffff148224 */ /* 0x000fe200078e0a14 */
[C---:B------:R-:W-:Y:S01]  /*19a0*/  ISETP.GT.U32.AND P0, PT, R0.reuse, R24, PT ;  /* 0x000000180000720c */ /* 0x040fe20003f04070 */
[----:B------:R-:W-:Y:S01]  /*19b0*/  IMAD.HI.U32 R28, R3, R31, RZ ;  /* 0x0000001f031c7227 */ /* 0x000fe200078e00ff */
[----:B------:R-:W-:-:S03]  /*19c0*/  ISETP.GT.U32.AND P5, PT, R0, R25, PT ;  /* 0x000000190000720c */ /* 0x000fc60003fa4070 */
[----:B------:R-:W-:Y:S01]  /*19d0*/  @!P6 IMAD.IADD R23, R23, 0x1, -R0 ;  /* 0x000000011717e824 */ /* 0x000fe200078e0a00 */
[----:B------:R-:W-:Y:S01]  /*19e0*/  ISETP.GT.U32.AND P6, PT, R0, R26, PT ;  /* 0x0000001a0000720c */ /* 0x000fe20003fc4070 */
[----:B------:R-:W-:Y:S01]  /*19f0*/  VIADD R37, R132, 0x15 ;  /* 0x0000001584257836 */ /* 0x000fe20000000000 */
[----:B------:R-:W-:Y:S01]  /*1a00*/  IADD3 R28, PT, PT, -R28, RZ, RZ ;  /* 0x000000ff1c1c7210 */ /* 0x000fe20007ffe1ff */
[----:B------:R-:W-:Y:S01]  /*1a10*/  @!P1 IMAD.MOV R19, RZ, RZ, -R19 ;  /* 0x000000ffff139224 */ /* 0x000fe200078e0a13 */
[----:B------:R-:W-:Y:S01]  /*1a20*/  ISETP.GE.AND P1, PT, R32, RZ, PT ;  /* 0x000000ff2000720c */ /* 0x000fe20003f26270 */
[----:B------:R-:W-:Y:S01]  /*1a30*/  IMAD R27, R0, R27, R30 ;  /* 0x0000001b001b7224 */ /* 0x000fe200078e021e */
[----:B------:R-:W-:Y:S01]  /*1a40*/  IABS R32, R37 ;  /* 0x0000002500207213 */ /* 0x000fe20000000000 */
[----:B------:R-:W-:Y:S02]  /*1a50*/  VIADD R38, R132, 0x16 ;  /* 0x0000001684267836 */ /* 0x000fe40000000000 */
[----:B------:R-:W-:Y:S01]  /*1a60*/  IMAD R28, R0, R28, R31 ;  /* 0x0000001c001c7224 */ /* 0x000fe200078e021f */
[----:B------:R-:W-:Y:S01]  /*1a70*/  @!P5 IADD3 R25, PT, PT, R25, -R0, RZ ;  /* 0x800000001919d210 */ /* 0x000fe20007ffe0ff */
[----:B------:R-:W-:Y:S01]  /*1a80*/  IMAD.HI.U32 R29, R3, R32, RZ ;  /* 0x00000020031d7227 */ /* 0x000fe200078e00ff */
[----:B------:R-:W-:-:S02]  /*1a90*/  IABS R31, R38 ;  /* 0x00000026001f7213 */ /* 0x000fc40000000000 */
[----:B------:R-:W-:Y:S01]  /*1aa0*/  ISETP.GT.U32.AND P5, PT, R0, R28, PT ;  /* 0x0000001c0000720c */ /* 0x000fe20003fa4070 */
[--C-:B------:R-:W-:Y:S01]  /*1ab0*/  @!P0 IMAD.IADD R24, R24, 0x1, -R0.reuse ;  /* 0x0000000118188824 */ /* 0x100fe200078e0a00 */
[----:B------:R-:W-:Y:S01]  /*1ac0*/  ISETP.GT.U32.AND P0, PT, R0, R27, PT ;  /* 0x0000001b0000720c */ /* 0x000fe20003f04070 */
[----:B------:R-:W-:Y:S01]  /*1ad0*/  @!P6 IMAD.IADD R26, R26, 0x1, -R0 ;  /* 0x000000011a1ae824 */ /* 0x000fe200078e0a00 */
[----:B------:R-:W-:Y:S01]  /*1ae0*/  ISETP.GE.AND P6, PT, R33, RZ, PT ;  /* 0x000000ff2100720c */ /* 0x000fe20003fc6270 */
[----:B------:R-:W-:Y:S02]  /*1af0*/  IMAD.MOV R29, RZ, RZ, -R29 ;  /* 0x000000ffff1d7224 */ /* 0x000fe400078e0a1d */
[----:B------:R-:W-:Y:S01]  /*1b00*/  @!P4 IMAD.MOV R21, RZ, RZ, -R21 ;  /* 0x000000ffff15c224 */ /* 0x000fe200078e0a15 */
[C---:B------:R-:W-:Y:S01]  /*1b10*/  ISETP.GT.U32.AND P4, PT, R0.reuse, R26, PT ;  /* 0x0000001a0000720c */ /* 0x040fe20003f84070 */
[----:B------:R-:W-:Y:S02]  /*1b20*/  IMAD R29, R0, R29, R32 ;  /* 0x0000001d001d7224 */ /* 0x000fe400078e0220 */
[----:B------:R-:W-:-:S02]  /*1b30*/  VIADD R39, R132, 0x17 ;  /* 0x0000001784277836 */ /* 0x000fc40000000000 */
[----:B------:R-:W-:-:S03]  /*1b40*/  IMAD.HI.U32 R30, R3, R31, RZ ;  /* 0x0000001f031e7227 */ /* 0x000fc600078e00ff */
[----:B------:R-:W-:Y:S01]  /*1b50*/  IABS R33, R39 ;  /* 0x0000002700217213 */ /* 0x000fe20000000000 */
[----:B------:R-:W-:Y:S01]  /*1b60*/  @!P3 IMAD.MOV R23, RZ, RZ, -R23 ;  /* 0x000000ffff17b224 */ /* 0x000fe200078e0a17 */
[----:B------:R-:W-:Y:S01]  /*1b70*/  ISETP.GT.U32.AND P3, PT, R0, R29, PT ;  /* 0x0000001d0000720c */ /* 0x000fe20003f64070 */
[----:B------:R-:W-:Y:S01]  /*1b80*/  IMAD.MOV R30, RZ, RZ, -R30 ;  /* 0x000000ffff1e7224 */ /* 0x000fe200078e0a1e */
[----:B------:R-:W-:Y:S01]  /*1b90*/  MOV R32, R33 ;  /* 0x0000002100207202 */ /* 0x000fe20000000f00 */
[--C-:B------:R-:W-:Y:S01]  /*1ba0*/  @!P0 IMAD.IADD R27, R27, 0x1, -R0.reuse ;  /* 0x000000011b1b8824 */ /* 0x100fe200078e0a00 */
[----:B------:R-:W-:Y:S01]  /*1bb0*/  ISETP.GE.AND P0, PT, R34, RZ, PT ;  /* 0x000000ff2200720c */ /* 0x000fe20003f06270 */
[----:B------:R-:W-:Y:S01]  /*1bc0*/  @!P5 IMAD.IADD R28, R28, 0x1, -R0 ;  /* 0x000000011c1cd824 */ /* 0x000fe200078e0a00 */
[----:B------:R-:W-:Y:S01]  /*1bd0*/  @!P4 IADD3 R26, PT, PT, R26, -R0, RZ ;  /* 0x800000001a1ac210 */ /* 0x000fe20007ffe0ff */
[C---:B------:R-:W-:Y:S01]  /*1be0*/  IMAD R30, R0.reuse, R30, R31 ;  /* 0x0000001e001e7224 */ /* 0x040fe200078e021f */
[C---:B------:R-:W-:Y:S01]  /*1bf0*/  ISETP.GT.U32.AND P2, PT, R0.reuse, R27, PT ;  /* 0x0000001b0000720c */ /* 0x040fe20003f44070 */
[----:B------:R-:W-:Y:S01]  /*1c00*/  IMAD.HI.U32 R31, R3, R32, RZ ;  /* 0x00000020031f7227 */ /* 0x000fe200078e00ff */
[----:B------:R-:W-:-:S02]  /*1c10*/  ISETP.GT.U32.AND P5, PT, R0, R28, PT ;  /* 0x0000001c0000720c */ /* 0x000fc40003fa4070 */
[----:B------:R-:W-:Y:S01]  /*1c20*/  ISETP.GT.U32.AND P4, PT, R0, R30, PT ;  /* 0x0000001e0000720c */ /* 0x000fe20003f84070 */
[----:B------:R-:W-:Y:S01]  /*1c30*/  @!P1 IMAD.MOV R24, RZ, RZ, -R24 ;  /* 0x000000ffff189224 */ /* 0x000fe200078e0a18 */
[----:B------:R-:W-:Y:S01]  /*1c40*/  ISETP.GE.AND P1, PT, R35, RZ, PT ;  /* 0x000000ff2300720c */ /* 0x000fe20003f26270 */
[----:B------:R-:W-:Y:S01]  /*1c50*/  @!P6 IMAD.MOV R25, RZ, RZ, -R25 ;  /* 0x000000ffff19e224 */ /* 0x000fe200078e0a19 */
[----:B------:R-:W-:Y:S01]  /*1c60*/  ISETP.GE.AND P6, PT, R36, RZ, PT ;  /* 0x000000ff2400720c */ /* 0x000fe20003fc6270 */
[----:B------:R-:W-:Y:S01]  /*1c70*/  IMAD.MOV R31, RZ, RZ, -R31 ;  /* 0x000000ffff1f7224 */ /* 0x000fe200078e0a1f */
[----:B------:R-:W-:Y:S01]  /*1c80*/  @!P3 IADD3 R29, PT, PT, R29, -R0, RZ ;  /* 0x800000001d1db210 */ /* 0x000fe20007ffe0ff */
[----:B------:R-:W-:Y:S01]  /*1c90*/  VIADD R33, R132, 0x19 ;  /* 0x0000001984217836 */ /* 0x000fe20000000000 */
[----:B------:R-:W-:Y:S01]  /*1ca0*/  @!P0 IADD3 R26, PT, PT, -R26, RZ, RZ ;  /* 0x000000ff1a1a8210 */ /* 0x000fe20007ffe1ff */
[C---:B------:R-:W-:Y:S01]  /*1cb0*/  IMAD R31, R0.reuse, R31, R32 ;  /* 0x0000001f001f7224 */ /* 0x040fe200078e0220 */
[----:B------:R-:W-:Y:S01]  /*1cc0*/  ISETP.GT.U32.AND P0, PT, R0, R29, PT ;  /* 0x0000001d0000720c */ /* 0x000fe20003f04070 */
[----:B------:R-:W-:Y:S01]  /*1cd0*/  VIADD R32, R132, 0x18 ;  /* 0x0000001884207836 */ /* 0x000fe20000000000 */
[----:B------:R-:W-:Y:S01]  /*1ce0*/  IABS R36, R33 ;  /* 0x0000002100247213 */ /* 0x000fe20000000000 */
[--C-:B------:R-:W-:Y:S01]  /*1cf0*/  @!P2 IMAD.IADD R27, R27, 0x1, -R0.reuse ;  /* 0x000000011b1ba824 */ /* 0x100fe200078e0a00 */
[----:B------:R-:W-:Y:S01]  /*1d00*/  ISETP.GE.AND P2, PT, R37, RZ, PT ;  /* 0x000000ff2500720c */ /* 0x000fe20003f46270 */
[--C-:B------:R-:W-:Y:S01]  /*1d10*/  @!P5 IMAD.IADD R28, R28, 0x1, -R0.reuse ;  /* 0x000000011c1cd824 */ /* 0x100fe200078e0a00 */
[----:B------:R-:W-:Y:S01]  /*1d20*/  IABS R34, R32 ;  /* 0x0000002000227213 */ /* 0x000fe20000000000 */
[----:B------:R-:W-:Y:S01]  /*1d30*/  @!P4 IMAD.IADD R30, R30, 0x1, -R0 ;  /* 0x000000011e1ec824 */ /* 0x000fe200078e0a00 */
[----:B------:R-:W-:Y:S01]  /*1d40*/  ISETP.GE.AND P4, PT, R32, RZ, PT ;  /* 0x000000ff2000720c */ /* 0x000fe20003f86270 */
[----:B------:R-:W-:Y:S01]  /*1d50*/  @!P1 IMAD.MOV R27, RZ, RZ, -R27 ;  /* 0x000000ffff1b9224 */ /* 0x000fe200078e0a1b */
[----:B------:R-:W-:Y:S01]  /*1d60*/  ISETP.GE.AND P5, PT, R38, RZ, PT ;  /* 0x000000ff2600720c */ /* 0x000fe20003fa6270 */
[----:B------:R-:W-:Y:S01]  /*1d70*/  @!P6 IMAD.MOV R28, RZ, RZ, -R28 ;  /* 0x000000ffff1ce224 */ /* 0x000fe200078e0a1c */
[C---:B------:R-:W-:Y:S01]  /*1d80*/  ISETP.GT.U32.AND P1, PT, R0.reuse, R30, PT ;  /* 0x0000001e0000720c */ /* 0x040fe20003f24070 */
[----:B------:R-:W-:Y:S01]  /*1d90*/  IMAD.HI.U32 R32, R3, R34, RZ ;  /* 0x0000002203207227 */ /* 0x000fe200078e00ff */
[----:B------:R-:W-:-:S02]  /*1da0*/  ISETP.GT.U32.AND P6, PT, R0, R31, PT ;  /* 0x0000001f0000720c */ /* 0x000fc40003fc4070 */
[----:B------:R-:W-:Y:S01]  /*1db0*/  @!P0 IADD3 R29, PT, PT, R29, -R0, RZ ;  /* 0x800000001d1d8210 */ /* 0x000fe20007ffe0ff */
[----:B------:R-:W-:Y:S01]  /*1dc0*/  IMAD.MOV R35, RZ, RZ, -R32 ;  /* 0x000000ffff237224 */ /* 0x000fe200078e0a20 */
[----:B------:R-:W-:Y:S01]  /*1dd0*/  ISETP.GE.AND P0, PT, R33, RZ, PT ;  /* 0x000000ff2100720c */ /* 0x000fe20003f06270 */
[----:B------:R-:W-:Y:S01]  /*1de0*/  IMAD.HI.U32 R33, R3, R36, RZ ;  /* 0x0000002403217227 */ /* 0x000fe200078e00ff */
[----:B------:R-:W-:Y:S02]  /*1df0*/  ISETP.GE.AND P3, PT, R39, RZ, PT ;  /* 0x000000ff2700720c */ /* 0x000fe40003f66270 */
[----:B------:R-:W-:Y:S01]  /*1e00*/  IABS R39, R42 ;  /* 0x0000002a00277213 */ /* 0x000fe20000000000 */
[----:B------:R-:W-:Y:S02]  /*1e10*/  VIADD R38, R132, 0x1a ;  /* 0x0000001a84267836 */ /* 0x000fe40000000000 */
[----:B------:R-:W-:Y:S02]  /*1e20*/  IMAD.MOV R33, RZ, RZ, -R33 ;  /* 0x000000ffff217224 */ /* 0x000fe400078e0a21 */
[----:B------:R-:W-:Y:S01]  /*1e30*/  IMAD R32, R0, R35, R34 ;  /* 0x0000002300207224 */ /* 0x000fe200078e0222 */
[----:B------:R-:W-:Y:S01]  /*1e40*/  IABS R37, R38 ;  /* 0x0000002600257213 */ /* 0x000fe20000000000 */
[----:B------:R-:W-:Y:S01]  /*1e50*/  @!P1 IMAD.IADD R30, R30, 0x1, -R0 ;  /* 0x000000011e1e9824 */ /* 0x000fe200078e0a00 */
[----:B------:R-:W-:Y:S01]  /*1e60*/  @!P6 IADD3 R31, PT, PT, R31, -R0, RZ ;  /* 0x800000001f1fe210 */ /* 0x000fe20007ffe0ff */
[----:B------:R-:W-:Y:S01]  /*1e70*/  IMAD R33, R0, R33, R36 ;  /* 0x0000002100217224 */ /* 0x000fe200078e0224 */
[----:B------:R-:W-:Y:S01]  /*1e80*/  ISETP.GE.AND P1, PT, R38, RZ, PT ;  /* 0x000000ff2600720c */ /* 0x000fe20003f26270 */
[----:B------:R-:W-:Y:S01]  /*1e90*/  @!P2 IMAD.MOV R29, RZ, RZ, -R29 ;  /* 0x000000ffff1da224 */ /* 0x000fe200078e0a1d */
[C---:B------:R-:W-:Y:S01]  /*1ea0*/  ISETP.GT.U32.AND P2, PT, R0.reuse, R32, PT ;  /* 0x000000200000720c */ /* 0x040fe20003f44070 */
[----:B------:R-:W-:Y:S01]  /*1eb0*/  @!P5 IMAD.MOV R30, RZ, RZ, -R30 ;  /* 0x000000ffff1ed224 */ /* 0x000fe200078e0a1e */
[C---:B------:R-:W-:Y:S01]  /*1ec0*/  ISETP.GT.U32.AND P6, PT, R0.reuse, R31, PT ;  /* 0x0000001f0000720c */ /* 0x040fe20003fc4070 */
[----:B------:R-:W-:Y:S01]  /*1ed0*/  IMAD.HI.U32 R34, R3, R37, RZ ;  /* 0x0000002503227227 */ /* 0x000fe200078e00ff */
[----:B------:R-:W-:-:S03]  /*1ee0*/  ISETP.GT.U32.AND P5, PT, R0, R33, PT ;  /* 0x000000210000720c */ /* 0x000fc60003fa4070 */
[----:B------:R-:W-:Y:S02]  /*1ef0*/  IMAD.MOV R34, RZ, RZ, -R34 ;  /* 0x000000ffff227224 */ /* 0x000fe400078e0a22 */
[----:B------:R-:W-:Y:S02]  /*1f00*/  VIADD R35, R132, 0x1b ;  /* 0x0000001b84237836 */ /* 0x000fe40000000000 */
[----:B------:R-:W-:Y:S02]  /*1f10*/  IMAD R34, R0, R34, R37 ;  /* 0x0000002200227224 */ /* 0x000fe400078e0225 */
[----:B------:R-:W-:Y:S01]  /*1f20*/  @!P2 IADD3 R32, PT, PT, R32, -R0, RZ ;  /* 0x800000002020a210 */ /* 0x000fe20007ffe0ff */
[----:B------:R-:W-:Y:S01]  /*1f30*/  VIADD R43, R132, 0x1d ;  /* 0x0000001d842b7836 */ /* 0x000fe20000000000 */
[----:B------:R-:W-:Y:S01]  /*1f40*/  IABS R38, R35 ;  /* 0x0000002300267213 */ /* 0x000fe20000000000 */
[--C-:B------:R-:W-:Y:S01]  /*1f50*/  @!P6 IMAD.IADD R31, R31, 0x1, -R0.reuse ;  /* 0x000000011f1fe824 */ /* 0x100fe200078e0a00 */
[C---:B------:R-:W-:Y:S01]  /*1f60*/  ISETP.GT.U32.AND P6, PT, R0.reuse, R34, PT ;  /* 0x000000220000720c */ /* 0x040fe20003fc4070 */
[----:B------:R-:W-:Y:S01]  /*1f70*/  @!P5 IMAD.IADD R33, R33, 0x1, -R0 ;  /* 0x000000012121d824 */ /* 0x000fe200078e0a00 */
[----:B------:R-:W-:Y:S01]  /*1f80*/  ISETP.GE.AND P2, PT, R35, RZ, PT ;  /* 0x000000ff2300720c */ /* 0x000fe20003f46270 */
[----:B------:R-:W-:Y:S01]  /*1f90*/  IMAD.HI.U32 R35, R3, R38, RZ ;  /* 0x0000002603237227 */ /* 0x000fe200078e00ff */
[----:B------:R-:W-:-:S02]  /*1fa0*/  ISETP.GT.U32.AND P5, PT, R0, R32, PT ;  /* 0x000000200000720c */ /* 0x000fc40003fa4070 */
[----:B------:R-:W-:Y:S01]  /*1fb0*/  IABS R40, R43 ;  /* 0x0000002b00287213 */ /* 0x000fe20000000000 */
[----:B------:R-:W-:Y:S01]  /*1fc0*/  IMAD.MOV R35, RZ, RZ, -R35 ;  /* 0x000000ffff237224 */ /* 0x000fe200078e0a23 */
[----:B------:R-:W-:Y:S01]  /*1fd0*/  @!P3 IADD3 R31, PT, PT, -R31, RZ, RZ ;  /* 0x000000ff1f1fb210 */ /* 0x000fe20007ffe1ff */
[----:B------:R-:W-:Y:S02]  /*1fe0*/  VIADD R44, R132, 0x1e ;  /* 0x0000001e842c7836 */ /* 0x000fe40000000000 */
[----:B------:R-:W-:Y:S02]  /*1ff0*/  IMAD R35, R0, R35, R38 ;  /* 0x0000002300237224 */ /* 0x000fe400078e0226 */
[----:B------:R-:W-:Y:S01]  /*2000*/  @!P6 IMAD.IADD R34, R34, 0x1, -R0 ;  /* 0x000000012222e824 */ /* 0x000fe200078e0a00 */
[----:B------:R-:W-:Y:S01]  /*2010*/  ISETP.GT.U32.AND P6, PT, R0, R33, PT ;  /* 0x000000210000720c */ /* 0x000fe20003fc4070 */
[----:B------:R-:W-:Y:S02]  /*2020*/  IMAD.HI.U32 R37, R3, R40, RZ ;  /* 0x0000002803257227 */ /* 0x000fe400078e00ff */
[----:B------:R-:W-:-:S02]  /*2030*/  @!P5 IADD3 R32, PT, PT, R32, -R0, RZ ;  /* 0x800000002020d210 */ /* 0x000fc40007ffe0ff */
[C---:B------:R-:W-:Y:S01]  /*2040*/  ISETP.GT.U32.AND P5, PT, R0.reuse, R35, PT ;  /* 0x000000230000720c */ /* 0x040fe20003fa4070 */
[----:B------:R-:W-:Y:S01]  /*2050*/  IMAD.MOV R37, RZ, RZ, -R37 ;  /* 0x000000ffff257224 */ /* 0x000fe200078e0a25 */
[----:B------:R-:W-:Y:S01]  /*2060*/  ISETP.GT.U32.AND P3, PT, R0, R34, PT ;  /* 0x000000220000720c */ /* 0x000fe20003f64070 */
[----:B------:R-:W-:-:S04]  /*2070*/  IMAD.HI.U32 R36, R3, R39, RZ ;  /* 0x0000002703247227 */ /* 0x000fc800078e00ff */
[----:B------:R-:W-:Y:S01]  /*2080*/  IMAD R38, R0, R37, R40 ;  /* 0x0000002500267224 */ /* 0x000fe200078e0228 */
[----:B------:R-:W-:Y:S01]  /*2090*/  IABS R40, R44 ;  /* 0x0000002c00287213 */ /* 0x000fe20000000000 */
[----:B------:R-:W-:Y:S02]  /*20a0*/  VIADD R45, R132, 0x1f ;  /* 0x0000001f842d7836 */ /* 0x000fe40000000000 */
[----:B------:R-:W-:Y:S02]  /*20b0*/  IMAD.MOV R36, RZ, RZ, -R36 ;  /* 0x000000ffff247224 */ /* 0x000fe400078e0a24 */
[----:B------:R-:W-:Y:S01]  /*20c0*/  @!P5 IADD3 R35, PT, PT, R35, -R0, RZ ;  /* 0x800000002323d210 */ /* 0x000fe20007ffe0ff */
[----:B------:R-:W-:Y:S01]  /*20d0*/  IMAD.HI.U32 R37, R3, R40, RZ ;  /* 0x0000002803257227 */ /* 0x000fe200078e00ff */
[----:B------:R-:W-:Y:S02]  /*20e0*/  IABS R41, R45 ;  /* 0x0000002d00297213 */ /* 0x000fe40000000000 */
[----:B------:R-:W-:Y:S01]  /*20f0*/  ISETP.GT.U32.AND P5, PT, R0, R35, PT ;  /* 0x000000230000720c */ /* 0x000fe20003fa4070 */
[----:B------:R-:W-:Y:S01]  /*2100*/  @!P3 IMAD.IADD R34, R34, 0x1, -R0 ;  /* 0x000000012222b824 */ /* 0x000fe200078e0a00 */
[----:B------:R-:W-:Y:S01]  /*2110*/  ISETP.GT.U32.AND P3, PT, R0, R38, PT ;  /* 0x000000260000720c */ /* 0x000fe20003f64070 */
[----:B------:R-:W-:-:S02]  /*2120*/  IMAD.MOV R37, RZ, RZ, -R37 ;  /* 0x000000ffff257224 */ /* 0x000fc400078e0a25 */
[----:B------:R-:W-:Y:S02]  /*2130*/  @!P6 IMAD.IADD R33, R33, 0x1, -R0 ;  /* 0x000000012121e824 */ /* 0x000fe400078e0a00 */
[----:B------:R-:W-:Y:S01]  /*2140*/  IMAD R37, R0, R37, R40 ;  /* 0x0000002500257224 */ /* 0x000fe200078e0228 */
[----:B------:R-:W-:Y:S01]  /*2150*/  IADD3 R40, PT, PT, R132, 0x20, RZ ;  /* 0x0000002084287810 */ /* 0x000fe20007ffe0ff */
[----:B------:R-:W-:Y:S02]  /*2160*/  IMAD R36, R0, R36, R39 ;  /* 0x0000002400247224 */ /* 0x000fe400078e0227 */
[----:B------:R-:W-:-:S03]  /*2170*/  IMAD.HI.U32 R39, R3, R41, RZ ;  /* 0x0000002903277227 */ /* 0x000fc600078e00ff */
[----:B------:R-:W-:Y:S01]  /*2180*/  ISETP.GT.U32.AND P6, PT, R0, R36, PT ;  /* 0x000000240000720c */ /* 0x000fe20003fc4070 */
[--C-:B------:R-:W-:Y:S01]  /*2190*/  @!P3 IMAD.IADD R38, R38, 0x1, -R0.reuse ;  /* 0x000000012626b824 */ /* 0x100fe200078e0a00 */
[----:B------:R-:W-:Y:S01]  /*21a0*/  IADD3 R39, PT, PT, -R39, RZ, RZ ;  /* 0x000000ff27277210 */ /* 0x000fe20007ffe1ff */
[----:B------:R-:W-:Y:S01]  /*21b0*/  @!P5 IMAD.IADD R35, R35, 0x1, -R0 ;  /* 0x000000012323d824 */ /* 0x000fe200078e0a00 */
[C---:B------:R-:W-:Y:S01]  /*21c0*/  ISETP.GT.U32.AND P5, PT, R0.reuse, R37, PT ;  /* 0x000000250000720c */ /* 0x040fe20003fa4070 */
[----:B------:R-:W-:Y:S01]  /*21d0*/  @!P0 IMAD.MOV R33, RZ, RZ, -R33 ;  /* 0x000000ffff218224 */ /* 0x000fe200078e0a21 */
[C---:B------:R-:W-:Y:S01]  /*21e0*/  ISETP.GT.U32.AND P0, PT, R0.reuse, R38, PT ;  /* 0x000000260000720c */ /* 0x040fe20003f04070 */
[----:B------:R-:W-:Y:S01]  /*21f0*/  IMAD R39, R0, R39, R41 ;  /* 0x0000002700277224 */ /* 0x000fe200078e0229 */
[----:B------:R-:W-:Y:S01]  /*2200*/  IABS R41, R40 ;  /* 0x0000002800297213 */ /* 0x000fe20000000000 */
[----:B------:R-:W-:Y:S02]  /*2210*/  @!P1 IMAD.MOV R34, RZ, RZ, -R34 ;  /* 0x000000ffff229224 */ /* 0x000fe400078e0a22 */
[----:B------:R-:W-:Y:S01]  /*2220*/  VIADD R48, R132, 0x22 ;  /* 0x0000002284307836 */ /* 0x000fe20000000000 */
[----:B------:R-:W-:Y:S01]  /*2230*/  ISETP.GT.U32.AND P1, PT, R0, R39, PT ;  /* 0x000000270000720c */ /* 0x000fe20003f24070 */
[----:B------:R-:W-:Y:S01]  /*2240*/  @!P6 IMAD.IADD R36, R36, 0x1, -R0 ;  /* 0x000000012424e824 */ /* 0x000fe200078e0a00 */
[----:B------:R-:W-:Y:S01]  /*2250*/  ISETP.GE.AND P6, PT, R43, RZ, PT ;  /* 0x000000ff2b00720c */ /* 0x000fe20003fc6270 */
[----:B------:R-:W-:-:S02]  /*2260*/  VIADD R43, R132, 0x21 ;  /* 0x00000021842b7836 */ /* 0x000fc40000000000 */
[----:B------:R-:W-:Y:S01]  /*2270*/  @!P5 IMAD.IADD R37, R37, 0x1, -R0 ;  /* 0x000000012525d824 */ /* 0x000fe200078e0a00 */
[----:B------:R-:W-:Y:S01]  /*2280*/  ISETP.GT.U32.AND P3, PT, R0, R36, PT ;  /* 0x000000240000720c */ /* 0x000fe20003f64070 */
[----:B------:R-:W-:Y:S01]  /*2290*/  @!P2 IMAD.MOV R35, RZ, RZ, -R35 ;  /* 0x000000ffff23a224 */ /* 0x000fe200078e0a23 */
[-C--:B------:R-:W-:Y:S01]  /*22a0*/  @!P0 IADD3 R38, PT, PT, R38, -R0.reuse, RZ ;  /* 0x8000000026268210 */ /* 0x080fe20007ffe0ff */
[----:B------:R-:W-:Y:S01]  /*22b0*/  @!P4 IMAD.MOV R32, RZ, RZ, -R32 ;  /* 0x000000ffff20c224 */ /* 0x000fe200078e0a20 */
[----:B------:R-:W-:Y:S01]  /*22c0*/  ISETP.GE.AND P0, PT, R40, RZ, PT ;  /* 0x000000ff2800720c */ /* 0x000fe20003f06270 */
[----:B------:R-:W-:Y:S01]  /*22d0*/  IMAD.HI.U32 R40, R3, R41, RZ ;  /* 0x0000002903287227 */ /* 0x000fe200078e00ff */
[----:B------:R-:W-:Y:S02]  /*22e0*/  ISETP.GT.U32.AND P5, PT, R0, R37, PT ;  /* 0x000000250000720c */ /* 0x000fe40003fa4070 */
[----:B------:R-:W-:Y:S01]  /*22f0*/  @!P1 IADD3 R39, PT, PT, R39, -R0, RZ ;  /* 0x8000000027279210 */ /* 0x000fe20007ffe0ff */
[----:B------:R-:W-:Y:S01]  /*2300*/  IMAD.MOV R40, RZ, RZ, -R40 ;  /* 0x000000ffff287224 */ /* 0x000fe200078e0a28 */
[----:B------:R-:W-:Y:S01]  /*2310*/  ISETP.GE.AND P2, PT, R44, RZ, PT ;  /* 0x000000ff2c00720c */ /* 0x000fe20003f46270 */
[----:B------:R-:W-:Y:S01]  /*2320*/  VIADD R49, R132, 0x23 ;  /* 0x0000002384317836 */ /* 0x000fe20000000000 */
[C---:B------:R-:W-:Y:S01]  /*2330*/  ISETP.GT.U32.AND P1, PT, R0.reuse, R39, PT ;  /* 0x000000270000720c */ /* 0x040fe20003f24070 */
[----:B------:R-:W-:Y:S01]  /*2340*/  IMAD R40, R0, R40, R41 ;  /* 0x0000002800287224 */ /* 0x000fe200078e0229 */
[----:B------:R-:W-:Y:S01]  /*2350*/  IABS R44, R43 ;  /* 0x0000002b002c7213 */ /* 0x000fe20000000000 */
[----:B------:R-:W-:Y:S01]  /*2360*/  @!P3 IMAD.IADD R36, R36, 0x1, -R0 ;  /* 0x000000012424b824 */ /* 0x000fe200078e0a00 */
[----:B------:R-:W-:Y:S01]  /*2370*/  ISETP.GE.AND P3, PT, R45, RZ, PT ;  /* 0x000000ff2d00720c */ /* 0x000fe20003f66270 */
[----:B------:R-:W-:Y:S01]  /*2380*/  VIADD R50, R132, 0x24 ;  /* 0x0000002484327836 */ /* 0x000fe20000000000 */
[----:B------:R-:W-:Y:S01]  /*2390*/  IABS R45, R48 ;  /* 0x00000030002d7213 */ /* 0x000fe20000000000 */
[----:B------:R-:W-:Y:S01]  /*23a0*/  IMAD.HI.U32 R41, R3, R44, RZ ;  /* 0x0000002c03297227 */ /* 0x000fe200078e00ff */
[----:B------:R-:W-:-:S02]  /*23b0*/  @!P5 IADD3 R37, PT, PT, R37, -R0, RZ ;  /* 0x800000002525d210 */ /* 0x000fc40007ffe0ff */
[----:B------:R-:W-:Y:S01]  /*23c0*/  ISETP.GT.U32.AND P5, PT, R0, R40, PT ;  /* 0x000000280000720c */ /* 0x000fe20003fa4070 */
[----:B------:R-:W-:Y:S01]  /*23d0*/  IMAD.MOV R41, RZ, RZ, -R41 ;  /* 0x000000ffff297224 */ /* 0x000fe200078e0a29 */
[----:B------:R-:W-:Y:S01]  /*23e0*/  ISETP.GE.AND P4, PT, R42, RZ, PT ;  /* 0x000000ff2a00720c */ /* 0x000fe20003f86270 */
[----:B------:R-:W-:Y:S01]  /*23f0*/  IMAD.HI.U32 R42, R3, R45, RZ ;  /* 0x0000002d032a7227 */ /* 0x000fe200078e00ff */
[----:B------:R-:W-:Y:S02]  /*2400*/  IABS R46, R49 ;  /* 0x00000031002e7213 */ /* 0x000fe40000000000 */
[----:B------:R-:W-:Y:S01]  /*2410*/  IABS R47, R50 ;  /* 0x00000032002f7213 */ /* 0x000fe20000000000 */
[----:B------:R-:W-:Y:S01]  /*2420*/  IMAD.MOV R42, RZ, RZ, -R42 ;  /* 0x000000ffff2a7224 */ /* 0x000fe200078e0a2a */
[----:B------:R-:W-:Y:S01]  /*2430*/  @!P6 IADD3 R38, PT, PT, -R38, RZ, RZ ;  /* 0x000000ff2626e210 */ /* 0x000fe20007ffe1ff */
[----:B------:R-:W-:Y:S01]  /*2440*/  @!P1 IMAD.IADD R39, R39, 0x1, -R0 ;  /* 0x0000000127279824 */ /* 0x000fe200078e0a00 */
[----:B------:R-:W-:Y:S01]  /*2450*/  ISETP.GE.AND P1, PT, R43, RZ, PT ;  /* 0x000000ff2b00720c */ /* 0x000fe20003f26270 */
[----:B------:R-:W-:-:S04]  /*2460*/  IMAD.HI.U32 R43, R3, R46, RZ ;  /* 0x0000002e032b7227 */ /* 0x000fc800078e00ff */
[----:B------:R-:W-:Y:S02]  /*2470*/  @!P5 IMAD.IADD R40, R40, 0x1, -R0 ;  /* 0x000000012828d824 */ /* 0x000fe400078e0a00 */
[C---:B------:R-:W-:Y:S01]  /*2480*/  IMAD R42, R0.reuse, R42, R45 ;  /* 0x0000002a002a7224 */ /* 0x040fe200078e022d */
[----:B------:R-:W-:Y:S01]  /*2490*/  MOV R45, R47 ;  /* 0x0000002f002d7202 */ /* 0x000fe20000000f00 */
[C---:B------:R-:W-:Y:S01]  /*24a0*/  IMAD R41, R0.reuse, R41, R44 ;  /* 0x0000002900297224 */ /* 0x040fe200078e022c */
[C---:B------:R-:W-:Y:S01]  /*24b0*/  ISETP.GT.U32.AND P5, PT, R0.reuse, R40, PT ;  /* 0x000000280000720c */ /* 0x040fe20003fa4070 */
[----:B------:R-:W-:Y:S01]  /*24c0*/  IMAD.MOV R43, RZ, RZ, -R43 ;  /* 0x000000ffff2b7224 */ /* 0x000fe200078e0a2b */
[C---:B------:R-:W-:Y:S01]  /*24d0*/  ISETP.GT.U32.AND P6, PT, R0.reuse, R42, PT ;  /* 0x0000002a0000720c */ /* 0x040fe20003fc4070 */
[----:B------:R-:W-:Y:S01]  /*24e0*/  @!P4 IMAD.MOV R36, RZ, RZ, -R36 ;  /* 0x000000ffff24c224 */ /* 0x000fe200078e0a24 */
[C---:B------:R-:W-:Y:S01]  /*24f0*/  ISETP.GT.U32.AND P4, PT, R0.reuse, R41, PT ;  /* 0x000000290000720c */ /* 0x040fe20003f84070 */
[----:B------:R-:W-:-:S02]  /*2500*/  IMAD R43, R0, R43, R46 ;  /* 0x0000002b002b7224 */ /* 0x000fc400078e022e */
[----:B------:R-:W-:-:S04]  /*2510*/  IMAD.HI.U32 R44, R3, R45, RZ ;  /* 0x0000002d032c7227 */ /* 0x000fc800078e00ff */
[----:B------:R-:W-:Y:S02]  /*2520*/  IMAD.MOV R44, RZ, RZ, -R44 ;  /* 0x000000ffff2c7224 */ /* 0x000fe400078e0a2c */
[--C-:B------:R-:W-:Y:S01]  /*2530*/  @!P5 IMAD.IADD R40, R40, 0x1, -R0.reuse ;  /* 0x000000012828d824 */ /* 0x100fe200078e0a00 */
[----:B------:R-:W-:Y:S01]  /*2540*/  ISETP.GT.U32.AND P5, PT, R0, R43, PT ;  /* 0x0000002b0000720c */ /* 0x000fe20003fa4070 */
[----:B------:R-:W-:Y:S01]  /*2550*/  @!P3 IMAD.MOV R39, RZ, RZ, -R39 ;  /* 0x000000ffff27b224 */ /* 0x000fe200078e0a27 */
[----:B------:R-:W-:Y:S01]  /*2560*/  @!P6 IADD3 R42, PT, PT, R42, -R0, RZ ;  /* 0x800000002a2ae210 */ /* 0x000fe20007ffe0ff */
[----:B------:R-:W-:Y:S01]  /*2570*/  @!P4 IMAD.IADD R41, R41, 0x1, -R0 ;  /* 0x000000012929c824 */ /* 0x000fe200078e0a00 */
[----:B------:R-:W-:Y:S01]  /*2580*/  ISETP.GE.AND P3, PT, R49, RZ, PT ;  /* 0x000000ff3100720c */ /* 0x000fe20003f66270 */
[----:B------:R-:W-:Y:S01]  /*2590*/  IMAD R44, R0, R44, R45 ;  /* 0x0000002c002c7224 */ /* 0x000fe200078e022d */
[C---:B------:R-:W-:Y:S01]  /*25a0*/  IADD3 R49, PT, PT, R132.reuse, 0x25, RZ ;  /* 0x0000002584317810 */ /* 0x040fe20007ffe0ff */
[----:B------:R-:W-:Y:S01]  /*25b0*/  VIADD R51, R132, 0x26 ;  /* 0x0000002684337836 */ /* 0x000fe20000000000 */
[C---:B------:R-:W-:Y:S01]  /*25c0*/  ISETP.GT.U32.AND P6, PT, R0.reuse, R42, PT ;  /* 0x0000002a0000720c */ /* 0x040fe20003fc4070 */
[----:B------:R-:W-:Y:S01]  /*25d0*/  @!P0 IMAD.MOV R40, RZ, RZ, -R40 ;  /* 0x000000ffff288224 */ /* 0x000fe200078e0a28 */
[----:B------:R-:W-:Y:S01]  /*25e0*/  ISETP.GT.U32.AND P4, PT, R0, R41, PT ;  /* 0x000000290000720c */ /* 0x000fe20003f84070 */
[----:B------:R-:W-:Y:S01]  /*25f0*/  @!P2 IMAD.MOV R37, RZ, RZ, -R37 ;  /* 0x000000ffff25a224 */ /* 0x000fe200078e0a25 */
[----:B------:R-:W-:Y:S01]  /*2600*/  IABS R47, R49 ;  /* 0x00000031002f7213 */ /* 0x000fe20000000000 */
[----:B------:R-:W-:Y:S01]  /*2610*/  VIADD R52, R132, 0x27 ;  /* 0x0000002784347836 */ /* 0x000fe20000000000 */
[----:B------:R-:W-:Y:S01]  /*2620*/  ISETP.GT.U32.AND P0, PT, R0, R44, PT ;  /* 0x0000002c0000720c */ /* 0x000fe20003f04070 */
[----:B------:R-:W-:Y:S01]  /*2630*/  VIADD R54, R132, 0x2a ;  /* 0x0000002a84367836 */ /* 0x000fe20000000000 */
[----:B------:R-:W-:Y:S01]  /*2640*/  @!P5 IADD3 R43, PT, PT, R43, -R0, RZ ;  /* 0x800000002b2bd210 */ /* 0x000fe20007ffe0ff */
[----:B------:R-:W-:Y:S01]  /*2650*/  IMAD.HI.U32 R45, R3, R47, RZ ;  /* 0x0000002f032d7227 */ /* 0x000fe200078e00ff */
[----:B------:R-:W-:-:S02]  /*2660*/  ISETP.GE.AND P2, PT, R48, RZ, PT ;  /* 0x000000ff3000720c */ /* 0x000fc40003f46270 */
[----:B------:R-:W-:Y:S01]  /*2670*/  IABS R48, R51 ;  /* 0x0000003300307213 */ /* 0x000fe20000000000 */
[----:B------:R-:W-:Y:S01]  /*2680*/  @!P6 IMAD.IADD R42, R42, 0x1, -R0 ;  /* 0x000000012a2ae824 */ /* 0x000fe200078e0a00 */
[----:B------:R-:W-:Y:S01]  /*2690*/  ISETP.GT.U32.AND P5, PT, R0, R43, PT ;  /* 0x0000002b0000720c */ /* 0x000fe20003fa4070 */
[----:B------:R-:W-:Y:S01]  /*26a0*/  IMAD.MOV R45, RZ, RZ, -R45 ;  /* 0x000000ffff2d7224 */ /* 0x000fe200078e0a2d */
[----:B------:R-:W-:Y:S01]  /*26b0*/  ISETP.GE.AND P6, PT, R49, RZ, PT ;  /* 0x000000ff3100720c */ /* 0x000fe20003fc6270 */
[----:B------:R-:W-:Y:S01]  /*26c0*/  IMAD.HI.U32 R46, R3, R48, RZ ;  /* 0x00000030032e7227 */ /* 0x000fe200078e00ff */
[----:B------:R-:W-:Y:S02]  /*26d0*/  IABS R53, R54 ;  /* 0x0000003600357213 */ /* 0x000fe40000000000 */
[----:B------:R-:W-:Y:S01]  /*26e0*/  @!P0 IADD3 R44, PT, PT, R44, -R0, RZ ;  /* 0x800000002c2c8210 */ /* 0x000fe20007ffe0ff */
[----:B------:R-:W-:Y:S01]  /*26f0*/  IMAD.MOV R49, RZ, RZ, -R46 ;  /* 0x000000ffff317224 */ /* 0x000fe200078e0a2e */
[----:B------:R-:W-:Y:S01]  /*2700*/  ISETP.GE.AND P0, PT, R51, RZ, PT ;  /* 0x000000ff3300720c */ /* 0x000fe20003f06270 */
[----:B------:R-:W-:Y:S01]  /*2710*/  @!P4 IMAD.IADD R41, R41, 0x1, -R0 ;  /* 0x000000012929c824 */ /* 0x000fe200078e0a00 */
[----:B------:R-:W-:Y:S01]  /*2720*/  ISETP.GE.AND P4, PT, R50, RZ, PT ;  /* 0x000000ff3200720c */ /* 0x000fe20003f86270 */
[C---:B------:R-:W-:Y:S01]  /*2730*/  IMAD R45, R0.reuse, R45, R47 ;  /* 0x0000002d002d7224 */ /* 0x040fe200078e022f */
[----:B------:R-:W-:Y:S01]  /*2740*/  IABS R50, R52 ;  /* 0x0000003400327213 */ /* 0x000fe20000000000 */
[----:B------:R-:W-:-:S02]  /*2750*/  IMAD R46, R0, R49, R48 ;  /* 0x00000031002e7224 */ /* 0x000fc400078e0230 */
[----:B------:R-:W-:Y:S01]  /*2760*/  @!P1 IMAD.MOV R41, RZ, RZ, -R41 ;  /* 0x000000ffff299224 */ /* 0x000fe200078e0a29 */
[C---:B------:R-:W-:Y:S01]  /*2770*/  ISETP.GT.U32.AND P1, PT, R0.reuse, R44, PT ;  /* 0x0000002c0000720c */ /* 0x040fe20003f24070 */
[----:B------:R-:W-:Y:S01]  /*2780*/  @!P5 IMAD.IADD R43, R43, 0x1, -R0 ;  /* 0x000000012b2bd824 */ /* 0x000fe200078e0a00 */
[C---:B------:R-:W-:Y:S01]  /*2790*/  ISETP.GT.U32.AND P5, PT, R0.reuse, R45, PT ;  /* 0x0000002d0000720c */ /* 0x040fe20003fa4070 */
[----:B------:R-:W-:Y:S01]  /*27a0*/  @!P2 IMAD.MOV R42, RZ, RZ, -R42 ;  /* 0x000000ffff2aa224 */ /* 0x000fe200078e0a2a */
[----:B------:R-:W-:Y:S01]  /*27b0*/  ISETP.GT.U32.AND P2, PT, R0, R46, PT ;  /* 0x0000002e0000720c */ /* 0x000fe20003f44070 */
[----:B------:R-:W-:-:S04]  /*27c0*/  IMAD.HI.U32 R47, R3, R50, RZ ;  /* 0x00000032032f7227 */ /* 0x000fc800078e00ff */
[----:B------:R-:W-:Y:S01]  /*27d0*/  VIADD R48, R132, 0x28 ;  /* 0x0000002884307836 */ /* 0x000fe20000000000 */
[----:B------:R-:W-:Y:S01]  /*27e0*/  IADD3 R47, PT, PT, -R47, RZ, RZ ;  /* 0x000000ff2f2f7210 */ /* 0x000fe20007ffe1ff */
[----:B------:R-:W-:Y:S01]  /*27f0*/  @!P3 IMAD.MOV R43, RZ, RZ, -R43 ;  /* 0x000000ffff2bb224 */ /* 0x000fe200078e0a2b */
[----:B------:R-:W-:Y:S01]  /*2800*/  ISETP.GE.AND P3, PT, R52, RZ, PT ;  /* 0x000000ff3400720c */ /* 0x000fe20003f66270 */
[----:B------:R-:W-:Y:S01]  /*2810*/  @!P1 IMAD.IADD R44, R44, 0x1, -R0 ;  /* 0x000000012c2c9824 */ /* 0x000fe200078e0a00 */
[----:B------:R-:W-:Y:S01]  /*2820*/  IABS R49, R48 ;  /* 0x0000003000317213 */ /* 0x000fe20000000000 */
[----:B------:R-:W-:Y:S01]  /*2830*/  IMAD R47, R0, R47, R50 ;  /* 0x0000002f002f7224 */ /* 0x000fe200078e0232 */
[----:B------:R-:W-:Y:S01]  /*2840*/  @!P5 IADD3 R45, PT, PT, R45, -R0, RZ ;  /* 0x800000002d2dd210 */ /* 0x000fe20007ffe0ff */
[----:B------:R-:W-:Y:S01]  /*2850*/  @!P2 IMAD.IADD R46, R46, 0x1, -R0 ;  /* 0x000000012e2ea824 */ /* 0x000fe200078e0a00 */
[----:B------:R-:W-:Y:S01]  /*2860*/  ISETP.GE.AND P1, PT, R48, RZ, PT ;  /* 0x000000ff3000720c */ /* 0x000fe20003f26270 */
[----:B------:R-:W-:Y:S01]  /*2870*/  @!P4 IMAD.MOV R44, RZ, RZ, -R44 ;  /* 0x000000ffff2cc224 */ /* 0x000fe200078e0a2c */
[----:B------:R-:W-:Y:S01]  /*2880*/  ISETP.GT.U32.AND P5, PT, R0, R45, PT ;  /* 0x0000002d0000720c */ /* 0x000fe20003fa4070 */
[----:B------:R-:W-:Y:S01]  /*2890*/  VIADD R52, R132, 0x29 ;  /* 0x0000002984347836 */ /* 0x000fe20000000000 */
[C---:B------:R-:W-:Y:S01]  /*28a0*/  ISETP.GT.U32.AND P4, PT, R0.reuse, R47, PT ;  /* 0x0000002f0000720c */ /* 0x040fe20003f84070 */
[----:B------:R-:W-:Y:S01]  /*28b0*/  IMAD.HI.U32 R48, R3, R49, RZ ;  /* 0x0000003103307227 */ /* 0x000fe200078e00ff */
[----:B------:R-:W-:-:S02]  /*28c0*/  ISETP.GT.U32.AND P2, PT, R0, R46, PT ;  /* 0x0000002e0000720c */ /* 0x000fc40003f44070 */
[----:B------:R-:W-:Y:S01]  /*28d0*/  IABS R51, R52 ;  /* 0x0000003400337213 */ /* 0x000fe20000000000 */
[----:B------:R-:W-:Y:S01]  /*28e0*/  VIADD R56, R132, 0x2e ;  /* 0x0000002e84387836 */ /* 0x000fe20000000000 */
[----:B------:R-:W-:-:S03]  /*28f0*/  IADD3 R50, PT, PT, -R48, RZ, RZ ;  /* 0x000000ff30327210 */ /* 0x000fc60007ffe1ff */
[----:B------:R-:W-:-:S04]  /*2900*/  IMAD.HI.U32 R48, R3, R51, RZ ;  /* 0x0000003303307227 */ /* 0x000fc800078e00ff */
[----:B------:R-:W-:Y:S01]  /*2910*/  IMAD R49, R0, R50, R49 ;  /* 0x0000003200317224 */ /* 0x000fe200078e0231 */
[----:B------:R-:W-:Y:S01]  /*2920*/  IADD3 R50, PT, PT, R132, 0x2b, RZ ;  /* 0x0000002b84327810 */ /* 0x000fe20007ffe0ff */
[--C-:B------:R-:W-:Y:S01]  /*2930*/  @!P5 IMAD.IADD R45, R45, 0x1, -R0.reuse ;  /* 0x000000012d2dd824 */ /* 0x100fe200078e0a00 */
[----:B------:R-:W-:Y:S01]  /*2940*/  @!P2 IADD3 R46, PT, PT, R46, -R0, RZ ;  /* 0x800000002e2ea210 */ /* 0x000fe20007ffe0ff */
[----:B------:R-:W-:Y:S01]  /*2950*/  @!P4 IMAD.IADD R47, R47, 0x1, -R0 ;  /* 0x000000012f2fc824 */ /* 0x000fe200078e0a00 */
[C---:B------:R-:W-:Y:S01]  /*2960*/  ISETP.GT.U32.AND P2, PT, R0.reuse, R49, PT ;  /* 0x000000310000720c */ /* 0x040fe20003f44070 */
[----:B------:R-:W-:Y:S01]  /*2970*/  IMAD.MOV R48, RZ, RZ, -R48 ;  /* 0x000000ffff307224 */ /* 0x000fe200078e0a30 */
[----:B------:R-:W-:Y:S01]  /*2980*/  IABS R61, R50 ;  /* 0x00000032003d7213 */ /* 0x000fe20000000000 */
[----:B------:R-:W-:Y:S01]  /*2990*/  @!P6 IMAD.MOV R45, RZ, RZ, -R45 ;  /* 0x000000ffff2de224 */ /* 0x000fe200078e0a2d */
[C---:B------:R-:W-:Y:S01]  /*29a0*/  ISETP.GT.U32.AND P6, PT, R0.reuse, R47, PT ;  /* 0x0000002f0000720c */ /* 0x040fe20003fc4070 */
[----:B------:R-:W-:Y:S01]  /*29b0*/  IMAD R51, R0, R48, R51 ;  /* 0x0000003000337224 */ /* 0x000fe200078e0233 */
[----:B------:R-:W-:Y:S01]  /*29c0*/  ISETP.GE.AND P5, PT, R52, RZ, PT ;  /* 0x000000ff3400720c */ /* 0x000fe20003fa6270 */
[----:B------:R-:W-:Y:S01]  /*29d0*/  IMAD.HI.U32 R48, R3, R53, RZ ;  /* 0x0000003503307227 */ /* 0x000fe200078e00ff */
[----:B------:R-:W-:-:S02]  /*29e0*/  IADD3 R52, PT, PT, R132, 0x2d, RZ ;  /* 0x0000002d84347810 */ /* 0x000fc40007ffe0ff */
[----:B------:R-:W-:Y:S01]  /*29f0*/  ISETP.GE.AND P4, PT, R54, RZ, PT ;  /* 0x000000ff3600720c */ /* 0x000fe20003f86270 */
[----:B------:R-:W-:Y:S01]  /*2a00*/  @!P0 IMAD.MOV R46, RZ, RZ, -R46 ;  /* 0x000000ffff2e8224 */ /* 0x000fe200078e0a2e */
[----:B------:R-:W-:Y:S01]  /*2a10*/  IADD3 R48, PT, PT, -R48, RZ, RZ ;  /* 0x000000ff30307210 */ /* 0x000fe20007ffe1ff */
[--C-:B------:R-:W-:Y:S01]  /*2a20*/  @!P2 IMAD.IADD R49, R49, 0x1, -R0.reuse ;  /* 0x000000013131a824 */ /* 0x100fe200078e0a00 */
[----:B------:R-:W-:Y:S01]  /*2a30*/  ISETP.GE.AND P2, PT, R50, RZ, PT ;  /* 0x000000ff3200720c */ /* 0x000fe20003f46270 */
[----:B------:R-:W-:Y:S01]  /*2a40*/  VIADD R50, R132, 0x2c ;  /* 0x0000002c84327836 */ /* 0x000fe20000000000 */
[----:B------:R-:W-:Y:S01]  /*2a50*/  IABS R65, R52 ;  /* 0x0000003400417213 */ /* 0x000fe20000000000 */
[----:B------:R-:W-:Y:S01]  /*2a60*/  @!P6 IMAD.IADD R47, R47, 0x1, -R0 ;  /* 0x000000012f2fe824 */ /* 0x000fe200078e0a00 */
[C---:B------:R-:W-:Y:S01]  /*2a70*/  ISETP.GT.U32.AND P0, PT, R0.reuse, R49, PT ;  /* 0x000000310000720c */ /* 0x040fe20003f04070 */
[C---:B------:R-:W-:Y:S01]  /*2a80*/  IMAD R53, R0.reuse, R48, R53 ;  /* 0x0000003000357224 */ /* 0x040fe200078e0235 */
[C---:B------:R-:W-:Y:S01]  /*2a90*/  ISETP.GT.U32.AND P6, PT, R0.reuse, R51, PT ;  /* 0x000000330000720c */ /* 0x040fe20003fc4070 */
[----:B------:R-:W-:Y:S01]  /*2aa0*/  @!P3 IMAD.MOV R47, RZ, RZ, -R47 ;  /* 0x000000ffff2fb224 */ /* 0x000fe200078e0a2f */
[----:B------:R-:W-:Y:S01]  /*2ab0*/  IABS R54, R58 ;  /* 0x0000003a00367213 */ /* 0x000fe20000000000 */
[----:B------:R-:W-:Y:S01]  /*2ac0*/  IMAD.HI.U32 R48, R3, R61, RZ ;  /* 0x0000003d03307227 */ /* 0x000fe200078e00ff */
[----:B------:R-:W-:-:S03]  /*2ad0*/  ISETP.GT.U32.AND P3, PT, R0, R53, PT ;  /* 0x000000350000720c */ /* 0x000fc60003f64070 */
[----:B------:R-:W-:-:S04]  /*2ae0*/  IMAD.MOV R48, RZ, RZ, -R48 ;  /* 0x000000ffff307224 */ /* 0x000fc800078e0a30 */
[--C-:B------:R-:W-:Y:S01]  /*2af0*/  @!P0 IMAD.IADD R49, R49, 0x1, -R0.reuse ;  /* 0x0000000131318824 */ /* 0x100fe200078e0a00 */
[----:B------:R-:W-:Y:S01]  /*2b00*/  ISETP.GE.AND P0, PT, R50, RZ, PT ;  /* 0x000000ff3200720c */ /* 0x000fe20003f06270 */
[----:B------:R-:W-:Y:S01]  /*2b10*/  IMAD R61, R0, R48, R61 ;  /* 0x00000030003d7224 */ /* 0x000fe200078e023d */
[----:B------:R-:W-:Y:S02]  /*2b20*/  IABS R50, R50 ;  /* 0x0000003200327213 */ /* 0x000fe40000000000 */
[----:B------:R-:W-:Y:S01]  /*2b30*/  MOV R55, R49 ;  /* 0x0000003100377202 */ /* 0x000fe20000000f00 */
[----:B------:R-:W-:Y:S01]  /*2b40*/  @!P3 IMAD.IADD R53, R53, 0x1, -R0 ;  /* 0x000000013535b824 */ /* 0x000fe200078e0a00 */
[----:B------:R-:W-:Y:S01]  /*2b50*/  @!P6 IADD3 R51, PT, PT, R51, -R0, RZ ;  /* 0x800000003333e210 */ /* 0x000fe20007ffe0ff */
[----:B------:R-:W-:-:S03]  /*2b60*/  IMAD.HI.U32 R48, R3, R50, RZ ;  /* 0x0000003203307227 */ /* 0x000fc600078e00ff */
[C---:B------:R-:W-:Y:S01]  /*2b70*/  ISETP.GT.U32.AND P3, PT, R0.reuse, R53, PT ;  /* 0x000000350000720c */ /* 0x040fe20003f64070 */
[----:B------:R-:W-:Y:S01]  /*2b80*/  IMAD.HI.U32 R49, R3, R65, RZ ;  /* 0x0000004103317227 */ /* 0x000fe200078e00ff */
[----:B------:R-:W-:-:S03]  /*2b90*/  ISETP.GT.U32.AND P6, PT, R0, R51, PT ;  /* 0x000000330000720c */ /* 0x000fc60003fc4070 */
[----:B------:R-:W-:Y:S02]  /*2ba0*/  IMAD.MOV R57, RZ, RZ, -R48 ;  /* 0x000000ffff397224 */ /* 0x000fe400078e0a30 */
[----:B------:R-:W-:Y:S01]  /*2bb0*/  @!P1 IMAD.MOV R55, RZ, RZ, -R55 ;  /* 0x000000ffff379224 */ /* 0x000fe200078e0a37 */
[C---:B------:R-:W-:Y:S01]  /*2bc0*/  ISETP.GT.U32.AND P1, PT, R0.reuse, R61, PT ;  /* 0x0000003d0000720c */ /* 0x040fe20003f24070 */
[----:B------:R-:W-:Y:S02]  /*2bd0*/  IMAD.MOV R48, RZ, RZ, -R49 ;  /* 0x000000ffff307224 */ /* 0x000fe400078e0a31 */
[C---:B------:R-:W-:Y:S02]  /*2be0*/  IMAD R49, R0.reuse, R57, R50 ;  /* 0x0000003900317224 */ /* 0x040fe400078e0232 */
[----:B------:R-:W-:Y:S02]  /*2bf0*/  @!P3 IMAD.IADD R53, R53, 0x1, -R0 ;  /* 0x000000013535b824 */ /* 0x000fe400078e0a00 */
[----:B------:R-:W-:Y:S01]  /*2c00*/  @!P6 IADD3 R51, PT, PT, R51, -R0, RZ ;  /* 0x800000003333e210 */ /* 0x000fe20007ffe0ff */
[C---:B------:R-:W-:Y:S01]  /*2c10*/  IMAD R65, R0.reuse, R48, R65 ;  /* 0x0000003000417224 */ /* 0x040fe200078e0241 */
[----:B------:R-:W-:Y:S01]  /*2c20*/  ISETP.GT.U32.AND P3, PT, R0, R49, PT ;  /* 0x000000310000720c */ /* 0x000fe20003f64070 */
[----:B------:R-:W-:Y:S01]  /*2c30*/  IMAD.HI.U32 R50, R3, R54, RZ ;  /* 0x0000003603327227 */ /* 0x000fe200078e00ff */
[----:B------:R-:W-:-:S02]  /*2c40*/  MOV R57, R51 ;  /* 0x0000003300397202 */ /* 0x000fc40000000f00 */
[----:B------:R-:W-:Y:S01]  /*2c50*/  ISETP.GE.AND P6, PT, R52, RZ, PT ;  /* 0x000000ff3400720c */ /* 0x000fe20003fc6270 */
[--C-:B------:R-:W-:Y:S01]  /*2c60*/  @!P1 IMAD.IADD R61, R61, 0x1, -R0.reuse ;  /* 0x000000013d3d9824 */ /* 0x100fe200078e0a00 */
[----:B------:R-:W-:Y:S01]  /*2c70*/  IABS R52, R56 ;  /* 0x0000003800347213 */ /* 0x000fe20000000000 */
[----:B------:R-:W-:Y:S01]  /*2c80*/  @!P5 IMAD.MOV R57, RZ, RZ, -R57 ;  /* 0x000000ffff39d224 */ /* 0x000fe200078e0a39 */
[C---:B------:R-:W-:Y:S01]  /*2c90*/  ISETP.GT.U32.AND P5, PT, R0.reuse, R65, PT ;  /* 0x000000410000720c */ /* 0x040fe20003fa4070 */
[----:B------:R-:W-:Y:S01]  /*2ca0*/  IMAD.MOV.U32 R59, RZ, RZ, R53 ;  /* 0x000000ffff3b7224 */ /* 0x000fe200078e0035 */
[----:B------:R-:W-:Y:S01]  /*2cb0*/  ISETP.GT.U32.AND P1, PT, R0, R61, PT ;  /* 0x0000003d0000720c */ /* 0x000fe20003f24070 */
[----:B------:R-:W-:Y:S01]  /*2cc0*/  IMAD.HI.U32 R48, R3, R52, RZ ;  /* 0x0000003403307227 */ /* 0x000fe200078e00ff */
[----:B------:R-:W-:Y:S02]  /*2cd0*/  IADD3 R53, PT, PT, -R50, RZ, RZ ;  /* 0x000000ff32357210 */ /* 0x000fe40007ffe1ff */
[C---:B------:R-:W-:Y:S01]  /*2ce0*/  IADD3 R50, PT, PT, R132.reuse, 0x31, RZ ;  /* 0x0000003184327810 */ /* 0x040fe20007ffe0ff */
[----:B------:R-:W-:Y:S01]  /*2cf0*/  @!P3 IMAD.IADD R49, R49, 0x1, -R0 ;  /* 0x000000013131b824 */ /* 0x000fe200078e0a00 */
[----:B------:R-:W-:Y:S01]  /*2d00*/  @!P4 IADD3 R59, PT, PT, -R59, RZ, RZ ;  /* 0x000000ff3b3bc210 */ /* 0x000fe20007ffe1ff */
[----:B------:R-:W-:Y:S01]  /*2d10*/  IMAD.MOV R51, RZ, RZ, -R48 ;  /* 0x000000ffff337224 */ /* 0x000fe200078e0a30 */
[----:B------:R-:W-:Y:S01]  /*2d20*/  IADD3 R48, PT, PT, R132, 0x30, RZ ;  /* 0x0000003084307810 */ /* 0x000fe20007ffe0ff */
[C---:B------:R-:W-:Y:S01]  /*2d30*/  IMAD R53, R0.reuse, R53, R54 ;  /* 0x0000003500357224 */ /* 0x040fe200078e0236 */
[----:B------:R-:W-:Y:S01]  /*2d40*/  ISETP.GT.U32.AND P3, PT, R0, R49, PT ;  /* 0x000000310000720c */ /* 0x000fe20003f64070 */
[--C-:B------:R-:W-:Y:S01]  /*2d50*/  @!P5 IMAD.IADD R65, R65, 0x1, -R0.reuse ;  /* 0x000000014141d824 */ /* 0x100fe200078e0a00 */
[----:B------:R-:W-:Y:S01]  /*2d60*/  IABS R73, R50 ;  /* 0x0000003200497213 */ /* 0x000fe20000000000 */
[----:B------:R-:W-:Y:S01]  /*2d70*/  @!P1 IMAD.IADD R61, R61, 0x1, -R0 ;  /* 0x000000013d3d9824 */ /* 0x000fe200078e0a00 */
[----:B------:R-:W-:Y:S01]  /*2d80*/  ISETP.GE.AND P4, PT, R56, RZ, PT ;  /* 0x000000ff3800720c */ /* 0x000fe20003f86270 */
[C---:B------:R-:W-:Y:S01]  /*2d90*/  IMAD R51, R0.reuse, R51, R52 ;  /* 0x0000003300337224 */ /* 0x040fe200078e0234 */
[----:B------:R-:W-:Y:S01]  /*2da0*/  ISETP.GT.U32.AND P5, PT, R0, R65, PT ;  /* 0x000000410000720c */ /* 0x000fe20003fa4070 */
[----:B------:R-:W-:Y:S01]  /*2db0*/  @!P2 IMAD.MOV R61, RZ, RZ, -R61 ;  /* 0x000000ffff3da224 */ /* 0x000fe200078e0a3d */
[----:B------:R-:W-:Y:S01]  /*2dc0*/  ISETP.GE.AND P2, PT, R48, RZ, PT ;  /* 0x000000ff3000720c */ /* 0x000fe20003f46270 */
[C---:B------:R-:W-:Y:S01]  /*2dd0*/  VIADD R54, R132.reuse, 0x35 ;  /* 0x0000003584367836 */ /* 0x040fe20000000000 */
[----:B------:R-:W-:Y:S01]  /*2de0*/  IABS R48, R48 ;  /* 0x0000003000307213 */ /* 0x000fe20000000000 */
[C---:B------:R-:W-:Y:S01]  /*2df0*/  VIADD R56, R132.reuse, 0x3a ;  /* 0x0000003a84387836 */ /* 0x040fe20000000000 */
[----:B------:R-:W-:Y:S01]  /*2e00*/  IADD3 R52, PT, PT, R132, 0x32, RZ ;  /* 0x0000003284347810 */ /* 0x000fe20007ffe0ff */
[----:B------:R-:W-:Y:S01]  /*2e10*/  @!P3 IMAD.IADD R49, R49, 0x1, -R0 ;  /* 0x000000013131b824 */ /* 0x000fe200078e0a00 */
[----:B------:R-:W-:-:S02]  /*2e20*/  ISETP.GT.U32.AND P3, PT, R0, R51, PT ;  /* 0x000000330000720c */ /* 0x000fc40003f64070 */
[----:B------:R-:W-:Y:S01]  /*2e30*/  IABS R75, R52 ;  /* 0x00000034004b7213 */ /* 0x000fe20000000000 */
[----:B------:R-:W-:Y:S01]  /*2e40*/  IMAD.MOV.U32 R63, RZ, RZ, R49 ;  /* 0x000000ffff3f7224 */ /* 0x000fe200078e0031 */
[----:B------:R-:W-:Y:S01]  /*2e50*/  ISETP.GE.AND P1, PT, R58, RZ, PT ;  /* 0x000000ff3a00720c */ /* 0x000fe20003f26270 */
[----:B------:R-:W-:Y:S01]  /*2e60*/  IMAD.MOV.U32 R49, RZ, RZ, R48 ;  /* 0x000000ffff317224 */ /* 0x000fe200078e0030 */
[----:B------:R-:W-:Y:S01]  /*2e70*/  IABS R81, R54 ;  /* 0x0000003600517213 */ /* 0x000fe20000000000 */
[----:B------:R-:W-:Y:S01]  /*2e80*/  @!P5 IMAD.IADD R65, R65, 0x1, -R0 ;  /* 0x000000014141d824 */ /* 0x000fe200078e0a00 */
[----:B------:R-:W-:Y:S01]  /*2e90*/  ISETP.GT.U32.AND P5, PT, R0, R53, PT ;  /* 0x000000350000720c */ /* 0x000fe20003fa4070 */
[----:B------:R-:W-:Y:S01]  /*2ea0*/  IMAD.HI.U32 R48, R3, R49, RZ ;  /* 0x0000003103307227 */ /* 0x000fe200078e00ff */
[----:B------:R-:W-:-:S03]  /*2eb0*/  IABS R93, R56 ;  /* 0x00000038005d7213 */ /* 0x000fc60000000000 */
[----:B------:R-:W-:Y:S01]  /*2ec0*/  IMAD.MOV R48, RZ, RZ, -R48 ;  /* 0x000000ffff307224 */ /* 0x000fe200078e0a30 */
[----:B------:R-:W-:Y:S01]  /*2ed0*/  @!P3 IADD3 R51, PT, PT, R51, -R0, RZ ;  /* 0x800000003333b210 */ /* 0x000fe20007ffe0ff */
[----:B------:R-:W-:Y:S02]  /*2ee0*/  @!P6 IMAD.MOV R65, RZ, RZ, -R65 ;  /* 0x000000ffff41e224 */ /* 0x000fe400078e0a41 */
[C---:B------:R-:W-:Y:S01]  /*2ef0*/  IMAD R49, R0.reuse, R48, R49 ;  /* 0x0000003000317224 */ /* 0x040fe200078e0231 */
[----:B------:R-:W-:Y:S01]  /*2f00*/  ISETP.GT.U32.AND P3, PT, R0, R51, PT ;  /* 0x000000330000720c */ /* 0x000fe20003f64070 */
[----:B------:R-:W-:Y:S01]  /*2f10*/  @!P0 IMAD.MOV R63, RZ, RZ, -R63 ;  /* 0x000000ffff3f8224 */ /* 0x000fe200078e0a3f */
[----:B------:R-:W-:Y:S01]  /*2f20*/  ISETP.GE.AND P0, PT, R50, RZ, PT ;  /* 0x000000ff3200720c */ /* 0x000fe20003f06270 */
[----:B------:R-:W-:Y:S01]  /*2f30*/  IMAD.HI.U32 R50, R3, R75, RZ ;  /* 0x0000004b03327227 */ /* 0x000fe200078e00ff */
[----:B------:R-:W-:-:S03]  /*2f40*/  ISETP.GT.U32.AND P6, PT, R0, R49, PT ;  /* 0x000000310000720c */ /* 0x000fc60003fc4070 */
[----:B------:R-:W-:Y:S02]  /*2f50*/  @!P5 IMAD.IADD R53, R53, 0x1, -R0 ;  /* 0x000000013535d824 */ /* 0x000fe400078e0a00 */
[----:B------:R-:W-:Y:S02]  /*2f60*/  IMAD.MOV R50, RZ, RZ, -R50 ;  /* 0x000000ffff327224 */ /* 0x000fe400078e0a32 */
[----:B------:R-:W-:Y:S01]  /*2f70*/  IMAD.HI.U32 R48, R3, R73, RZ ;  /* 0x0000004903307227 */ /* 0x000fe200078e00ff */
[C---:B------:R-:W-:Y:S02]  /*2f80*/  ISETP.GT.U32.AND P5, PT, R0.reuse, R53, PT ;  /* 0x000000350000720c */ /* 0x040fe40003fa4070 */
[----:B------:R-:W-:Y:S01]  /*2f90*/  @!P3 IADD3 R51, PT, PT, R51, -R0, RZ ;  /* 0x800000003333b210 */ /* 0x000fe20007ffe0ff */
[----:B------:R-:W-:Y:S01]  /*2fa0*/  IMAD R75, R0, R50, R75 ;  /* 0x00000032004b7224 */ /* 0x000fe200078e024b */
[----:B------:R-:W-:Y:S01]  /*2fb0*/  IADD3 R48, PT, PT, -R48, RZ, RZ ;  /* 0x000000ff30307210 */ /* 0x000fe20007ffe1ff */
[C---:B------:R-:W-:Y:S01]  /*2fc0*/  VIADD R58, R132.reuse, 0x3b ;  /* 0x0000003b843a7836 */ /* 0x040fe20000000000 */
[----:B------:R-:W-:Y:S01]  /*2fd0*/  @!P6 IADD3 R49, PT, PT, R49, -R0, RZ ;  /* 0x800000003131e210 */ /* 0x000fe20007ffe0ff */
[----:B------:R-:W-:Y:S01]  /*2fe0*/  IMAD.MOV.U32 R67, RZ, RZ, R51 ;  /* 0x000000ffff437224 */ /* 0x000fe200078e0033 */
[----:B------:R-:W-:Y:S01]  /*2ff0*/  IADD3 R50, PT, PT, R132, 0x34, RZ ;  /* 0x0000003484327810 */ /* 0x000fe20007ffe0ff */
[C---:B------:R-:W-:Y:S01]  /*3000*/  IMAD R73, R0.reuse, R48, R73 ;  /* 0x0000003000497224 */ /* 0x040fe200078e0249 */
[----:B------:R-:W-:Y:S01]  /*3010*/  ISETP.GT.U32.AND P6, PT, R0, R49, PT ;  /* 0x000000310000720c */ /* 0x000fe20003fc4070 */
[----:B------:R-:W-:Y:S01]  /*3020*/  VIADD R48, R132, 0x33 ;  /* 0x0000003384307836 */ /* 0x000fe20000000000 */
[----:B------:R-:W-:Y:S01]  /*3030*/  ISETP.GE.AND P3, PT, R52, RZ, PT ;  /* 0x000000ff3400720c */ /* 0x000fe20003f66270 */
[----:B------:R-:W-:Y:S01]  /*3040*/  @!P5 IMAD.IADD R53, R53, 0x1, -R0 ;  /* 0x000000013535d824 */ /* 0x000fe200078e0a00 */
[----:B------:R-:W-:Y:S01]  /*3050*/  ISETP.GT.U32.AND P5, PT, R0, R73, PT ;  /* 0x000000490000720c */ /* 0x000fe20003fa4070 */
[----:B------:R-:W-:Y:S01]  /*3060*/  @!P4 IMAD.MOV R67, RZ, RZ, -R67 ;  /* 0x000000ffff43c224 */ /* 0x000fe200078e0a43 */
[----:B------:R-:W-:Y:S01]  /*3070*/  IABS R51, R48 ;  /* 0x0000003000337213 */ /* 0x000fe20000000000 */
[----:B------:R-:W-:Y:S01]  /*3080*/  IMAD.MOV.U32 R69, RZ, RZ, R53 ;  /* 0x000000ffff457224 */ /* 0x000fe200078e0035 */
[----:B------:R-:W-:-:S02]  /*3090*/  ISETP.GE.AND P4, PT, R48, RZ, PT ;  /* 0x000000ff3000720c */ /* 0x000fc40003f86270 */
[----:B------:R-:W-:Y:S01]  /*30a0*/  IABS R53, R50 ;  /* 0x0000003200357213 */ /* 0x000fe20000000000 */
[----:B------:R-:W-:Y:S01]  /*30b0*/  IMAD.HI.U32 R48, R3, R51, RZ ;  /* 0x0000003303307227 */ /* 0x000fe200078e00ff */
[----:B------:R-:W-:Y:S02]  /*30c0*/  @!P1 IADD3 R69, PT, PT, -R69, RZ, RZ ;  /* 0x000000ff45459210 */ /* 0x000fe40007ffe1ff */
[----:B------:R-:W-:Y:S01]  /*30d0*/  @!P6 IADD3 R49, PT, PT, R49, -R0, RZ ;  /* 0x800000003131e210 */ /* 0x000fe20007ffe0ff */
[----:B------:R-:W-:Y:S01]  /*30e0*/  IMAD.MOV R52, RZ, RZ, -R48 ;  /* 0x000000ffff347224 */ /* 0x000fe200078e0a30 */
[----:B------:R-:W-:Y:S01]  /*30f0*/  ISETP.GT.U32.AND P6, PT, R0, R75, PT ;  /* 0x0000004b0000720c */ /* 0x000fe20003fc4070 */
[----:B------:R-:W-:Y:S01]  /*3100*/  @!P5 IMAD.IADD R73, R73, 0x1, -R0 ;  /* 0x000000014949d824 */ /* 0x000fe200078e0a00 */
[----:B------:R-:W-:Y:S01]  /*3110*/  ISETP.GE.AND P1, PT, R50, RZ, PT ;  /* 0x000000ff3200720c */ /* 0x000fe20003f26270 */
[----:B------:R-:W-:Y:S01]  /*3120*/  IMAD.HI.U32 R50, R3, R81, RZ ;  /* 0x0000005103327227 */ /* 0x000fe200078e00ff */
[----:B------:R-:W-:-:S02]  /*3130*/  IABS R95, R58 ;  /* 0x0000003a005f7213 */ /* 0x000fc40000000000 */
[C---:B------:R-:W-:Y:S01]  /*3140*/  ISETP.GT.U32.AND P5, PT, R0.reuse, R73, PT ;  /* 0x000000490000720c */ /* 0x040fe20003fa4070 */
[----:B------:R-:W-:Y:S01]  /*3150*/  IMAD R51, R0, R52, R51 ;  /* 0x0000003400337224 */ /* 0x000fe200078e0233 */
[----:B------:R-:W-:Y:S01]  /*3160*/  IADD3 R50, PT, PT, -R50, RZ, RZ ;  /* 0x000000ff32327210 */ /* 0x000fe20007ffe1ff */
[----:B------:R-:W-:Y:S02]  /*3170*/  IMAD.MOV.U32 R71, RZ, RZ, R49 ;  /* 0x000000ffff477224 */ /* 0x000fe400078e0031 */
[----:B------:R-:W-:Y:S02]  /*3180*/  IMAD.HI.U32 R48, R3, R53, RZ ;  /* 0x0000003503307227 */ /* 0x000fe400078e00ff */
[----:B------:R-:W-:Y:S02]  /*3190*/  @!P6 IADD3 R75, PT, PT, R75, -R0, RZ ;  /* 0x800000004b4be210 */ /* 0x000fe40007ffe0ff */
[----:B------:R-:W-:Y:S01]  /*31a0*/  @!P2 IMAD.MOV R71, RZ, RZ, -R71 ;  /* 0x000000ffff47a224 */ /* 0x000fe200078e0a47 */
[C---:B------:R-:W-:Y:S01]  /*31b0*/  ISETP.GT.U32.AND P2, PT, R0.reuse, R51, PT ;  /* 0x000000330000720c */ /* 0x040fe20003f44070 */
[C---:B------:R-:W-:Y:S01]  /*31c0*/  IMAD R81, R0.reuse, R50, R81 ;  /* 0x0000003200517224 */ /* 0x040fe200078e0251 */
[----:B------:R-:W-:Y:S01]  /*31d0*/  ISETP.GT.U32.AND P6, PT, R0, R75, PT ;  /* 0x0000004b0000720c */ /* 0x000fe20003fc4070 */
[----:B------:R-:W-:-:S02]  /*31e0*/  IMAD.MOV R48, RZ, RZ, -R48 ;  /* 0x000000ffff307224 */ /* 0x000fc400078e0a30 */
[--C-:B------:R-:W-:Y:S01]  /*31f0*/  @!P5 IMAD.IADD R73, R73, 0x1, -R0.reuse ;  /* 0x000000014949d824 */ /* 0x100fe200078e0a00 */
[----:B------:R-:W-:Y:S01]  /*3200*/  ISETP.GE.AND P5, PT, R54, RZ, PT ;  /* 0x000000ff3600720c */ /* 0x000fe20003fa6270 */
[----:B------:R-:W-:Y:S01]  /*3210*/  IMAD R49, R0, R48, R53 ;  /* 0x0000003000317224 */ /* 0x000fe200078e0235 */
[----:B------:R-:W-:Y:S01]  /*3220*/  IABS R53, R132 ;  /* 0x0000008400357213 */ /* 0x000fe20000000000 */
[C---:B------:R-:W-:Y:S02]  /*3230*/  VIADD R48, R132.reuse, 0x36 ;  /* 0x0000003684307836 */ /* 0x040fe40000000000 */
[----:B------:R-:W-:Y:S02]  /*3240*/  @!P0 IMAD.MOV R73, RZ, RZ, -R73 ;  /* 0x000000ffff498224 */ /* 0x000fe400078e0a49 */
[----:B------:R-:W-:Y:S01]  /*3250*/  @!P2 IADD3 R51, PT, PT, R51, -R0, RZ ;  /* 0x800000003333a210 */ /* 0x000fe20007ffe0ff */
[----:B------:R-:W-:Y:S01]  /*3260*/  VIADD R50, R132, 0x37 ;  /* 0x0000003784327836 */ /* 0x000fe20000000000 */
[----:B------:R-:W-:Y:S01]  /*3270*/  ISETP.GE.AND P2, PT, R48, RZ, PT ;  /* 0x000000ff3000720c */ /* 0x000fe20003f46270 */
[----:B------:R-:W-:Y:S01]  /*3280*/  @!P6 IMAD.IADD R75, R75, 0x1, -R0 ;  /* 0x000000014b4be824 */ /* 0x000fe200078e0a00 */
[----:B------:R-:W-:Y:S01]  /*3290*/  IABS R83, R48 ;  /* 0x0000003000537213 */ /* 0x000fe20000000000 */
[----:B------:R-:W-:Y:S01]  /*32a0*/  IMAD.HI.U32 R48, R3, R53, RZ ;  /* 0x0000003503307227 */ /* 0x000fe200078e00ff */
[----:B------:R-:W-:-:S02]  /*32b0*/  ISETP.GT.U32.AND P0, PT, R0, R51, PT ;  /* 0x000000330000720c */ /* 0x000fc40003f04070 */
[C---:B------:R-:W-:Y:S01]  /*32c0*/  ISETP.GT.U32.AND P6, PT, R0.reuse, R49, PT ;  /* 0x000000310000720c */ /* 0x040fe20003fc4070 */
[----:B------:R-:W-:Y:S01]  /*32d0*/  @!P3 IMAD.MOV R75, RZ, RZ, -R75 ;  /* 0x000000ffff4bb224 */ /* 0x000fe200078e0a4b */
[----:B------:R-:W-:Y:S02]  /*32e0*/  ISETP.GT.U32.AND P3, PT, R0, R81, PT ;  /* 0x000000510000720c */ /* 0x000fe40003f64070 */
[----:B------:R-:W-:Y:S01]  /*32f0*/  IADD3 R52, PT, PT, -R48, RZ, RZ ;  /* 0x000000ff30347210 */ /* 0x000fe20007ffe1ff */
[----:B------:R-:W-:Y:S01]  /*3300*/  IMAD.HI.U32 R48, R3, R83, RZ ;  /* 0x0000005303307227 */ /* 0x000fe200078e00ff */
[----:B------:R-:W-:-:S03]  /*3310*/  IABS R87, R50 ;  /* 0x0000003200577213 */ /* 0x000fc60000000000 */
[----:B------:R-:W-:Y:S01]  /*3320*/  IMAD R53, R0, R52, R53 ;  /* 0x0000003400357224 */ /* 0x000fe200078e0235 */
[----:B------:R-:W-:Y:S01]  /*3330*/  IADD3 R48, PT, PT, -R48, RZ, RZ ;  /* 0x000000ff30307210 */ /* 0x000fe20007ffe1ff */
[--C-:B------:R-:W-:Y:S01]  /*3340*/  @!P0 IMAD.IADD R51, R51, 0x1, -R0.reuse ;  /* 0x0000000133338824 */ /* 0x100fe200078e0a00 */
[----:B------:R-:W-:Y:S01]  /*3350*/  ISETP.GE.AND P0, PT, R50, RZ, PT ;  /* 0x000000ff3200720c */ /* 0x000fe20003f06270 */
[----:B------:R-:W-:Y:S02]  /*3360*/  IMAD.HI.U32 R50, R3, R87, RZ ;  /* 0x0000005703327227 */ /* 0x000fe400078e00ff */
[----:B------:R-:W-:Y:S02]  /*3370*/  @!P3 IADD3 R81, PT, PT, R81, -R0, RZ ;  /* 0x800000005151b210 */ /* 0x000fe40007ffe0ff */
[C---:B------:R-:W-:Y:S02]  /*3380*/  IMAD R83, R0.reuse, R48, R83 ;  /* 0x0000003000537224 */ /* 0x040fe400078e0253 */
[----:B------:R-:W-:Y:S01]  /*3390*/  ISETP.GT.U32.AND P3, PT, R0, R81, PT ;  /* 0x000000510000720c */ /* 0x000fe20003f64070 */
[----:B------:R-:W-:-:S02]  /*33a0*/  @!P6 IMAD.IADD R49, R49, 0x1, -R0 ;  /* 0x000000013131e824 */ /* 0x000fc400078e0a00 */
[----:B------:R-:W-:Y:S02]  /*33b0*/  IMAD.MOV R50, RZ, RZ, -R50 ;  /* 0x000000ffff327224 */ /* 0x000fe400078e0a32 */
[----:B------:R-:W-:Y:S01]  /*33c0*/  VIADD R48, R132, 0x38 ;  /* 0x0000003884307836 */ /* 0x000fe20000000000 */
[C---:B------:R-:W-:Y:S01]  /*33d0*/  ISETP.GT.U32.AND P6, PT, R0.reuse, R49, PT ;  /* 0x000000310000720c */ /* 0x040fe20003fc4070 */
[----:B------:R-:W-:Y:S01]  /*33e0*/  IMAD R87, R0, R50, R87 ;  /* 0x0000003200577224 */ /* 0x000fe200078e0257 */
[----:B------:R-:W-:Y:S01]  /*33f0*/  IADD3 R50, PT, PT, R132, 0x39, RZ ;  /* 0x0000003984327810 */ /* 0x000fe20007ffe0ff */
[----:B------:R-:W-:Y:S01]  /*3400*/  IMAD.MOV.U32 R77, RZ, RZ, R51 ;  /* 0x000000ffff4d7224 */ /* 0x000fe200078e0033 */
[----:B------:R-:W-:Y:S01]  /*3410*/  IABS R54, R48 ;  /* 0x0000003000367213 */ /* 0x000fe20000000000 */
[----:B------:R-:W-:Y:S01]  /*3420*/  IMAD.HI.U32 R51, R3, R93, RZ ;  /* 0x0000005d03337227 */ /* 0x000fe200078e00ff */
[----:B------:R-:W-:Y:S02]  /*3430*/  IABS R91, R50 ;  /* 0x00000032005b7213 */ /* 0x000fe40000000000 */
[----:B------:R-:W-:Y:S01]  /*3440*/  @!P4 IADD3 R77, PT, PT, -R77, RZ, RZ ;  /* 0x000000ff4d4dc210 */ /* 0x000fe20007ffe1ff */
[----:B------:R-:W-:Y:S01]  /*3450*/  @!P3 IMAD.IADD R81, R81, 0x1, -R0 ;  /* 0x000000015151b824 */ /* 0x000fe200078e0a00 */
[----:B------:R-:W-:Y:S01]  /*3460*/  ISETP.GT.U32.AND P3, PT, R0, R83, PT ;  /* 0x000000530000720c */ /* 0x000fe20003f64070 */
[----:B------:R-:W-:Y:S01]  /*3470*/  IMAD.HI.U32 R52, R3, R95, RZ ;  /* 0x0000005f03347227 */ /* 0x000fe200078e00ff */
[----:B------:R-:W-:-:S03]  /*3480*/  ISETP.GE.AND P4, PT, R48, RZ, PT ;  /* 0x000000ff3000720c */ /* 0x000fc60003f86270 */
[----:B------:R-:W-:Y:S01]  /*3490*/  @!P6 IMAD.IADD R49, R49, 0x1, -R0 ;  /* 0x000000013131e824 */ /* 0x000fe200078e0a00 */
[----:B------:R-:W-:Y:S01]  /*34a0*/  ISETP.GE.AND P6, PT, R50, RZ, PT ;  /* 0x000000ff3200720c */ /* 0x000fe20003fc6270 */
[----:B------:R-:W-:-:S04]  /*34b0*/  IMAD.HI.U32 R48, R3, R54, RZ ;  /* 0x0000003603307227 */ /* 0x000fc800078e00ff */
[----:B------:R-:W-:Y:S01]  /*34c0*/  IMAD.HI.U32 R50, R3, R91, RZ ;  /* 0x0000005b03327227 */ /* 0x000fe200078e00ff */
[----:B------:R-:W-:Y:S02]  /*34d0*/  IADD3 R79, PT, PT, -R48, RZ, RZ ;  /* 0x000000ff304f7210 */ /* 0x000fe40007ffe1ff */
[----:B------:R-:W-:Y:S01]  /*34e0*/  IADD3 R48, PT, PT, -R51, RZ, RZ ;  /* 0x000000ff33307210 */ /* 0x000fe20007ffe1ff */
[----:B------:R-:W-:Y:S01]  /*34f0*/  @!P3 IMAD.IADD R83, R83, 0x1, -R0 ;  /* 0x000000015353b824 */ /* 0x000fe200078e0a00 */
[C---:B------:R-:W-:Y:S01]  /*3500*/  ISETP.GT.U32.AND P3, PT, R0.reuse, R87, PT ;  /* 0x000000570000720c */ /* 0x040fe20003f64070 */
[----:B------:R-:W-:Y:S02]  /*3510*/  IMAD.MOV R50, RZ, RZ, -R50 ;  /* 0x000000ffff327224 */ /* 0x000fe400078e0a32 */
[C---:B------:R-:W-:Y:S01]  /*3520*/  IMAD R51, R0.reuse, R79, R54 ;  /* 0x0000004f00337224 */ /* 0x040fe200078e0236 */
[----:B------:R-:W-:Y:S01]  /*3530*/  MOV R79, R49 ;  /* 0x00000031004f7202 */ /* 0x000fe20000000f00 */
[----:B------:R-:W-:-:S02]  /*3540*/  IMAD R91, R0, R50, R91 ;  /* 0x00000032005b7224 */ /* 0x000fc400078e025b */
[----:B------:R-:W-:Y:S02]  /*3550*/  VIADD R50, R132, 0x3c ;  /* 0x0000003c84327836 */ /* 0x000fe40000000000 */
[----:B------:R-:W-:Y:S01]  /*3560*/  @!P5 IMAD.MOV R81, RZ, RZ, -R81 ;  /* 0x000000ffff51d224 */ /* 0x000fe200078e0a51 */
[C---:B------:R-:W-:Y:S01]  /*3570*/  ISETP.GT.U32.AND P5, PT, R0.reuse, R51, PT ;  /* 0x000000330000720c */ /* 0x040fe20003fa4070 */
[----:B------:R-:W-:Y:S01]  /*3580*/  @!P1 IMAD.MOV R79, RZ, RZ, -R79 ;  /* 0x000000ffff4f9224 */ /* 0x000fe200078e0a4f */
[----:B------:R-:W-:Y:S01]  /*3590*/  IABS R97, R50 ;  /* 0x0000003200617213 */ /* 0x000fe20000000000 */
[C---:B------:R-:W-:Y:S01]  /*35a0*/  IMAD R93, R0.reuse, R48, R93 ;  /* 0x00000030005d7224 */ /* 0x040fe200078e025d */
[----:B------:R-:W-:Y:S01]  /*35b0*/  @!P3 IADD3 R87, PT, PT, R87, -R0, RZ ;  /* 0x800000005757b210 */ /* 0x000fe20007ffe0ff */
[----:B------:R-:W-:Y:S01]  /*35c0*/  IMAD.MOV R52, RZ, RZ, -R52 ;  /* 0x000000ffff347224 */ /* 0x000fe200078e0a34 */
[C---:B------:R-:W-:Y:S01]  /*35d0*/  ISETP.GT.U32.AND P3, PT, R0.reuse, R83, PT ;  /* 0x000000530000720c */ /* 0x040fe20003f64070 */
[----:B------:R-:W-:Y:S01]  /*35e0*/  IMAD.HI.U32 R48, R3, R97, RZ ;  /* 0x0000006103307227 */ /* 0x000fe200078e00ff */
[----:B------:R-:W-:-:S03]  /*35f0*/  ISETP.GT.U32.AND P1, PT, R0, R87, PT ;  /* 0x000000570000720c */ /* 0x000fc60003f24070 */
[----:B------:R-:W-:Y:S02]  /*3600*/  IMAD.MOV R48, RZ, RZ, -R48 ;  /* 0x000000ffff307224 */ /* 0x000fe400078e0a30 */
[C---:B------:R-:W-:Y:S02]  /*3610*/  IMAD R95, R0.reuse, R52, R95 ;  /* 0x00000034005f7224 */ /* 0x040fe400078e025f */
[C---:B------:R-:W-:Y:S02]  /*3620*/  IMAD R97, R0.reuse, R48, R97 ;  /* 0x0000003000617224 */ /* 0x040fe400078e0261 */
[--C-:B------:R-:W-:Y:S01]  /*3630*/  @!P5 IMAD.IADD R51, R51, 0x1, -R0.reuse ;  /* 0x000000013333d824 */ /* 0x100fe200078e0a00 */
[----:B------:R-:W-:Y:S01]  /*3640*/  ISETP.GT.U32.AND P5, PT, R0, R95, PT ;  /* 0x0000005f0000720c */ /* 0x000fe20003fa4070 */
[----:B------:R-:W-:Y:S01]  /*3650*/  VIADD R52, R132, 0x3d ;  /* 0x0000003d84347836 */ /* 0x000fe20000000000 */
[----:B------:R-:W-:Y:S01]  /*3660*/  @!P3 IADD3 R83, PT, PT, R83, -R0, RZ ;  /* 0x800000005353b210 */ /* 0x000fe20007ffe0ff */
[----:B------:R-:W-:Y:S01]  /*3670*/  @!P1 IMAD.IADD R87, R87, 0x1, -R0 ;  /* 0x0000000157579824 */ /* 0x000fe200078e0a00 */
[----:B------:R-:W-:Y:S01]  /*3680*/  ISETP.GT.U32.AND P3, PT, R0, R91, PT ;  /* 0x0000005b0000720c */ /* 0x000fe20003f64070 */
[----:B------:R-:W-:Y:S01]  /*3690*/  VIADD R54, R132, 0x3e ;  /* 0x0000003e84367836 */ /* 0x000fe20000000000 */
[----:B------:R-:W-:Y:S01]  /*36a0*/  ISETP.GT.U32.AND P1, PT, R0, R93, PT ;  /* 0x0000005d0000720c */ /* 0x000fe20003f24070 */
[----:B------:R-:W-:Y:S01]  /*36b0*/  IMAD.MOV.U32 R85, RZ, RZ, R83 ;  /* 0x000000ffff557224 */ /* 0x000fe200078e0053 */
[----:B------:R-:W-:-:S02]  /*36c0*/  IABS R99, R52 ;  /* 0x0000003400637213 */ /* 0x000fc40000000000 */
[----:B------:R-:W-:Y:S01]  /*36d0*/  IABS R101, R54 ;  /* 0x0000003600657213 */ /* 0x000fe20000000000 */
[----:B------:R-:W-:Y:S01]  /*36e0*/  @!P2 IMAD.MOV R85, RZ, RZ, -R85 ;  /* 0x000000ffff55a224 */ /* 0x000fe200078e0a55 */
[----:B------:R-:W-:Y:S01]  /*36f0*/  LOP3.LUT R83, R133, 0x7f, RZ, 0xc0, !PT ;  /* 0x0000007f85537812 */ /* 0x000fe200078ec0ff */
[----:B------:R-:W-:Y:S01]  /*3700*/  IMAD.HI.U32 R49, R3, R99, RZ ;  /* 0x0000006303317227 */ /* 0x000fe200078e00ff */
[-C--:B------:R-:W-:Y:S02]  /*3710*/  @!P5 IADD3 R95, PT, PT, R95, -R0.reuse, RZ ;  /* 0x800000005f5fd210 */ /* 0x080fe40007ffe0ff */
[----:B------:R-:W-:Y:S01]  /*3720*/  @!P0 IADD3 R87, PT, PT, -R87, RZ, RZ ;  /* 0x000000ff57578210 */ /* 0x000fe20007ffe1ff */
[----:B------:R-:W-:Y:S01]  /*3730*/  IMAD.HI.U32 R3, R3, R101, RZ ;  /* 0x0000006503037227 */ /* 0x000fe200078e00ff */
[----:B------:R-:W-:Y:S02]  /*3740*/  @!P3 IADD3 R91, PT, PT, R91, -R0, RZ ;  /* 0x800000005b5bb210 */ /* 0x000fe40007ffe0ff */
[C---:B------:R-:W-:Y:S01]  /*3750*/  ISETP.GT.U32.AND P3, PT, R0.reuse, R97, PT ;  /* 0x000000610000720c */ /* 0x040fe20003f64070 */
[--C-:B------:R-:W-:Y:S01]  /*3760*/  @!P1 IMAD.IADD R93, R93, 0x1, -R0.reuse ;  /* 0x000000015d5d9824 */ /* 0x100fe200078e0a00 */
[C---:B------:R-:W-:Y:S01]  /*3770*/  ISETP.GT.U32.AND P1, PT, R0.reuse, R51, PT ;  /* 0x000000330000720c */ /* 0x040fe20003f24070 */
[----:B------:R-:W-:Y:S01]  /*3780*/  IMAD.MOV R3, RZ, RZ, -R3 ;  /* 0x000000ffff037224 */ /* 0x000fe200078e0a03 */
[----:B------:R-:W-:Y:S01]  /*3790*/  ISETP.GT.U32.AND P2, PT, R0, R91, PT ;  /* 0x0000005b0000720c */ /* 0x000fe20003f44070 */
[----:B------:R-:W-:Y:S01]  /*37a0*/  IMAD R62, R8, 0x100, R83 ;  /* 0x00000100083e7824 */ /* 0x000fe200078e0253 */
[----:B------:R-:W-:Y:S01]  /*37b0*/  IADD3 R49, PT, PT, -R49, RZ, RZ ;  /* 0x000000ff31317210 */ /* 0x000fe20007ffe1ff */
[C---:B------:R-:W-:Y:S01]  /*37c0*/  IMAD R101, R0.reuse, R3, R101 ;  /* 0x0000000300657224 */ /* 0x040fe200078e0265 */
[----:B------:R-:W-:Y:S01]  /*37d0*/  ISETP.GT.U32.AND P5, PT, R0, R93, PT ;  /* 0x0000005d0000720c */ /* 0x000fe20003fa4070 */
[----:B------:R-:W-:Y:S01]  /*37e0*/  VIADD R60, R62, 0x80 ;  /* 0x000000803e3c7836 */ /* 0x000fe20000000000 */
[----:B------:R-:W-:Y:S01]  /*37f0*/  LOP3.LUT R8, RZ, R5, RZ, 0x33, !PT ;  /* 0x00000005ff087212 */ /* 0x000fe200078e33ff */
[C---:B------:R-:W-:Y:S01]  /*3800*/  IMAD R99, R0.reuse, R49, R99 ;  /* 0x0000003100637224 */ /* 0x040fe200078e0263 */
[----:B------:R-:W-:Y:S01]  /*3810*/  IABS R49, R62 ;  /* 0x0000003e00317213 */ /* 0x000fe20000000000 */
[--C-:B------:R-:W-:Y:S01]  /*3820*/  @!P3 IMAD.IADD R97, R97, 0x1, -R0.reuse ;  /* 0x000000016161b824 */ /* 0x100fe200078e0a00 */
[C---:B------:R-:W-:Y:S01]  /*3830*/  ISETP.GT.U32.AND P3, PT, R0.reuse, R95, PT ;  /* 0x0000005f0000720c */ /* 0x040fe20003f64070 */
[--C-:B------:R-:W-:Y:S01]  /*3840*/  @!P1 IMAD.IADD R51, R51, 0x1, -R0.reuse ;  /* 0x0000000133339824 */ /* 0x100fe200078e0a00 */
[C---:B------:R-:W-:Y:S01]  /*3850*/  ISETP.GT.U32.AND P1, PT, R0.reuse, R99, PT ;  /* 0x000000630000720c */ /* 0x040fe20003f24070 */
[--C-:B------:R-:W-:Y:S01]  /*3860*/  @!P2 IMAD.IADD R91, R91, 0x1, -R0.reuse ;  /* 0x000000015b5ba824 */ /* 0x100fe200078e0a00 */
[----:B------:R-:W-:Y:S01]  /*3870*/  ISETP.GT.U32.AND P2, PT, R0, R101, PT ;  /* 0x000000650000720c */ /* 0x000fe20003f44070 */
[----:B------:R-:W-:Y:S01]  /*3880*/  IMAD.MOV.U32 R89, RZ, RZ, R51 ;  /* 0x000000ffff597224 */ /* 0x000fe200078e0033 */
[----:B------:R-:W-:Y:S01]  /*3890*/  IABS R51, R60 ;  /* 0x0000003c00337213 */ /* 0x000fe20000000000 */
[----:B------:R-:W-:Y:S01]  /*38a0*/  IMAD.HI.U32 R3, R2, R49, RZ ;  /* 0x0000003102037227 */ /* 0x000fe200078e00ff */
[-C--:B------:R-:W-:Y:S01]  /*38b0*/  @!P5 IADD3 R93, PT, PT, R93, -R0.reuse, RZ ;  /* 0x800000005d5dd210 */ /* 0x080fe20007ffe0ff */
[----:B------:R-:W-:Y:S01]  /*38c0*/  STL [R1+0x964], R62 ;  /* 0x0009643e01007387 */ /* 0x000fe20000100800 */
[----:B------:R-:W-:Y:S01]  /*38d0*/  ISETP.GE.AND P5, PT, R56, RZ, PT ;  /* 0x000000ff3800720c */ /* 0x000fe20003fa6270 */
[----:B------:R-:W-:Y:S01]  /*38e0*/  IMAD.HI.U32 R2, R2, R51, RZ ;  /* 0x0000003302027227 */ /* 0x000fe200078e00ff */
[----:B------:R-:W-:Y:S01]  /*38f0*/  @!P4 IADD3 R89, PT, PT, -R89, RZ, RZ ;  /* 0x000000ff5959c210 */ /* 0x000fe20007ffe1ff */
[----:B------:R1:W-:Y:S01]  /*3900*/  STL [R1+0x968], R60 ;  /* 0x0009683c01007387 */ /* 0x0003e20000100800 */
[C---:B------:R-:W-:Y:S01]  /*3910*/  ISETP.GT.U32.AND P0, PT, R0.reuse, R97, PT ;  /* 0x000000610000720c */ /* 0x040fe20003f04070 */
[--C-:B------:R-:W-:Y:S01]  /*3920*/  @!P3 IMAD.IADD R95, R95, 0x1, -R0.reuse ;  /* 0x000000015f5fb824 */ /* 0x100fe200078e0a00 */
[C---:B------:R-:W-:Y:S01]  /*3930*/  ISETP.GT.U32.AND P3, PT, R0.reuse, R53, PT ;  /* 0x000000350000720c */ /* 0x040fe20003f64070 */
[----:B------:R-:W-:Y:S01]  /*3940*/  @!P1 IMAD.IADD R99, R99, 0x1, -R0 ;  /* 0x0000000163639824 */ /* 0x000fe200078e0a00 */
[----:B------:R-:W-:Y:S01]  /*3950*/  @!P2 IADD3 R101, PT, PT, R101, -R0, RZ ;  /* 0x800000006565a210 */ /* 0x000fe20007ffe0ff */
[----:B------:R-:W-:Y:S01]  /*3960*/  IMAD.MOV R3, RZ, RZ, -R3 ;  /* 0x000000ffff037224 */ /* 0x000fe200078e0a03 */
[----:B------:R-:W-:Y:S01]  /*3970*/  @!P6 IADD3 R91, PT, PT, -R91, RZ, RZ ;  /* 0x000000ff5b5be210 */ /* 0x000fe20007ffe1ff */
[----:B------:R-:W-:Y:S01]  /*3980*/  IMAD.MOV R2, RZ, RZ, -R2 ;  /* 0x000000ffff027224 */ /* 0x000fe200078e0a02 */
[----:B------:R-:W-:Y:S01]  /*3990*/  ISETP.GT.U32.AND P1, PT, R0, R99, PT ;  /* 0x000000630000720c */ /* 0x000fe20003f24070 */
[----:B------:R-:W-:Y:S01]  /*39a0*/  IMAD R49, R6, R3, R49 ;  /* 0x0000000306317224 */ /* 0x000fe200078e0231 */
[----:B------:R-:W-:Y:S01]  /*39b0*/  ISETP.GT.U32.AND P2, PT, R0, R101, PT ;  /* 0x000000650000720c */ /* 0x000fe20003f44070 */
[----:B------:R-:W-:-:S02]  /*39c0*/  IMAD R51, R6, R2, R51 ;  /* 0x0000000206337224 */ /* 0x000fc400078e0233 */
[----:B------:R-:W-:Y:S01]  /*39d0*/  @!P5 IMAD.MOV R93, RZ, RZ, -R93 ;  /* 0x000000ffff5dd224 */ /* 0x000fe200078e0a5d */
[C---:B------:R-:W-:Y:S01]  /*39e0*/  ISETP.GT.U32.AND P5, PT, R6.reuse, R49, PT ;  /* 0x000000310600720c */ /* 0x040fe20003fa4070 */
[--C-:B------:R-:W-:Y:S01]  /*39f0*/  @!P3 IMAD.IADD R53, R53, 0x1, -R0.reuse ;  /* 0x000000013535b824 */ /* 0x100fe200078e0a00 */
[----:B------:R-:W-:Y:S01]  /*3a00*/  ISETP.GT.U32.AND P6, PT, R6, R51, PT ;  /* 0x000000330600720c */ /* 0x000fe20003fc4070 */
[----:B------:R-:W2:Y:S01]  /*3a10*/  LDC.64 R2, c[0x0][0x3a8] ;  /* 0x0000ea00ff027b82 */ /* 0x000ea20000000a00 */
[-C--:B------:R-:W-:Y:S02]  /*3a20*/  @!P0 IADD3 R97, PT, PT, R97, -R0.reuse, RZ ;  /* 0x8000000061618210 */ /* 0x080fe40007ffe0ff */
[----:B------:R-:W-:Y:S01]  /*3a30*/  ISETP.GT.U32.AND P4, PT, R0, R53, PT ;  /* 0x000000350000720c */ /* 0x000fe20003f84070 */
[----:B------:R-:W-:Y:S01]  /*3a40*/  @!P1 IMAD.IADD R99, R99, 0x1, -R0 ;  /* 0x0000000163639824 */ /* 0x000fe200078e0a00 */
[----:B------:R-:W-:Y:S02]  /*3a50*/  ISETP.GE.AND P1, PT, R52, RZ, PT ;  /* 0x000000ff3400720c */ /* 0x000fe40003f26270 */
[----:B------:R-:W-:-:S02]  /*3a60*/  @!P2 IADD3 R101, PT, PT, R101, -R0, RZ ;  /* 0x800000006565a210 */ /* 0x000fc40007ffe0ff */
[----:B------:R-:W-:Y:S01]  /*3a70*/  ISETP.GE.AND P0, PT, R58, RZ, PT ;  /* 0x000000ff3a00720c */ /* 0x000fe20003f06270 */
[----:B------:R-:W-:Y:S01]  /*3a80*/  @!P5 IMAD.IADD R49, R49, 0x1, -R6 ;  /* 0x000000013131d824 */ /* 0x000fe200078e0a06 */
[----:B------:R-:W-:Y:S02]  /*3a90*/  ISETP.GE.AND P3, PT, R50, RZ, PT ;  /* 0x000000ff3200720c */ /* 0x000fe40003f66270 */
[----:B------:R-:W-:Y:S02]  /*3aa0*/  @!P6 IADD3 R51, PT, PT, R51, -R6, RZ ;  /* 0x800000063333e210 */ /* 0x000fe40007ffe0ff */
[----:B------:R-:W-:Y:S01]  /*3ab0*/  ISETP.GE.AND P2, PT, R54, RZ, PT ;  /* 0x000000ff3600720c */ /* 0x000fe20003f46270 */
[----:B------:R-:W-:Y:S01]  /*3ac0*/  @!P4 IMAD.IADD R53, R53, 0x1, -R0 ;  /* 0x000000013535c824 */ /* 0x000fe200078e0a00 */
[----:B------:R-:W-:Y:S01]  /*3ad0*/  ISETP.GE.AND P4, PT, R132, RZ, PT ;  /* 0x000000ff8400720c */ /* 0x000fe20003f86270 */
[----:B------:R-:W5:Y:S01]  /*3ae0*/  LDC R0, c[0x0][0x3a0] ;  /* 0x0000e800ff007b82 */ /* 0x000f620000000800 */
[C---:B------:R-:W-:Y:S01]  /*3af0*/  ISETP.GT.U32.AND P5, PT, R6.reuse, R49, PT ;  /* 0x000000310600720c */ /* 0x040fe20003fa4070 */
[----:B------:R-:W-:Y:S01]  /*3b00*/  @!P1 IMAD.MOV R99, RZ, RZ, -R99 ;  /* 0x000000ffff639224 */ /* 0x000fe200078e0a63 */
[----:B------:R-:W-:Y:S01]  /*3b10*/  ISETP.GT.U32.AND P1, PT, R6, R51, PT ;  /* 0x000000330600720c */ /* 0x000fe20003f24070 */
[----:B------:R-:W-:Y:S01]  /*3b20*/  @!P0 IMAD.MOV R95, RZ, RZ, -R95 ;  /* 0x000000ffff5f8224 */ /* 0x000fe200078e0a5f */
[----:B------:R-:W-:Y:S01]  /*3b30*/  ISETP.NE.AND P0, PT, R5, RZ, PT ;  /* 0x000000ff0500720c */ /* 0x000fe20003f05270 */
[----:B------:R-:W-:Y:S01]  /*3b40*/  @!P3 IMAD.MOV R97, RZ, RZ, -R97 ;  /* 0x000000ffff61b224 */ /* 0x000fe200078e0a61 */
[----:B------:R-:W-:-:S02]  /*3b50*/  ISETP.GE.AND P3, PT, R60, RZ, PT ;  /* 0x000000ff3c00720c */ /* 0x000fc40003f66270 */
[C---:B------:R-:W-:Y:S01]  /*3b60*/  SEL R5, R8.reuse, R7, !P0 ;  /* 0x0000000708057207 */ /* 0x040fe20004000000 */
[----:B------:R-:W-:Y:S01]  /*3b70*/  @!P2 IMAD.MOV R101, RZ, RZ, -R101 ;  /* 0x000000ffff65a224 */ /* 0x000fe200078e0a65 */
[----:B------:R-:W-:Y:S02]  /*3b80*/  SEL R48, R8, R9, !P0 ;  /* 0x0000000908307207 */ /* 0x000fe40004000000 */
[----:B------:R-:W-:Y:S02]  /*3b90*/  @!P4 IADD3 R53, PT, PT, -R53, RZ, RZ ;  /* 0x000000ff3535c210 */ /* 0x000fe40007ffe1ff */
[----:B------:R-:W-:Y:S01]  /*3ba0*/  ISETP.GE.AND P4, PT, R62, RZ, PT ;  /* 0x000000ff3e00720c */ /* 0x000fe20003f86270 */
[----:B------:R-:W-:Y:S01]  /*3bb0*/  @!P1 IMAD.IADD R51, R51, 0x1, -R6 ;  /* 0x0000000133339824 */ /* 0x000fe200078e0a06 */
[----:B------:R-:W-:Y:S02]  /*3bc0*/  @!P5 IADD3 R49, PT, PT, R49, -R6, RZ ;  /* 0x800000063131d210 */ /* 0x000fe40007ffe0ff */
[----:B------:R-:W-:-:S02]  /*3bd0*/  SEL R50, R8, R10, !P0 ;  /* 0x0000000a08327207 */ /* 0x000fc40004000000 */
[C---:B------:R-:W-:Y:S02]  /*3be0*/  SEL R52, R8.reuse, R11, !P0 ;  /* 0x0000000b08347207 */ /* 0x040fe40004000000 */
[----:B------:R-:W-:Y:S01]  /*3bf0*/  SEL R54, R8, R12, !P0 ;  /* 0x0000000c08367207 */ /* 0x000fe20004000000 */
[----:B-----5:R-:W-:Y:S01]  /*3c00*/  VIADD R7, R0, 0xffffffff ;  /* 0xffffffff00077836 */ /* 0x020fe20000000000 */
[----:B------:R-:W-:Y:S01]  /*3c10*/  SEL R58, R8, R14, !P0 ;  /* 0x0000000e083a7207 */ /* 0x000fe20004000000 */
[----:B------:R-:W-:Y:S01]  /*3c20*/  VIADD R14, R0, 0xfffffffc ;  /* 0xfffffffc000e7836 */ /* 0x000fe20000000000 */
[C---:B------:R-:W-:Y:S01]  /*3c30*/  SEL R53, R8.reuse, R53, !P0 ;  /* 0x0000003508357207 */ /* 0x040fe20004000000 */
[----:B------:R-:W-:Y:S01]  /*3c40*/  @!P4 IMAD.MOV R49, RZ, RZ, -R49 ;  /* 0x000000ffff31c224 */ /* 0x000fe200078e0a31 */
[C---:B------:R-:W-:Y:S02]  /*3c50*/  SEL R56, R8.reuse, R13, !P0 ;  /* 0x0000000d08387207 */ /* 0x040fe40004000000 */
[----:B-1----:R-:W-:Y:S01]  /*3c60*/  SEL R60, R8, R15, !P0 ;  /* 0x0000000f083c7207 */ /* 0x002fe20004000000 */
[----:B----4-:R-:W-:Y:S01]  /*3c70*/  IMAD R15, R50, UR8, RZ ;  /* 0x00000008320f7c24 */ /* 0x010fe2000f8e02ff */
[----:B------:R-:W-:Y:S01]  /*3c80*/  SEL R62, R8, R16, !P0 ;  /* 0x00000010083e7207 */ /* 0x000fe20004000000 */
[----:B------:R-:W-:Y:S01]  /*3c90*/  IMAD R16, R52, UR8, RZ ;  /* 0x0000000834107c24 */ /* 0x000fe2000f8e02ff */
        /* <DEDUP_REMOVED lines=31> */
[----:B---3--:R-:W-:Y:S01]  /*3e90*/  IMAD R32, R86, UR23, RZ ;  /* 0x0000001756207c24 */ /* 0x008fe2000f8e02ff */
        /* <DEDUP_REMOVED lines=16> */
[C---:B------:R-:W-:Y:S01]  /*3fa0*/  SEL R107, R8.reuse, R41, !P0 ;  /* 0x00000029086b7207 */ /* 0x040fe20004000000 */
        /* <DEDUP_REMOVED lines=13> */
[C---:B------:R-:W-:Y:S01]  /*4080*/  SEL R55, R8.reuse, R55, !P0 ;  /* 0x0000003708377207 */ /* 0x040fe20004000000 */
[----:B------:R-:W-:Y:S01]  /*4090*/  UMOV UR9, 0x1 ;  /* 0x0000000100097882 */ /* 0x000fe20000000000 */
[----:B------:R-:W-:-:S02]  /*40a0*/  SEL R57, R8, R57, !P0 ;  /* 0x0000003908397207 */ /* 0x000fc40004000000 */
[C---:B------:R-:W-:Y:S02]  /*40b0*/  SEL R59, R8.reuse, R59, !P0 ;  /* 0x0000003b083b7207 */ /* 0x040fe40004000000 */
[C---:B------:R-:W-:Y:S02]  /*40c0*/  SEL R61, R8.reuse, R61, !P0 ;  /* 0x0000003d083d7207 */ /* 0x040fe40004000000 */
[C---:B------:R-:W-:Y:S02]  /*40d0*/  SEL R63, R8.reuse, R63, !P0 ;  /* 0x0000003f083f7207 */ /* 0x040fe40004000000 */
[C---:B------:R-:W-:Y:S02]  /*40e0*/  SEL R65, R8.reuse, R65, !P0 ;  /* 0x0000004108417207 */ /* 0x040fe40004000000 */
[C---:B------:R-:W-:Y:S02]  /*40f0*/  SEL R67, R8.reuse, R67, !P0 ;  /* 0x0000004308437207 */ /* 0x040fe40004000000 */
        /* <DEDUP_REMOVED lines=14> */
[----:B------:R-:W-:Y:S01]  /*41e0*/  SEL R10, R8, R99, !P0 ;  /* 0x00000063080a7207 */ /* 0x000fe20004000000 */
[----:B------:R-:W-:Y:S01]  /*41f0*/  IMAD R12, R12, UR62, RZ ;  /* 0x0000003e0c0c7c24 */ /* 0x000fe2000f8e02ff */
[----:B------:R-:W-:Y:S01]  /*4200*/  SEL R9, R8, R101, !P0 ;  /* 0x0000006508097207 */ /* 0x000fe20004000000 */
[----:B--2---:R-:W-:Y:S01]  /*4210*/  IMAD R8, R83, R3, RZ ;  /* 0x0000000353087224 */ /* 0x004fe200078e02ff */
[----:B------:R-:W-:Y:S01]  /*4220*/  ISETP.GE.U32.AND P6, PT, R7, 0x7fffff80, PT ;  /* 0x7fffff800700780c */ /* 0x000fe20003fc6070 */
[----:B------:R-:W-:Y:S01]  /*4230*/  VIADD R7, R0, 0xfffffffe ;  /* 0xfffffffe00077836 */ /* 0x000fe20000000000 */
[----:B------:R-:W-:Y:S01]  /*4240*/  ISETP.NE.AND P0, PT, R4, RZ, PT ;  /* 0x000000ff0400720c */ /* 0x000fe20003f05270 */
[----:B------:R-:W-:Y:S01]  /*4250*/  IMAD R11, R11, UR63, RZ ;  /* 0x0000003f0b0b7c24 */ /* 0x000fe2000f8e02ff */
[----:B------:R-:W-:Y:S01]  /*4260*/  LOP3.LUT R4, RZ, R4, RZ, 0x33, !PT ;  /* 0x00000004ff047212 */ /* 0x000fe200078e33ff */
[----:B------:R-:W-:Y:S01]  /*4270*/  IMAD R10, R10, UR64, RZ ;  /* 0x000000400a0a7c24 */ /* 0x000fe2000f8e02ff */
[----:B------:R-:W-:-:S02]  /*4280*/  @!P3 IADD3 R51, PT, PT, -R51, RZ, RZ ;  /* 0x000000ff3333b210 */ /* 0x000fc40007ffe1ff */
[----:B------:R-:W-:Y:S02]  /*4290*/  IADD3 R13, PT, PT, R0, -0x3, RZ ;  /* 0xfffffffd000d7810 */ /* 0x000fe40007ffe0ff */
[----:B------:R-:W-:Y:S01]  /*42a0*/  ISETP.GE.U32.AND P4, PT, R14, 0x7fffff7d, PT ;  /* 0x7fffff7d0e00780c */ /* 0x000fe20003f86070 */
[----:B------:R-:W-:Y:S01]  /*42b0*/  IMAD R14, R48, UR8, RZ ;  /* 0x00000008300e7c24 */ /* 0x000fe2000f8e02ff */
[C---:B------:R-:W-:Y:S02]  /*42c0*/  SEL R6, R4.reuse, R49, !P0 ;  /* 0x0000003104067207 */ /* 0x040fe40004000000 */
[----:B------:R-:W-:Y:S02]  /*42d0*/  ISETP.GE.U32.AND P5, PT, R7, 0x7fffff7f, PT ;  /* 0x7fffff7f0700780c */ /* 0x000fe40003fa6070 */
[----:B------:R-:W-:Y:S02]  /*42e0*/  SEL R4, R4, R51, !P0 ;  /* 0x0000003304047207 */ /* 0x000fe40004000000 */
[----:B------:R-:W-:-:S02]  /*42f0*/  LEA R7, P1, R8, UR14, 0x2 ;  /* 0x0000000e08077c11 */ /* 0x000fc4000f8210ff */
[----:B------:R-:W-:Y:S01]  /*4300*/  ISETP.GE.U32.AND P0, PT, R13, 0x7fffff7e, PT ;  /* 0x7fffff7e0d00780c */ /* 0x000fe20003f06070 */
[----:B------:R-:W-:Y:S01]  /*4310*/  IMAD R13, R53, UR8, RZ ;  /* 0x00000008350d7c24 */ /* 0x000fe2000f8e02ff */
[----:B------:R-:W-:Y:S02]  /*4320*/  LEA.HI.X.SX32 R8, R8, UR15, 0x2, P1 ;  /* 0x0000000f08087c11 */ /* 0x000fe400088f16ff */
[CC--:B------:R-:W-:Y:S02]  /*4330*/  LEA R118, P2, R14.reuse, R7.reuse, 0x2 ;  /* 0x000000070e767211 */ /* 0x0c0fe400078410ff */
[-C--:B------:R-:W-:Y:S02]  /*4340*/  LEA R114, P1, R13, R7.reuse, 0x2 ;  /* 0x000000070d727211 */ /* 0x080fe400078210ff */
[----:B------:R-:W-:Y:S01]  /*4350*/  LEA.HI.X.SX32 R119, R14, R8, 0x2, P2 ;  /* 0x000000080e777211 */ /* 0x000fe200010f16ff */
[----:B------:R-:W-:Y:S01]  /*4360*/  IMAD R14, R110, UR39, RZ ;  /* 0x000000276e0e7c24 */ /* 0x000fe2000f8e02ff */
[----:B------:R-:W-:-:S02]  /*4370*/  LEA R50, P2, R16, R7, 0x2 ;  /* 0x0000000710327211 */ /* 0x000fc400078410ff */
[-C--:B------:R-:W-:Y:S01]  /*4380*/  LEA.HI.X.SX32 R115, R13, R8.reuse, 0x2, P1 ;  /* 0x000000080d737211 */ /* 0x080fe200008f16ff */
[----:B------:R-:W-:Y:S01]  /*4390*/  IMAD R13, R72, UR8, RZ ;  /* 0x00000008480d7c24 */ /* 0x000fe2000f8e02ff */
[CC--:B------:R-:W-:Y:S02]  /*43a0*/  LEA R116, P1, R15.reuse, R7.reuse, 0x2 ;  /* 0x000000070f747211 */ /* 0x0c0fe400078210ff */
[-C--:B------:R-:W-:Y:S01]  /*43b0*/  LEA.HI.X.SX32 R51, R16, R8.reuse, 0x2, P2 ;  /* 0x0000000810337211 */ /* 0x080fe200010f16ff */
[----:B------:R-:W-:Y:S01]  /*43c0*/  STL.64 [R1+0x230], R114 ;  /* 0x0002307201007387 */ /* 0x000fe20000100a00 */
[----:B------:R-:W-:Y:S01]  /*43d0*/  LEA.HI.X.SX32 R117, R15, R8, 0x2, P1 ;  /* 0x000000080f757211 */ /* 0x000fe200008f16ff */
[----:B------:R-:W-:Y:S01]  /*43e0*/  IMAD R15, R111, UR40, RZ ;  /* 0x000000286f0f7c24 */ /* 0x000fe2000f8e02ff */
[----:B------:R-:W-:Y:S01]  /*43f0*/  LEA R48, P1, R17, R7, 0x2 ;  /* 0x0000000711307211 */ /* 0x000fe200078210ff */
[----:B------:R-:W-:Y:S01]  /*4400*/  STL.64 [R1+0x280], R118 ;  /* 0x0002807601007387 */ /* 0x000fe20000100a00 */
[----:B------:R-:W-:Y:S01]  /*4410*/  IMAD R16, R112, UR41, RZ ;  /* 0x0000002970107c24 */ /* 0x000fe2000f8e02ff */
[----:B------:R-:W-:-:S02]  /*4420*/  ISETP.NE.U32.AND P3, PT, R83, RZ, PT ;  /* 0x000000ff5300720c */ /* 0x000fc40003f65070 */
[----:B------:R1:W-:Y:S01]  /*4430*/  STL.64 [R1+0x350], R50 ;  /* 0x0003503201007387 */ /* 0x0003e20000100a00 */
[----:B------:R-:W-:Y:S01]  /*4440*/  LEA.HI.X.SX32 R49, R17, R8, 0x2, P1 ;  /* 0x0000000811317211 */ /* 0x000fe200008f16ff */
[----:B------:R-:W-:Y:S02]  /*4450*/  IMAD R17, R113, UR42, RZ ;  /* 0x0000002a71117c24 */ /* 0x000fe4000f8e02ff */
[----:B------:R-:W-:Y:S04]  /*4460*/  STL.64 [R1+0x2e8], R116 ;  /* 0x0002e87401007387 */ /* 0x000fe80000100a00 */
[----:B------:R2:W-:Y:S01]  /*4470*/  STL.64 [R1+0x3b8], R48 ;  /* 0x0003b83001007387 */ /* 0x0005e20000100a00 */
[----:B-1----:R-:W-:-:S04]  /*4480*/  LEA R50, P2, R18, R7, 0x2 ;  /* 0x0000000712327211 */ /* 0x002fc800078410ff */
[----:B------:R-:W-:Y:S02]  /*4490*/  LEA.HI.X.SX32 R51, R18, R8, 0x2, P2 ;  /* 0x0000000812337211 */ /* 0x000fe400010f16ff */
[----:B--2---:R-:W-:-:S03]  /*44a0*/  LEA R48, P1, R19, R7, 0x2 ;  /* 0x0000000713307211 */ /* 0x004fc600078210ff */
[----:B------:R1:W-:Y:S01]  /*44b0*/  STL.64 [R1+0x420], R50 ;  /* 0x0004203201007387 */ /* 0x0003e20000100a00 */
[----:B------:R-:W-:-:S05]  /*44c0*/  LEA.HI.X.SX32 R49, R19, R8, 0x2, P1 ;  /* 0x0000000813317211 */ /* 0x000fca00008f16ff */
[----:B------:R2:W-:Y:S01]  /*44d0*/  STL.64 [R1+0x490], R48 ;  /* 0x0004903001007387 */ /* 0x0005e20000100a00 */
[----:B-1----:R-:W-:-:S04]  /*44e0*/  LEA R50, P2, R20, R7, 0x2 ;  /* 0x0000000714327211 */ /* 0x002fc800078410ff */
[-C--:B------:R-:W-:Y:S02]  /*44f0*/  LEA.HI.X.SX32 R51, R20, R8.reuse, 0x2, P2 ;  /* 0x0000000814337211 */ /* 0x080fe400010f16ff */
[CC--:B------:R-:W-:Y:S02]  /*4500*/  LEA R18, P2, R22.reuse, R7.reuse, 0x2 ;  /* 0x0000000716127211 */ /* 0x0c0fe400078410ff */
[C---:B--2---:R-:W-:Y:S01]  /*4510*/  LEA R48, P1, R21.reuse, R7, 0x2 ;  /* 0x0000000715307211 */ /* 0x044fe200078210ff */
[----:B------:R1:W-:Y:S01]  /*4520*/  STL.64 [R1+0x4f8], R50 ;  /* 0x0004f83201007387 */ /* 0x0003e20000100a00 */
[-C--:B------:R-:W-:Y:S02]  /*4530*/  LEA.HI.X.SX32 R19, R22, R8.reuse, 0x2, P2 ;  /* 0x0000000816137211 */ /* 0x080fe400010f16ff */
[----:B------:R-:W-:-:S03]  /*4540*/  LEA.HI.X.SX32 R49, R21, R8, 0x2, P1 ;  /* 0x0000000815317211 */ /* 0x000fc600008f16ff */
[----:B------:R2:W-:Y:S04]  /*4550*/  STL.64 [R1+0x290], R18 ;  /* 0x0002901201007387 */ /* 0x0005e80000100a00 */
[----:B------:R-:W-:Y:S01]  /*4560*/  STL.64 [R1+0x238], R48 ;  /* 0x0002383001007387 */ /* 0x000fe20000100a00 */
[----:B-1----:R-:W-:-:S04]  /*4570*/  LEA R50, P1, R23, R7, 0x2 ;  /* 0x0000000717327211 */ /* 0x002fc800078210ff */
[----:B------:R-:W-:Y:S02]  /*4580*/  LEA.HI.X.SX32 R51, R23, R8, 0x2, P1 ;  /* 0x0000000817337211 */ /* 0x000fe400008f16ff */
[----:B--2---:R-:W-:-:S03]  /*4590*/  LEA R18, P2, R24, R7, 0x2 ;  /* 0x0000000718127211 */ /* 0x004fc600078410ff */
[----:B------:R1:W-:Y:S01]  /*45a0*/  STL.64 [R1+0x2f0], R50 ;  /* 0x0002f03201007387 */ /* 0x0003e20000100a00 */
[----:B------:R-:W-:Y:S02]  /*45b0*/  LEA.HI.X.SX32 R19, R24, R8, 0x2, P2 ;  /* 0x0000000818137211 */ /* 0x000fe400010f16ff */
[----:B------:R-:W-:-:S03]  /*45c0*/  LEA R20, P2, R13, R7, 0x2 ;  /* 0x000000070d147211 */ /* 0x000fc600078410ff */
[----:B------:R2:W-:Y:S01]  /*45d0*/  STL.64 [R1+0x360], R18 ;  /* 0x0003601201007387 */ /* 0x0005e20000100a00 */
[----:B------:R-:W-:Y:S01]  /*45e0*/  LEA.HI.X.SX32 R21, R13, R8, 0x2, P2 ;  /* 0x000000080d157211 */ /* 0x000fe200010f16ff */
[----:B------:R-:W-:Y:S01]  /*45f0*/  IMAD R13, R57, UR44, RZ ;  /* 0x0000002c390d7c24 */ /* 0x000fe2000f8e02ff */
[----:B-1----:R-:W-:-:S03]  /*4600*/  LEA R50, P1, R25, R7, 0x2 ;  /* 0x0000000719327211 */ /* 0x002fc600078210ff */
[----:B------:R1:W-:Y:S01]  /*4610*/  STL.64 [R1+0x430], R20 ;  /* 0x0004301401007387 */ /* 0x0003e20000100a00 */
[-C--:B------:R-:W-:Y:S02]  /*4620*/  LEA.HI.X.SX32 R51, R25, R8.reuse, 0x2, P1 ;  /* 0x0000000819337211 */ /* 0x080fe400008f16ff */
[CC--:B------:R-:W-:Y:S01]  /*4630*/  LEA R22, P1, R26.reuse, R7.reuse, 0x2 ;  /* 0x000000071a167211 */ /* 0x0c0fe200078210ff */
[----:B--2---:R-:W-:Y:S02]  /*4640*/  IMAD R18, R55, UR43, RZ ;  /* 0x0000002b37127c24 */ /* 0x004fe4000f8e02ff */
[----:B------:R2:W-:Y:S01]  /*4650*/  STL.64 [R1+0x3c8], R50 ;  /* 0x0003c83201007387 */ /* 0x0005e20000100a00 */
[----:B------:R-:W-:Y:S01]  /*4660*/  LEA.HI.X.SX32 R23, R26, R8, 0x2, P1 ;  /* 0x000000081a177211 */ /* 0x000fe200008f16ff */
[----:B------:R-:W-:Y:S01]  /*4670*/  IMAD R19, R59, UR45, RZ ;  /* 0x0000002d3b137c24 */ /* 0x000fe2000f8e02ff */
[----:B-1----:R-:W-:-:S04]  /*4680*/  LEA R20, P2, R27, R7, 0x2 ;  /* 0x000000071b147211 */ /* 0x002fc800078410ff */
[----:B------:R-:W-:Y:S02]  /*4690*/  LEA.HI.X.SX32 R21, R27, R8, 0x2, P2 ;  /* 0x000000081b157211 */ /* 0x000fe400010f16ff */
[----:B--2---:R-:W-:-:S03]  /*46a0*/  LEA R50, P1, R28, R7, 0x2 ;  /* 0x000000071c327211 */ /* 0x004fc600078210ff */
[----:B------:R1:W-:Y:S01]  /*46b0*/  STL.64 [R1+0x508], R20 ;  /* 0x0005081401007387 */ /* 0x0003e20000100a00 */
[----:B------:R-:W-:-:S03]  /*46c0*/  LEA.HI.X.SX32 R51, R28, R8, 0x2, P1 ;  /* 0x000000081c337211 */ /* 0x000fc600008f16ff */
[----:B------:R2:W-:Y:S01]  /*46d0*/  STL.64 [R1+0x498], R22 ;  /* 0x0004981601007387 */ /* 0x0005e20000100a00 */
[----:B------:R-:W-:-:S03]  /*46e0*/  LEA R24, P1, R30, R7, 0x2 ;  /* 0x000000071e187211 */ /* 0x000fc600078210ff */
[----:B------:R-:W-:Y:S01]  /*46f0*/  STL.64 [R1+0x240], R50 ;  /* 0x0002403201007387 */ /* 0x000fe20000100a00 */
[----:B------:R-:W-:Y:S02]  /*4700*/  LEA.HI.X.SX32 R25, R30, R8, 0x2, P1 ;  /* 0x000000081e197211 */ /* 0x000fe400008f16ff */
[----:B-1----:R-:W-:-:S04]  /*4710*/  LEA R20, P2, R29, R7, 0x2 ;  /* 0x000000071d147211 */ /* 0x002fc800078410ff */
[----:B------:R-:W-:Y:S02]  /*4720*/  LEA.HI.X.SX32 R21, R29, R8, 0x2, P2 ;  /* 0x000000081d157211 */ /* 0x000fe400010f16ff */
[----:B--2---:R-:W-:-:S03]  /*4730*/  LEA R22, P2, R31, R7, 0x2 ;  /* 0x000000071f167211 */ /* 0x004fc600078410ff */
[----:B------:R1:W-:Y:S01]  /*4740*/  STL.64 [R1+0x298], R20 ;  /* 0x0002981401007387 */ /* 0x0003e20000100a00 */
[----:B------:R-:W-:-:S03]  /*4750*/  LEA.HI.X.SX32 R23, R31, R8, 0x2, P2 ;  /* 0x000000081f177211 */ /* 0x000fc600010f16ff */
[----:B------:R2:W-:Y:S04]  /*4760*/  STL.64 [R1+0x300], R24 ;  /* 0x0003001801007387 */ /* 0x0005e80000100a00 */
[----:B------:R3:W-:Y:S01]  /*4770*/  STL.64 [R1+0x368], R22 ;  /* 0x0003681601007387 */ /* 0x0007e20000100a00 */
[----:B-1----:R-:W-:Y:S02]  /*4780*/  IMAD R20, R61, UR46, RZ ;  /* 0x0000002e3d147c24 */ /* 0x002fe4000f8e02ff */
[----:B------:R-:W-:Y:S01]  /*4790*/  IMAD R21, R63, UR47, RZ ;  /* 0x0000002f3f157c24 */ /* 0x000fe2000f8e02ff */
[----:B--2---:R-:W-:-:S04]  /*47a0*/  LEA R24, P1, R32, R7, 0x2 ;  /* 0x0000000720187211 */ /* 0x004fc800078210ff */
[-C--:B------:R-:W-:Y:S02]  /*47b0*/  LEA.HI.X.SX32 R25, R32, R8.reuse, 0x2, P1 ;  /* 0x0000000820197211 */ /* 0x080fe400008f16ff */
[CC--:B---3--:R-:W-:Y:S02]  /*47c0*/  LEA R22, P2, R33.reuse, R7.reuse, 0x2 ;  /* 0x0000000721167211 */ /* 0x0c8fe400078410ff */
[CC--:B------:R-:W-:Y:S01]  /*47d0*/  LEA R26, P1, R34.reuse, R7.reuse, 0x2 ;  /* 0x00000007221a7211 */ /* 0x0c0fe200078210ff */
[----:B------:R1:W-:Y:S01]  /*47e0*/  STL.64 [R1+0x3d0], R24 ;  /* 0x0003d01801007387 */ /* 0x0003e20000100a00 */
[-C--:B------:R-:W-:Y:S02]  /*47f0*/  LEA.HI.X.SX32 R23, R33, R8.reuse, 0x2, P2 ;  /* 0x0000000821177211 */ /* 0x080fe400010f16ff */
[-C--:B------:R-:W-:Y:S02]  /*4800*/  LEA.HI.X.SX32 R27, R34, R8.reuse, 0x2, P1 ;  /* 0x00000008221b7211 */ /* 0x080fe400008f16ff */
[C---:B------:R-:W-:Y:S01]  /*4810*/  LEA R30, P1, R36.reuse, R7, 0x2 ;  /* 0x00000007241e7211 */ /* 0x040fe200078210ff */
[----:B------:R2:W-:Y:S03]  /*4820*/  STL.64 [R1+0x440], R22 ;  /* 0x0004401601007387 */ /* 0x0005e60000100a00 */
[----:B------:R-:W-:-:S02]  /*4830*/  LEA.HI.X.SX32 R31, R36, R8, 0x2, P1 ;  /* 0x00000008241f7211 */ /* 0x000fc400008f16ff */
[CC--:B------:R-:W-:Y:S02]  /*4840*/  LEA R28, P1, R38.reuse, R7.reuse, 0x2 ;  /* 0x00000007261c7211 */ /* 0x0c0fe400078210ff */
[CC--:B-1----:R-:W-:Y:S02]  /*4850*/  LEA R24, P2, R35.reuse, R7.reuse, 0x2 ;  /* 0x0000000723187211 */ /* 0x0c2fe400078410ff */
[-C--:B------:R-:W-:Y:S02]  /*4860*/  LEA.HI.X.SX32 R29, R38, R8.reuse, 0x2, P1 ;  /* 0x00000008261d7211 */ /* 0x080fe400008f16ff */
[----:B------:R-:W-:Y:S01]  /*4870*/  LEA.HI.X.SX32 R25, R35, R8, 0x2, P2 ;  /* 0x0000000823197211 */ /* 0x000fe200010f16ff */
[----:B--2---:R-:W-:Y:S02]  /*4880*/  IMAD R22, R65, UR48, RZ ;  /* 0x0000003041167c24 */ /* 0x004fe4000f8e02ff */
[----:B------:R-:W-:Y:S02]  /*4890*/  IMAD R23, R67, UR49, RZ ;  /* 0x0000003143177c24 */ /* 0x000fe4000f8e02ff */
[----:B------:R1:W-:Y:S04]  /*48a0*/  STL.64 [R1+0x510], R24 ;  /* 0x0005101801007387 */ /* 0x0003e80000100a00 */
[----:B------:R2:W-:Y:S04]  /*48b0*/  STL.64 [R1+0x4a8], R26 ;  /* 0x0004a81a01007387 */ /* 0x0005e80000100a00 */
[----:B------:R-:W-:Y:S01]  /*48c0*/  STL.64 [R1+0x250], R30 ;  /* 0x0002501e01007387 */ /* 0x000fe20000100a00 */
        /* <DEDUP_REMOVED lines=19> */
[----:B-1----:R-:W-:-:S04]  /*4a00*/  LEA R28, P2, R43, R7, 0x2 ;  /* 0x000000072b1c7211 */ /* 0x002fc800078410ff */
[----:B------:R-:W-:Y:S01]  /*4a10*/  LEA.HI.X.SX32 R29, R43, R8, 0x2, P2 ;  /* 0x000000082b1d7211 */ /* 0x000fe200010f16ff */
[----:B--2---:R-:W-:Y:S02]  /*4a20*/  IMAD R26, R73, UR52, RZ ;  /* 0x00000034491a7c24 */ /* 0x004fe4000f8e02ff */
[----:B------:R-:W-:Y:S02]  /*4a30*/  IMAD R27, R75, UR53, RZ ;  /* 0x000000354b1b7c24 */ /* 0x000fe4000f8e02ff */
[----:B------:R1:W-:Y:S04]  /*4a40*/  STL.64 [R1+0x520], R28 ;  /* 0x0005201c01007387 */ /* 0x0003e80000100a00 */
[----:B------:R2:W-:Y:S04]  /*4a50*/  STL.64 [R1+0x4b8], R32 ;  /* 0x0004b82001007387 */ /* 0x0005e80000100a00 */
[----:B------:R-:W-:Y:S01]  /*4a60*/  STL.64 [R1+0x258], R34 ;  /* 0x0002582201007387 */ /* 0x000fe20000100a00 */
[----:B-1----:R-:W-:-:S02]  /*4a70*/  LEA R28, P2, R45, R7, 0x2 ;  /* 0x000000072d1c7211 */ /* 0x002fc400078410ff */
[CC--:B--2---:R-:W-:Y:S02]  /*4a80*/  LEA R32, P1, R46.reuse, R7.reuse, 0x2 ;  /* 0x000000072e207211 */ /* 0x0c4fe400078210ff */
[-C--:B------:R-:W-:Y:S02]  /*4a90*/  LEA.HI.X.SX32 R29, R45, R8.reuse, 0x2, P2 ;  /* 0x000000082d1d7211 */ /* 0x080fe400010f16ff */
[-C--:B------:R-:W-:Y:S02]  /*4aa0*/  LEA.HI.X.SX32 R33, R46, R8.reuse, 0x2, P1 ;  /* 0x000000082e217211 */ /* 0x080fe400008f16ff */
[C---:B------:R-:W-:Y:S01]  /*4ab0*/  LEA R36, P2, R47.reuse, R7, 0x2 ;  /* 0x000000072f247211 */ /* 0x040fe200078410ff */
[----:B------:R1:W-:Y:S03]  /*4ac0*/  STL.64 [R1+0x2b0], R28 ;  /* 0x0002b01c01007387 */ /* 0x0003e60000100a00 */
[----:B------:R-:W-:Y:S01]  /*4ad0*/  LEA.HI.X.SX32 R37, R47, R8, 0x2, P2 ;  /* 0x000000082f257211 */ /* 0x000fe200010f16ff */
[----:B------:R2:W-:Y:S04]  /*4ae0*/  STL.64 [R1+0x318], R32 ;  /* 0x0003182001007387 */ /* 0x0005e80000100a00 */
[----:B------:R3:W-:Y:S01]  /*4af0*/  STL.64 [R1+0x388], R36 ;  /* 0x0003882401007387 */ /* 0x0007e20000100a00 */
[----:B-1----:R-:W-:-:S02]  /*4b00*/  IMAD R28, R77, UR54, RZ ;  /* 0x000000364d1c7c24 */ /* 0x002fc4000f8e02ff */
[----:B------:R-:W-:Y:S01]  /*4b10*/  IMAD R29, R79, UR55, RZ ;  /* 0x000000374f1d7c24 */ /* 0x000fe2000f8e02ff */
[----:B--2---:R-:W-:-:S04]  /*4b20*/  LEA R32, P1, R14, R7, 0x2 ;  /* 0x000000070e207211 */ /* 0x004fc800078210ff */
[----:B------:R-:W-:Y:S01]  /*4b30*/  LEA.HI.X.SX32 R33, R14, R8, 0x2, P1 ;  /* 0x000000080e217211 */ /* 0x000fe200008f16ff */
[----:B------:R-:W-:Y:S01]  /*4b40*/  IMAD R14, R81, UR56, RZ ;  /* 0x00000038510e7c24 */ /* 0x000fe2000f8e02ff */
[----:B---3--:R-:W-:-:S03]  /*4b50*/  LEA R36, P2, R15, R7, 0x2 ;  /* 0x000000070f247211 */ /* 0x008fc600078410ff */
[----:B------:R1:W-:Y:S01]  /*4b60*/  STL.64 [R1+0x3f0], R32 ;  /* 0x0003f02001007387 */ /* 0x0003e20000100a00 */
[----:B------:R-:W-:Y:S01]  /*4b70*/  LEA.HI.X.SX32 R37, R15, R8, 0x2, P2 ;  /* 0x000000080f257211 */ /* 0x000fe200010f16ff */
[----:B------:R-:W-:-:S04]  /*4b80*/  IMAD R15, R85, UR57, RZ ;  /* 0x00000039550f7c24 */ /* 0x000fc8000f8e02ff */
[----:B------:R2:W-:Y:S01]  /*4b90*/  STL.64 [R1+0x458], R36 ;  /* 0x0004582401007387 */ /* 0x0005e20000100a00 */
[----:B-1----:R-:W-:-:S04]  /*4ba0*/  LEA R32, P1, R16, R7, 0x2 ;  /* 0x0000000710207211 */ /* 0x002fc800078210ff */
[----:B------:R-:W-:Y:S02]  /*4bb0*/  LEA.HI.X.SX32 R33, R16, R8, 0x2, P1 ;  /* 0x0000000810217211 */ /* 0x000fe400008f16ff */
[----:B--2---:R-:W-:-:S03]  /*4bc0*/  LEA R36, P2, R17, R7, 0x2 ;  /* 0x0000000711247211 */ /* 0x004fc600078410ff */
[----:B------:R1:W-:Y:S01]  /*4bd0*/  STL.64 [R1+0x4c0], R32 ;  /* 0x0004c02001007387 */ /* 0x0003e20000100a00 */
[----:B------:R-:W-:Y:S02]  /*4be0*/  LEA.HI.X.SX32 R37, R17, R8, 0x2, P2 ;  /* 0x0000000811257211 */ /* 0x000fe400010f16ff */
[----:B------:R-:W-:-:S03]  /*4bf0*/  LEA R38, P2, R13, R7, 0x2 ;  /* 0x000000070d267211 */ /* 0x000fc600078410ff */
[----:B------:R2:W-:Y:S01]  /*4c00*/  STL.64 [R1+0x530], R36 ;  /* 0x0005302401007387 */ /* 0x0005e20000100a00 */
[-C--:B------:R-:W-:Y:S01]  /*4c10*/  LEA.HI.X.SX32 R39, R13, R8.reuse, 0x2, P2 ;  /* 0x000000080d277211 */ /* 0x080fe200010f16ff */
[----:B------:R-:W-:Y:S01]  /*4c20*/  IMAD R13, R87, UR58, RZ ;  /* 0x0000003a570d7c24 */ /* 0x000fe2000f8e02ff */
[-C--:B------:R-:W-:Y:S02]  /*4c30*/  LEA R16, P2, R20, R7.reuse, 0x2 ;  /* 0x0000000714107211 */ /* 0x080fe400078410ff */
[-C--:B-1----:R-:W-:Y:S02]  /*4c40*/  LEA R32, P1, R18, R7.reuse, 0x2 ;  /* 0x0000000712207211 */ /* 0x082fe400078210ff */
[-C--:B------:R-:W-:Y:S02]  /*4c50*/  LEA.HI.X.SX32 R17, R20, R8.reuse, 0x2, P2 ;  /* 0x0000000814117211 */ /* 0x080fe400010f16ff */
[----:B------:R-:W-:Y:S02]  /*4c60*/  LEA.HI.X.SX32 R33, R18, R8, 0x2, P1 ;  /* 0x0000000812217211 */ /* 0x000fe400008f16ff */
[----:B--2---:R-:W-:-:S02]  /*4c70*/  LEA R36, P1, R19, R7, 0x2 ;  /* 0x0000000713247211 */ /* 0x004fc400078210ff */
[CC--:B------:R-:W-:Y:S01]  /*4c80*/  LEA R18, P2, R22.reuse, R7.reuse, 0x2 ;  /* 0x0000000716127211 */ /* 0x0c0fe200078410ff */
[----:B------:R-:W-:Y:S01]  /*4c90*/  STL.64 [R1+0x268], R32 ;  /* 0x0002682001007387 */ /* 0x000fe20000100a00 */
[-C--:B------:R-:W-:Y:S02]  /*4ca0*/  LEA.HI.X.SX32 R37, R19, R8.reuse, 0x2, P1 ;  /* 0x0000000813257211 */ /* 0x080fe400008f16ff */
[----:B------:R-:W-:Y:S01]  /*4cb0*/  LEA.HI.X.SX32 R19, R22, R8, 0x2, P2 ;  /* 0x0000000816137211 */ /* 0x000fe200010f16ff */
[----:B------:R-:W-:Y:S04]  /*4cc0*/  STL.64 [R1+0x2c0], R38 ;  /* 0x0002c02601007387 */ /* 0x000fe80000100a00 */
[----:B------:R1:W-:Y:S04]  /*4cd0*/  STL.64 [R1+0x328], R36 ;  /* 0x0003282401007387 */ /* 0x0003e80000100a00 */
[----:B------:R2:W-:Y:S01]  /*4ce0*/  STL.64 [R1+0x390], R16 ;  /* 0x0003901001007387 */ /* 0x0005e20000100a00 */
[----:B-1----:R-:W-:-:S04]  /*4cf0*/  LEA R36, P1, R21, R7, 0x2 ;  /* 0x0000000715247211 */ /* 0x002fc800078210ff */
[----:B------:R-:W-:Y:S01]  /*4d00*/  LEA.HI.X.SX32 R37, R21, R8, 0x2, P1 ;  /* 0x0000000815257211 */ /* 0x000fe200008f16ff */
[----:B--2---:R-:W-:Y:S02]  /*4d10*/  IMAD R16, R89, UR59, RZ ;  /* 0x0000003b59107c24 */ /* 0x004fe4000f8e02ff */
[----:B------:R-:W-:Y:S02]  /*4d20*/  IMAD R17, R91, UR60, RZ ;  /* 0x0000003c5b117c24 */ /* 0x000fe4000f8e02ff */
[----:B------:R1:W-:Y:S04]  /*4d30*/  STL.64 [R1+0x3f8], R36 ;  /* 0x0003f82401007387 */ /* 0x0003e80000100a00 */
[----:B------:R2:W-:Y:S01]  /*4d40*/  STL.64 [R1+0x468], R18 ;  /* 0x0004681201007387 */ /* 0x0005e20000100a00 */
[----:B-1----:R-:W-:-:S04]  /*4d50*/  LEA R36, P1, R23, R7, 0x2 ;  /* 0x0000000717247211 */ /* 0x002fc800078210ff */
[-C--:B------:R-:W-:Y:S02]  /*4d60*/  LEA.HI.X.SX32 R37, R23, R8.reuse, 0x2, P1 ;  /* 0x0000000817257211 */ /* 0x080fe400008f16ff */
[CC--:B--2---:R-:W-:Y:S02]  /*4d70*/  LEA R18, P2, R24.reuse, R7.reuse, 0x2 ;  /* 0x0000000718127211 */ /* 0x0c4fe400078410ff */
[CC--:B------:R-:W-:Y:S01]  /*4d80*/  LEA R20, P1, R25.reuse, R7.reuse, 0x2 ;  /* 0x0000000719147211 */ /* 0x0c0fe200078210ff */
[----:B------:R1:W-:Y:S01]  /*4d90*/  STL.64 [R1+0x4d0], R36 ;  /* 0x0004d02401007387 */ /* 0x0003e20000100a00 */
[-C--:B------:R-:W-:Y:S02]  /*4da0*/  LEA.HI.X.SX32 R19, R24, R8.reuse, 0x2, P2 ;  /* 0x0000000818137211 */ /* 0x080fe400010f16ff */
[-C--:B------:R-:W-:Y:S02]  /*4db0*/  LEA.HI.X.SX32 R21, R25, R8.reuse, 0x2, P1 ;  /* 0x0000000819157211 */ /* 0x080fe400008f16ff */
[CC--:B------:R-:W-:Y:S01]  /*4dc0*/  LEA R22, P1, R27.reuse, R7.reuse, 0x2 ;  /* 0x000000071b167211 */ /* 0x0c0fe200078210ff */
[----:B------:R2:W-:Y:S03]  /*4dd0*/  STL.64 [R1+0x538], R18 ;  /* 0x0005381201007387 */ /* 0x0005e60000100a00 */
[----:B------:R-:W-:Y:S01]  /*4de0*/  LEA.HI.X.SX32 R23, R27, R8, 0x2, P1 ;  /* 0x000000081b177211 */ /* 0x000fe200008f16ff */
[----:B------:R-:W-:Y:S01]  /*4df0*/  STL.64 [R1+0x270], R20 ;  /* 0x0002701401007387 */ /* 0x000fe20000100a00 */
[----:B-1----:R-:W-:-:S04]  /*4e00*/  LEA R36, P2, R26, R7, 0x2 ;  /* 0x000000071a247211 */ /* 0x002fc800078410ff */
[-C--:B------:R-:W-:Y:S02]  /*4e10*/  LEA.HI.X.SX32 R37, R26, R8.reuse, 0x2, P2 ;  /* 0x000000081a257211 */ /* 0x080fe400010f16ff */
[C---:B------:R-:W-:Y:S01]  /*4e20*/  LEA R24, P2, R28.reuse, R7, 0x2 ;  /* 0x000000071c187211 */ /* 0x040fe200078410ff */
[----:B--2---:R-:W-:Y:S02]  /*4e30*/  IMAD R18, R93, UR61, RZ ;  /* 0x0000003d5d127c24 */ /* 0x004fe4000f8e02ff */
[----:B------:R-:W-:Y:S01]  /*4e40*/  STL.64 [R1+0x2c8], R36 ;  /* 0x0002c82401007387 */ /* 0x000fe20000100a00 */
[----:B------:R-:W-:-:S03]  /*4e50*/  LEA.HI.X.SX32 R25, R28, R8, 0x2, P2 ;  /* 0x000000081c197211 */ /* 0x000fc600010f16ff */
[----:B------:R1:W-:Y:S04]  /*4e60*/  STL.64 [R1+0x338], R22 ;  /* 0x0003381601007387 */ /* 0x0003e80000100a00 */
        /* <DEDUP_REMOVED lines=8> */
[----:B------:R-:W-:Y:S02]  /*4ef0*/  LEA.HI.X.SX32 R23, R15, R8, 0x2, P1 ;  /* 0x000000080f177211 */ /* 0x000fe400008f16ff */
[----:B--2---:R-:W-:-:S03]  /*4f00*/  LEA R24, P2, R13, R7, 0x2 ;  /* 0x000000070d187211 */ /* 0x004fc600078410ff */
[----:B------:R1:W-:Y:S01]  /*4f10*/  STL.64 [R1+0x4e0], R22 ;  /* 0x0004e01601007387 */ /* 0x0003e20000100a00 */
[-C--:B------:R-:W-:Y:S01]  /*4f20*/  LEA.HI.X.SX32 R25, R13, R8.reuse, 0x2, P2 ;  /* 0x000000080d197211 */ /* 0x080fe200010f16ff */
[----:B------:R-:W-:Y:S01]  /*4f30*/  IMAD R13, R9, UR65, RZ ;  /* 0x00000041090d7c24 */ /* 0x000fe2000f8e02ff */
[CC--:B------:R-:W-:Y:S01]  /*4f40*/  LEA R14, P2, R17.reuse, R7.reuse, 0x2 ;  /* 0x00000007110e7211 */ /* 0x0c0fe200078410ff */
[----:B------:R-:W-:Y:S02]  /*4f50*/  IMAD R9, R4, UR6, RZ ;  /* 0x0000000604097c24 */ /* 0x000fe4000f8e02ff */
[----:B------:R2:W-:Y:S01]  /*4f60*/  STL.64 [R1+0x548], R24 ;  /* 0x0005481801007387 */ /* 0x0005e20000100a00 */
[----:B------:R-:W-:Y:S02]  /*4f70*/  LEA.HI.X.SX32 R15, R17, R8, 0x2, P2 ;  /* 0x00000008110f7211 */ /* 0x000fe400010f16ff */
[----:B-1----:R-:W-:-:S04]  /*4f80*/  LEA R22, P1, R16, R7, 0x2 ;  /* 0x0000000710167211 */ /* 0x002fc800078210ff */
[----:B------:R-:W-:Y:S02]  /*4f90*/  LEA.HI.X.SX32 R23, R16, R8, 0x2, P1 ;  /* 0x0000000810177211 */ /* 0x000fe400008f16ff */
[----:B--2---:R-:W-:-:S03]  /*4fa0*/  LEA R24, P1, R18, R7, 0x2 ;  /* 0x0000000712187211 */ /* 0x004fc600078210ff */
[----:B------:R1:W-:Y:S01]  /*4fb0*/  STL.64 [R1+0x278], R22 ;  /* 0x0002781601007387 */ /* 0x0003e20000100a00 */
[-C--:B------:R-:W-:Y:S02]  /*4fc0*/  LEA.HI.X.SX32 R25, R18, R8.reuse, 0x2, P1 ;  /* 0x0000000812197211 */ /* 0x080fe400008f16ff */
[CC--:B------:R-:W-:Y:S01]  /*4fd0*/  LEA R16, P1, R11.reuse, R7.reuse, 0x2 ;  /* 0x000000070b107211 */ /* 0x0c0fe200078210ff */
[----:B------:R2:W-:Y:S03]  /*4fe0*/  STL.64 [R1+0x2d8], R14 ;  /* 0x0002d80e01007387 */ /* 0x0005e60000100a00 */
[----:B------:R-:W-:Y:S01]  /*4ff0*/  LEA.HI.X.SX32 R17, R11, R8, 0x2, P1 ;  /* 0x000000080b117211 */ /* 0x000fe200008f16ff */
[----:B------:R-:W-:Y:S01]  /*5000*/  STL.64 [R1+0x340], R24 ;  /* 0x0003401801007387 */ /* 0x000fe20000100a00 */
[----:B-1----:R-:W-:Y:S01]  /*5010*/  LEA R22, P2, R12, R7, 0x2 ;  /* 0x000000070c167211 */ /* 0x002fe200078410ff */
[----:B--2---:R-:W-:-:S03]  /*5020*/  IMAD R14, R5, UR66, RZ ;  /* 0x00000042050e7c24 */ /* 0x004fc6000f8e02ff */
[----:B------:R-:W-:Y:S01]  /*5030*/  LEA.HI.X.SX32 R23, R12, R8, 0x2, P2 ;  /* 0x000000080c177211 */ /* 0x000fe200010f16ff */
[----:B------:R-:W-:Y:S01]  /*5040*/  IMAD R5, R6, UR6, RZ ;  /* 0x0000000606057c24 */ /* 0x000fe2000f8e02ff */
[----:B------:R-:W-:-:S03]  /*5050*/  LEA R18, P2, R10, R7, 0x2 ;  /* 0x000000070a127211 */ /* 0x000fc600078410ff */
[----:B------:R-:W-:Y:S01]  /*5060*/  STL.64 [R1+0x3a8], R22 ;  /* 0x0003a81601007387 */ /* 0x000fe20000100a00 */
[----:B------:R-:W-:Y:S02]  /*5070*/  LEA.HI.X.SX32 R19, R10, R8, 0x2, P2 ;  /* 0x000000080a137211 */ /* 0x000fe400010f16ff */
[C---:B------:R-:W-:Y:S01]  /*5080*/  LEA R4, P2, R5.reuse, UR12, 0x2 ;  /* 0x0000000c05047c11 */ /* 0x040fe2000f8410ff */
[----:B------:R1:W-:Y:S03]  /*5090*/  STL.64 [R1+0x418], R16 ;  /* 0x0004181001007387 */ /* 0x0003e60000100a00 */
[----:B------:R-:W-:Y:S01]  /*50a0*/  LEA.HI.X.SX32 R5, R5, UR13, 0x2, P2 ;  /* 0x0000000d05057c11 */ /* 0x000fe200090f16ff */
[----:B------:R2:W-:Y:S01]  /*50b0*/  STL.64 [R1+0x480], R18 ;  /* 0x0004801201007387 */ /* 0x0005e20000100a00 */
[----:B------:R-:W-:-:S04]  /*50c0*/  LEA R10, P2, R14, R7, 0x2 ;  /* 0x000000070e0a7211 */ /* 0x000fc800078410ff */
[----:B------:R-:W-:Y:S02]  /*50d0*/  LEA.HI.X.SX32 R11, R14, R8, 0x2, P2 ;  /* 0x000000080e0b7211 */ /* 0x000fe400010f16ff */
[----:B-1----:R-:W-:-:S04]  /*50e0*/  LEA R16, P1, R13, R7, 0x2 ;  /* 0x000000070d107211 */ /* 0x002fc800078210ff */
[----:B------:R-:W-:Y:S02]  /*50f0*/  LEA.HI.X.SX32 R17, R13, R8, 0x2, P1 ;  /* 0x000000080d117211 */ /* 0x000fe400008f16ff */
[----:B------:R-:W-:-:S03]  /*5100*/  LEA R6, P1, R9, UR12, 0x2 ;  /* 0x0000000c09067c11 */ /* 0x000fc6000f8210ff */
[----:B------:R2:W-:Y:S01]  /*5110*/  STL.64 [R1+0x4e8], R16 ;  /* 0x0004e81001007387 */ /* 0x0005e20000100a00 */
[----:B------:R-:W-:-:S03]  /*5120*/  LEA.HI.X.SX32 R7, R9, UR13, 0x2, P1 ;  /* 0x0000000d09077c11 */ /* 0x000fc600088f16ff */
[----:B------:R2:W-:Y:S01]  /*5130*/  STL.64 [R1+0x558], R10 ;  /* 0x0005580a01007387 */ /* 0x0005e20000100a00 */
[----:B------:R-:W-:Y:S05]  /*5140*/  BRA.U UP0, `(.L_x_5) ;  /* 0x0000000100187547 */ /* 0x000fea000b800000 */
[----:B------:R-:W-:Y:S01]  /*5150*/  ELECT P1, URZ, PT ;  /* 0x0000000000ff782f */ /* 0x000fe20003820000 */
[----:B------:R-:W-:Y:S01]  /*5160*/  IMAD.MOV.U32 R8, RZ, RZ, 0x1 ;  /* 0x00000001ff087424 */ /* 0x000fe200078e00ff */
[----:B------:R-:W-:Y:S01]  /*5170*/  UMOV UR6, 0x40 ;  /* 0x0000004000067882 */ /* 0x000fe20000000000 */
[----:B------:R-:W-:Y:S01]  /*5180*/  UVIRTCOUNT.DEALLOC.SMPOOL 0x80 ;  /* 0x000000800000784c */ /* 0x000fe20000000000 */
[----:B------:R-:W-:-:S09]  /*5190*/  ULEA UR6, UR5, UR6, 0x18 ;  /* 0x0000000605067291 */ /* 0x000fd2000f8ec0ff */
[----:B------:R1:W-:Y:S03]  /*51a0*/  @P1 STS.U8 [UR6], R8 ;  /* 0x00000008ff001988 */ /* 0x0003e60008000006 */
.L_x_5:
[----:B------:R-:W-:Y:S01]  /*51b0*/  UIADD3 UR11, UPT, UPT, UR10, UR4, URZ ;  /* 0x000000040a0b7290 */ /* 0x000fe2000fffe0ff */
[C---:B-1----:R-:W-:Y:S01]  /*51c0*/  IADD3 R8, PT, PT, R0.reuse, -0x5, RZ ;  /* 0xfffffffb00087810 */ /* 0x042fe20007ffe0ff */
[----:B------:R-:W-:Y:S01]  /*51d0*/  VOTEU.ALL UP1, P3 ;  /* 0x0000000000ff7886 */ /* 0x000fe20001820000 */
[----:B------:R-:W-:Y:S02]  /*51e0*/  UIADD3 UR8, UPT, UPT, UR7, 0x80000, URZ ;  /* 0x0008000007087890 */ /* 0x000fe4000fffe0ff */
[----:B------:R-:W-:Y:S01]  /*51f0*/  LEA R82, R83, UR7, 0x2 ;  /* 0x0000000753527c11 */ /* 0x000fe2000f8e10ff */
[----:B------:R-:W-:Y:S01]  /*5200*/  VOTEU.ALL UP2, P3 ;  /* 0x0000000000ff7886 */ /* 0x000fe20001840000 */
[----:B------:R-:W-:Y:S01]  /*5210*/  VIADD R9, R0, 0xfffffffa ;  /* 0xfffffffa00097836 */ /* 0x000fe20000000000 */
[----:B------:R-:W-:-:S04]  /*5220*/  @!UP1 UIADD3 UR12, UPT, UPT, -UR9, 0x100000, URZ ;  /* 0x00100000090c9890 */ /* 0x000fc8000fffe1ff */
[----:B------:R-:W-:Y:S02]  /*5230*/  @!UP1 USHF.L.U32 UR13, UR12, 0xb, URZ ;  /* 0x0000000b0c0d9899 */ /* 0x000fe400080006ff */
[----:B------:R-:W-:Y:S01]  /*5240*/  @!UP1 USHF.L.U32 UR12, UR12, 0x1, URZ ;  /* 0x000000010c0c9899 */ /* 0x000fe200080006ff */
[----:B------:R-:W-:Y:S01]  /*5250*/  IMAD.WIDE R12, R2, 0x4, R4 ;  /* 0x00000004020c7825 */ /* 0x000fe200078e0204 */
[----:B------:R-:W-:Y:S01]  /*5260*/  STTM.x128 tmem[UR11], RZ ;  /* 0x000000ff000079ed */ /* 0x000fe200083c000b */
[----:B------:R-:W1:Y:S01]  /*5270*/  FENCE.VIEW.ASYNC.T ;  /* 0x00000000000073c6 */ /* 0x000e620000000200 */
[----:B------:R-:W-:-:S04]  /*5280*/  @!UP1 UIADD3 UR4, UPT, UPT, -UR9, 0x100000, URZ ;  /* 0x0010000009049890 */ /* 0x000fc8000fffe1ff */
[----:B------:R-:W-:Y:S02]  /*5290*/  @!UP1 USHF.L.U32 UR5, UR4, 0xb, URZ ;  /* 0x0000000b04059899 */ /* 0x000fe400080006ff */
[----:B------:R-:W-:Y:S01]  /*52a0*/  @!UP1 USHF.L.U32 UR4, UR4, 0x1, URZ ;  /* 0x0000000104049899 */ /* 0x000fe200080006ff */
[----:B-1----:R-:W-:Y:S01]  /*52b0*/  BAR.SYNC.DEFER_BLOCKING 0x0 ;  /* 0x0000000000007b1d */ /* 0x002fe20000010000 */
[----:B------:R-:W-:Y:S01]  /*52c0*/  ISETP.GE.U32.AND P1, PT, R8, 0x7fffff7c, PT ;  /* 0x7fffff7c0800780c */ /* 0x000fe20003f26070 */
[----:B------:R-:W-:Y:S01]  /*52d0*/  VIADD R8, R0, 0xfffffff9 ;  /* 0xfffffff900087836 */ /* 0x000fe20000000000 */
[----:B------:R-:W-:Y:S01]  /*52e0*/  ISETP.GE.U32.AND P2, PT, R9, 0x7fffff7b, PT ;  /* 0x7fffff7b0900780c */ /* 0x000fe20003f46070 */
[----:B--2---:R-:W-:Y:S01]  /*52f0*/  IMAD.WIDE R10, R2, 0x4, R6 ;  /* 0x00000004020a7825 */ /* 0x004fe200078e0206 */
[----:B------:R-:W-:Y:S01]  /*5300*/  IADD3 R26, PT, PT, R0, -0x1d, RZ ;  /* 0xffffffe3001a7810 */ /* 0x000fe20007ffe0ff */
[----:B------:R-:W-:Y:S01]  /*5310*/  VOTEU.ALL UP1, P3 ;  /* 0x0000000000ff7886 */ /* 0x000fe20001820000 */
[----:B------:R-:W-:Y:S01]  /*5320*/  MOV R86, R50 ;  /* 0x0000003200567202 */ /* 0x000fe20000000f00 */
[C---:B------:R-:W-:Y:S01]  /*5330*/  IMAD.SHL.U32 R9, R2.reuse, 0x2, RZ ;  /* 0x0000000202097824 */ /* 0x040fe200078e00ff */
[----:B------:R-:W-:Y:S01]  /*5340*/  STL.64 [R1+0x100], R12 ;  /* 0x0001000c01007387 */ /* 0x000fe20000100a00 */
[----:B------:R-:W-:Y:S01]  /*5350*/  IMAD R251, R2, 0x11, RZ ;  /* 0x0000001102fb7824 */ /* 0x000fe200078e02ff */
[C---:B------:R-:W-:Y:S01]  /*5360*/  IADD3 R50, PT, PT, R0.reuse, -0x23, RZ ;  /* 0xffffffdd00327810 */ /* 0x040fe20007ffe0ff */
[----:B------:R-:W-:Y:S01]  /*5370*/  IMAD.WIDE R18, R9, 0x4, R4 ;  /* 0x0000000409127825 */ /* 0x000fe200078e0204 */
[----:B------:R1:W-:Y:S01]  /*5380*/  STL.64 [R1+0xf8], R10 ;  /* 0x0000f80a01007387 */ /* 0x0003e20000100a00 */
[----:B------:R-:W-:-:S02]  /*5390*/  IADD3 R84, PT, PT, R0, -0x2b, RZ ;  /* 0xffffffd500547810 */ /* 0x000fc40007ffe0ff */
[----:B------:R-:W-:Y:S01]  /*53a0*/  IMAD.WIDE R16, R9, 0x4, R6 ;  /* 0x0000000409107825 */ /* 0x000fe200078e0206 */
[----:B------:R2:W-:Y:S01]  /*53b0*/  STL.64 [R1+0xf0], R18 ;  /* 0x0000f01201007387 */ /* 0x0005e20000100a00 */
[C---:B------:R-:W-:Y:S02]  /*53c0*/  SHF.L.U32 R198, R2.reuse, 0x6, RZ ;  /* 0x0000000602c67819 */ /* 0x040fe400000006ff */
[C---:B------:R-:W-:Y:S01]  /*53d0*/  IMAD.SHL.U32 R9, R2.reuse, 0x4, RZ ;  /* 0x0000000402097824 */ /* 0x040fe200078e00ff */
[----:B------:R3:W-:Y:S01]  /*53e0*/  STL.64 [R1+0xe8], R16 ;  /* 0x0000e81001007387 */ /* 0x0007e20000100a00 */
[----:B------:R-:W-:-:S03]  /*53f0*/  IMAD R247, R2, 0x12, RZ ;  /* 0x0000001202f77824 */ /* 0x000fc600078e02ff */
[----:B------:R-:W4:Y:S02]  /*5400*/  FENCE.VIEW.ASYNC.S ;  /* 0x00000000000073c6 */ /* 0x000f240000000000 */
[----:B----4-:R4:W5:Y:S02]  /*5410*/  @!UP1 SYNCS.EXCH.64 URZ, [UR8], UR12 ;  /* 0x0000000c08ff95b2 */ /* 0x0109640008000100 */
[----:B-----5:R-:W-:Y:S01]  /*5420*/  BAR.SYNC.DEFER_BLOCKING 0x0 ;  /* 0x0000000000007b1d */ /* 0x020fe20000010000 */
[----:B------:R-:W-:-:S04]  /*5430*/  IMAD.WIDE R248, R247, 0x4, R4 ;  /* 0x00000004f7f87825 */ /* 0x000fc800078e0204 */
[----:B------:R-:W-:-:S04]  /*5440*/  IMAD.WIDE R246, R247, 0x4, R6 ;  /* 0x00000004f7f67825 */ /* 0x000fc800078e0206 */
[C---:B------:R-:W-:Y:S02]  /*5450*/  IMAD R25, R2.reuse, 0x17, RZ ;  /* 0x0000001702197824 */ /* 0x040fe400078e02ff */
[----:B------:R-:W-:Y:S02]  /*5460*/  IMAD R29, R2, 0x18, RZ ;  /* 0x00000018021d7824 */ /* 0x000fe400078e02ff */
[----:B------:R-:W-:-:S04]  /*5470*/  IMAD.WIDE R22, R25, 0x4, R4 ;  /* 0x0000000419167825 */ /* 0x000fc800078e0204 */
[----:B------:R-:W-:-:S04]  /*5480*/  IMAD.WIDE R24, R25, 0x4, R6 ;  /* 0x0000000419187825 */ /* 0x000fc800078e0206 */
[----:B------:R-:W-:Y:S02]  /*5490*/  IMAD.MOV.U32 R88, RZ, RZ, R34 ;  /* 0x000000ffff587224 */ /* 0x000fe400078e0022 */
[----:B------:R-:W-:Y:S01]  /*54a0*/  VIADD R34, R0, 0xffffffe1 ;  /* 0xffffffe100227836 */ /* 0x000fe20000000000 */
[----:B------:R4:W5:Y:S02]  /*54b0*/  @!UP2 SYNCS.EXCH.64 URZ, [UR7+0x80008], UR4 ;  /* 0x0800080407ffa5b2 */ /* 0x0009640008000100 */
[----:B------:R-:W-:Y:S01]  /*54c0*/  @!PT LDS RZ, [RZ] ;  /* 0x00000000fffff984 */ /* 0x000fe20000000800 */
[----:B------:R-:W-:Y:S01]  /*54d0*/  @!PT LDS RZ, [RZ] ;  /* 0x00000000fffff984 */ /* 0x000fe20000000800 */
[----:B------:R-:W-:Y:S01]  /*54e0*/  @!PT LDS RZ, [RZ] ;  /* 0x00000000fffff984 */ /* 0x000fe20000000800 */
[----:B-----5:R-:W-:Y:S01]  /*54f0*/  LDGSTS.E [R82], desc[UR16][R4.64], !P6 ;  /* 0x0000000004527fae */ /* 0x020fe2000f1a1010 */
[----:B------:R-:W-:Y:S02]  /*5500*/  IMAD R37, R2, 0x1a, RZ ;  /* 0x0000001a02257824 */ /* 0x000fe400078e02ff */
[----:B------:R-:W-:Y:S01]  /*5510*/  IMAD.MOV.U32 R89, RZ, RZ, R35 ;  /* 0x000000ffff597224 */ /* 0x000fe200078e0023 */
[----:B------:R-:W-:Y:S01]  /*5520*/  LDGSTS.E [R82+0x200], desc[UR16][R6.64], !P6 ;  /* 0x0020000006527fae */ /* 0x000fe2000f1a1010 */
[----:B------:R-:W-:Y:S01]  /*5530*/  ISETP.GE.U32.AND P6, PT, R8, 0x7fffff7a, PT ;  /* 0x7fffff7a0800780c */ /* 0x000fe20003fc6070 */
[----:B------:R-:W-:Y:S01]  /*5540*/  IMAD R41, R2, 0x1b, RZ ;  /* 0x0000001b02297824 */ /* 0x000fe200078e02ff */
[C---:B------:R-:W-:Y:S01]  /*5550*/  IADD3 R8, PT, PT, R0.reuse, -0x8, RZ ;  /* 0xfffffff800087810 */ /* 0x040fe20007ffe0ff */
[----:B------:R-:W-:Y:S01]  /*5560*/  LDGSTS.E [R82+0x400], desc[UR16][R12.64], !P5 ;  /* 0x004000000c527fae */ /* 0x000fe2000e9a1010 */
[----:B------:R-:W-:-:S02]  /*5570*/  VIADD R42, R0, 0xffffffdf ;  /* 0xffffffdf002a7836 */ /* 0x000fc40000000000 */
[C---:B------:R-:W-:Y:S01]  /*5580*/  IMAD.WIDE R38, R41.reuse, 0x4, R4 ;  /* 0x0000000429267825 */ /* 0x040fe200078e0204 */
[----:B------:R1:W-:Y:S01]  /*5590*/  LDGSTS.E [R82+0x600], desc[UR16][R10.64], !P5 ;  /* 0x006000000a527fae */ /* 0x0003e2000e9a1010 */
[----:B------:R-:W-:Y:S02]  /*55a0*/  ISETP.GE.U32.AND P5, PT, R8, 0x7fffff79, PT ;  /* 0x7fffff790800780c */ /* 0x000fe40003fa6070 */
[----:B------:R-:W-:Y:S01]  /*55b0*/  VIADD R8, R0, 0xfffffff7 ;  /* 0xfffffff700087836 */ /* 0x000fe20000000000 */
[----:B------:R2:W-:Y:S01]  /*55c0*/  LDGSTS.E [R82+0x800], desc[UR16][R18.64], !P0 ;  /* 0x0080000012527fae */ /* 0x0005e2000c1a1010 */
[----:B------:R-:W-:-:S03]  /*55d0*/  IMAD.WIDE R40, R41, 0x4, R6 ;  /* 0x0000000429287825 */ /* 0x000fc600078e0206 */
[----:B------:R3:W-:Y:S01]  /*55e0*/  LDGSTS.E [R82+0xa00], desc[UR16][R16.64], !P0 ;  /* 0x00a0000010527fae */ /* 0x0007e2000c1a1010 */
[----:B------:R-:W-:Y:S01]  /*55f0*/  ISETP.GE.U32.AND P0, PT, R8, 0x7fffff78, PT ;  /* 0x7fffff780800780c */ /* 0x000fe20003f06070 */
[----:B------:R-:W-:Y:S01]  /*5600*/  IMAD R44, R2, 0x1c, RZ ;  /* 0x0000001c022c7824 */ /* 0x000fe200078e02ff */
[----:B------:R-:W-:Y:S01]  /*5610*/  IADD3 R8, PT, PT, R0, -0xa, RZ ;  /* 0xfffffff600087810 */ /* 0x000fe20007ffe0ff */
[C---:B-1----:R-:W-:Y:S02]  /*5620*/  IMAD R11, R2.reuse, 0x3, RZ ;  /* 0x00000003020b7824 */ /* 0x042fe400078e02ff */
[----:B------:R-:W-:Y:S02]  /*5630*/  IMAD R52, R2, 0x1e, RZ ;  /* 0x0000001e02347824 */ /* 0x000fe400078e02ff */
[----:B------:R-:W-:-:S04]  /*5640*/  IMAD.WIDE R14, R11, 0x4, R4 ;  /* 0x000000040b0e7825 */ /* 0x000fc800078e0204 */
[----:B------:R-:W-:Y:S01]  /*5650*/  IMAD.WIDE R12, R11, 0x4, R6 ;  /* 0x000000040b0c7825 */ /* 0x000fe200078e0206 */
[----:B------:R1:W-:Y:S03]  /*5660*/  LDGSTS.E [R82+0xc00], desc[UR16][R14.64], !P4 ;  /* 0x00c000000e527fae */ /* 0x0003e6000e1a1010 */
[C---:B--2---:R-:W-:Y:S01]  /*5670*/  IMAD.WIDE R18, R9.reuse, 0x4, R4 ;  /* 0x0000000409127825 */ /* 0x044fe200078e0204 */
[----:B------:R2:W-:Y:S01]  /*5680*/  LDGSTS.E [R82+0xe00], desc[UR16][R12.64], !P4 ;  /* 0x00e000000c527fae */ /* 0x0005e2000e1a1010 */
[----:B------:R-:W-:Y:S02]  /*5690*/  ISETP.GE.U32.AND P4, PT, R8, 0x7fffff77, PT ;  /* 0x7fffff770800780c */ /* 0x000fe40003f86070 */
[----:B------:R-:W-:Y:S01]  /*56a0*/  IMAD R11, R2, 0x5, RZ ;  /* 0x00000005020b7824 */ /* 0x000fe200078e02ff */
[----:B------:R1:W-:Y:S01]  /*56b0*/  STL.64 [R1+0xe0], R14 ;  /* 0x0000e00e01007387 */ /* 0x0003e20000100a00 */
[----:B---3--:R-:W-:-:S03]  /*56c0*/  IMAD.WIDE R16, R9, 0x4, R6 ;  /* 0x0000000409107825 */ /* 0x008fc600078e0206 */
[----:B------:R2:W-:Y:S01]  /*56d0*/  STL.64 [R1+0xd8], R12 ;  /* 0x0000d80c01007387 */ /* 0x0005e20000100a00 */
[----:B------:R-:W-:Y:S02]  /*56e0*/  VIADD R8, R0, 0xfffffff5 ;  /* 0xfffffff500087836 */ /* 0x000fe40000000000 */
[C---:B------:R-:W-:Y:S01]  /*56f0*/  IMAD R9, R2.reuse, 0x6, RZ ;  /* 0x0000000602097824 */ /* 0x040fe200078e02ff */
[----:B------:R3:W-:Y:S01]  /*5700*/  LDGSTS.E [R82+0x1000], desc[UR16][R18.64], !P1 ;  /* 0x0100000012527fae */ /* 0x0007e2000c9a1010 */
[----:B------:R-:W-:Y:S02]  /*5710*/  IMAD.MOV.U32 R87, RZ, RZ, R51 ;  /* 0x000000ffff577224 */ /* 0x000fe400078e0033 */
[----:B------:R-:W-:Y:S01]  /*5720*/  IMAD R56, R2, 0x1f, RZ ;  /* 0x0000001f02387824 */ /* 0x000fe200078e02ff */
[----:B------:R5:W-:Y:S01]  /*5730*/  LDGSTS.E [R82+0x1200], desc[UR16][R16.64], !P1 ;  /* 0x0120000010527fae */ /* 0x000be2000c9a1010 */
[----:B-1----:R-:W-:Y:S01]  /*5740*/  IMAD.WIDE R14, R11, 0x4, R4 ;  /* 0x000000040b0e7825 */ /* 0x002fe200078e0204 */
[----:B------:R-:W-:-:S02]  /*5750*/  ISETP.GE.U32.AND P1, PT, R8, 0x7fffff76, PT ;  /* 0x7fffff760800780c */ /* 0x000fc40003f26070 */
[----:B------:R-:W-:Y:S01]  /*5760*/  IADD3 R8, PT, PT, R0, -0xc, RZ ;  /* 0xfffffff400087810 */ /* 0x000fe20007ffe0ff */
[----:B--2---:R-:W-:Y:S01]  /*5770*/  IMAD.WIDE R12, R11, 0x4, R6 ;  /* 0x000000040b0c7825 */ /* 0x004fe200078e0206 */
[----:B------:R3:W-:Y:S03]  /*5780*/  STL.64 [R1+0xd0], R18 ;  /* 0x0000d01201007387 */ /* 0x0007e60000100a00 */
[----:B------:R-:W-:Y:S01]  /*5790*/  IMAD R11, R2, 0x7, RZ ;  /* 0x00000007020b7824 */ /* 0x000fe200078e02ff */
[----:B------:R1:W-:Y:S01]  /*57a0*/  LDGSTS.E [R82+0x1400], desc[UR16][R14.64], !P2 ;  /* 0x014000000e527fae */ /* 0x0003e2000d1a1010 */
[----:B------:R-:W-:Y:S02]  /*57b0*/  VIADD R58, R0, 0xffffffdb ;  /* 0xffffffdb003a7836 */ /* 0x000fe40000000000 */
[C---:B------:R-:W-:Y:S01]  /*57c0*/  IMAD.WIDE R54, R56.reuse, 0x4, R4 ;  /* 0x0000000438367825 */ /* 0x040fe200078e0204 */
[----:B------:R5:W-:Y:S03]  /*57d0*/  STL.64 [R1+0xc8], R16 ;  /* 0x0000c81001007387 */ /* 0x000be60000100a00 */
[----:B------:R-:W-:Y:S01]  /*57e0*/  IMAD.WIDE R56, R56, 0x4, R6 ;  /* 0x0000000438387825 */ /* 0x000fe200078e0206 */
[----:B------:R2:W-:Y:S01]  /*57f0*/  LDGSTS.E [R82+0x1600], desc[UR16][R12.64], !P2 ;  /* 0x016000000c527fae */ /* 0x0005e2000d1a1010 */
[----:B------:R-:W-:-:S02]  /*5800*/  ISETP.GE.U32.AND P2, PT, R8, 0x7fffff75, PT ;  /* 0x7fffff750800780c */ /* 0x000fc40003f46070 */
[C---:B---3--:R-:W-:Y:S01]  /*5810*/  IMAD.WIDE R18, R9.reuse, 0x4, R4 ;  /* 0x0000000409127825 */ /* 0x048fe200078e0204 */
[----:B------:R1:W-:Y:S03]  /*5820*/  STL.64 [R1+0xc0], R14 ;  /* 0x0000c00e01007387 */ /* 0x0003e60000100a00 */
[----:B------:R-:W-:Y:S01]  /*5830*/  VIADD R8, R0, 0xfffffff3 ;  /* 0xfffffff300087836 */ /* 0x000fe20000000000 */
[----:B------:R3:W-:Y:S01]  /*5840*/  LDGSTS.E [R82+0x1800], desc[UR16][R18.64], !P6 ;  /* 0x0180000012527fae */ /* 0x0007e2000f1a1010 */
[----:B-----5:R-:W-:Y:S01]  /*5850*/  IMAD.WIDE R16, R9, 0x4, R6 ;  /* 0x0000000409107825 */ /* 0x020fe200078e0206 */
[C---:B------:R-:W-:Y:S02]  /*5860*/  SHF.L.U32 R9, R2.reuse, 0x3, RZ ;  /* 0x0000000302097819 */ /* 0x040fe400000006ff */
[----:B------:R2:W-:Y:S01]  /*5870*/  STL.64 [R1+0xb8], R12 ;  /* 0x0000b80c01007387 */ /* 0x0005e20000100a00 */
[----:B------:R-:W-:-:S02]  /*5880*/  IMAD.SHL.U32 R60, R2, 0x20, RZ ;  /* 0x00000020023c7824 */ /* 0x000fc400078e00ff */
[----:B------:R-:W-:Y:S01]  /*5890*/  IMAD R64, R2, 0x21, RZ ;  /* 0x0000002102407824 */ /* 0x000fe200078e02ff */
[----:B------:R5:W-:Y:S01]  /*58a0*/  LDGSTS.E [R82+0x1a00], desc[UR16][R16.64], !P6 ;  /* 0x01a0000010527fae */ /* 0x000be2000f1a1010 */
[C---:B-1----:R-:W-:Y:S01]  /*58b0*/  IMAD.WIDE R14, R11.reuse, 0x4, R4 ;  /* 0x000000040b0e7825 */ /* 0x042fe200078e0204 */
[----:B------:R-:W-:Y:S02]  /*58c0*/  ISETP.GE.U32.AND P6, PT, R8, 0x7fffff74, PT ;  /* 0x7fffff740800780c */ /* 0x000fe40003fc6070 */
[----:B------:R3:W-:Y:S01]  /*58d0*/  STL.64 [R1+0xb0], R18 ;  /* 0x0000b01201007387 */ /* 0x0007e20000100a00 */
[C---:B------:R-:W-:Y:S02]  /*58e0*/  VIADD R8, R0.reuse, 0xfffffff2 ;  /* 0xfffffff200087836 */ /* 0x040fe40000000000 */
[----:B------:R-:W-:Y:S01]  /*58f0*/  VIADD R66, R0, 0xffffffd9 ;  /* 0xffffffd900427836 */ /* 0x000fe20000000000 */
[----:B------:R1:W-:Y:S01]  /*5900*/  LDGSTS.E [R82+0x1c00], desc[UR16][R14.64], !P5 ;  /* 0x01c000000e527fae */ /* 0x0003e2000e9a1010 */
[----:B--2---:R-:W-:-:S03]  /*5910*/  IMAD.WIDE R12, R11, 0x4, R6 ;  /* 0x000000040b0c7825 */ /* 0x004fc600078e0206 */
[----:B------:R5:W-:Y:S01]  /*5920*/  STL.64 [R1+0xa8], R16 ;  /* 0x0000a81001007387 */ /* 0x000be20000100a00 */
[----:B------:R-:W-:Y:S02]  /*5930*/  IMAD R11, R2, 0x9, RZ ;  /* 0x00000009020b7824 */ /* 0x000fe400078e02ff */
[--C-:B------:R-:W-:Y:S01]  /*5940*/  IMAD.WIDE R62, R64, 0x4, R4.reuse ;  /* 0x00000004403e7825 */ /* 0x100fe200078e0204 */
[----:B------:R2:W-:Y:S01]  /*5950*/  LDGSTS.E [R82+0x1e00], desc[UR16][R12.64], !P5 ;  /* 0x01e000000c527fae */ /* 0x0005e2000e9a1010 */
[----:B------:R-:W-:Y:S02]  /*5960*/  ISETP.GE.U32.AND P5, PT, R8, 0x7fffff73, PT ;  /* 0x7fffff730800780c */ /* 0x000fe40003fa6070 */
[C---:B---3--:R-:W-:Y:S01]  /*5970*/  IMAD.WIDE R18, R9.reuse, 0x4, R4 ;  /* 0x0000000409127825 */ /* 0x048fe200078e0204 */
[----:B------:R1:W-:Y:S03]  /*5980*/  STL.64 [R1+0xa0], R14 ;  /* 0x0000a00e01007387 */ /* 0x0003e60000100a00 */
[----:B------:R-:W-:Y:S01]  /*5990*/  VIADD R8, R0, 0xfffffff1 ;  /* 0xfffffff100087836 */ /* 0x000fe20000000000 */
[----:B------:R3:W-:Y:S01]  /*59a0*/  LDGSTS.E [R82+0x2000], desc[UR16][R18.64], !P0 ;  /* 0x0200000012527fae */ /* 0x0007e2000c1a1010 */
[----:B-----5:R-:W-:-:S03]  /*59b0*/  IMAD.WIDE R16, R9, 0x4, R6 ;  /* 0x0000000409107825 */ /* 0x020fc600078e0206 */
[----:B------:R2:W-:Y:S01]  /*59c0*/  STL.64 [R1+0x98], R12 ;  /* 0x0000980c01007387 */ /* 0x0005e20000100a00 */
[----:B------:R-:W-:Y:S02]  /*59d0*/  IMAD R9, R2, 0xa, RZ ;  /* 0x0000000a02097824 */ /* 0x000fe400078e02ff */
[----:B------:R-:W-:Y:S01]  /*59e0*/  IMAD.WIDE R64, R64, 0x4, R6 ;  /* 0x0000000440407825 */ /* 0x000fe200078e0206 */
[----:B------:R5:W-:Y:S01]  /*59f0*/  LDGSTS.E [R82+0x2200], desc[UR16][R16.64], !P0 ;  /* 0x0220000010527fae */ /* 0x000be2000c1a1010 */
[----:B------:R-:W-:Y:S02]  /*5a00*/  ISETP.GE.U32.AND P0, PT, R8, 0x7fffff72, PT ;  /* 0x7fffff720800780c */ /* 0x000fe40003f06070 */
[C---:B-1----:R-:W-:Y:S01]  /*5a10*/  IMAD.WIDE R14, R11.reuse, 0x4, R4 ;  /* 0x000000040b0e7825 */ /* 0x042fe200078e0204 */
[----:B------:R3:W-:Y:S03]  /*5a20*/  STL.64 [R1+0x90], R18 ;  /* 0x0000901201007387 */ /* 0x0007e60000100a00 */
[----:B------:R-:W-:Y:S01]  /*5a30*/  VIADD R8, R0, 0xfffffff0 ;  /* 0xfffffff000087836 */ /* 0x000fe20000000000 */
[----:B------:R5:W-:Y:S01]  /*5a40*/  STL.64 [R1+0x88], R16 ;  /* 0x0000881001007387 */ /* 0x000be20000100a00 */
[----:B--2---:R-:W-:-:S03]  /*5a50*/  IMAD.WIDE R12, R11, 0x4, R6 ;  /* 0x000000040b0c7825 */ /* 0x004fc600078e0206 */
[----:B------:R1:W-:Y:S01]  /*5a60*/  LDGSTS.E [R82+0x2400], desc[UR16][R14.64], !P4 ;  /* 0x024000000e527fae */ /* 0x0003e2000e1a1010 */
[C---:B------:R-:W-:Y:S02]  /*5a70*/  IMAD R11, R2.reuse, 0xb, RZ ;  /* 0x0000000b020b7824 */ /* 0x040fe400078e02ff */
[----:B------:R-:W-:Y:S01]  /*5a80*/  IMAD R68, R2, 0x22, RZ ;  /* 0x0000002202447824 */ /* 0x000fe200078e02ff */
[----:B------:R2:W-:Y:S01]  /*5a90*/  LDGSTS.E [R82+0x2600], desc[UR16][R12.64], !P4 ;  /* 0x026000000c527fae */ /* 0x0005e2000e1a1010 */
[C---:B---3--:R-:W-:Y:S01]  /*5aa0*/  IMAD.WIDE R18, R9.reuse, 0x4, R4 ;  /* 0x0000000409127825 */ /* 0x048fe200078e0204 */
[----:B------:R-:W-:Y:S02]  /*5ab0*/  ISETP.GE.U32.AND P4, PT, R8, 0x7fffff71, PT ;  /* 0x7fffff710800780c */ /* 0x000fe40003f86070 */
[----:B------:R-:W-:Y:S01]  /*5ac0*/  IADD3 R8, PT, PT, R0, -0x11, RZ ;  /* 0xffffffef00087810 */ /* 0x000fe20007ffe0ff */
[----:B-----5:R-:W-:Y:S01]  /*5ad0*/  IMAD.WIDE R16, R9, 0x4, R6 ;  /* 0x0000000409107825 */ /* 0x020fe200078e0206 */
[----:B------:R1:W-:Y:S03]  /*5ae0*/  STL.64 [R1+0x80], R14 ;  /* 0x0000800e01007387 */ /* 0x0003e60000100a00 */
[C---:B------:R-:W-:Y:S01]  /*5af0*/  IMAD R9, R2.reuse, 0xc, RZ ;  /* 0x0000000c02097824 */ /* 0x040fe200078e02ff */
[----:B------:R3:W-:Y:S01]  /*5b00*/  LDGSTS.E [R82+0x2800], desc[UR16][R18.64], !P1 ;  /* 0x0280000012527fae */ /* 0x0007e2000c9a1010 */
[----:B------:R-:W-:-:S02]  /*5b10*/  IMAD R72, R2, 0x23, RZ ;  /* 0x0000002302487824 */ /* 0x000fc400078e02ff */
[----:B------:R-:W-:Y:S01]  /*5b20*/  VIADD R74, R0, 0xffffffd7 ;  /* 0xffffffd7004a7836 */ /* 0x000fe20000000000 */
[----:B------:R2:W-:Y:S01]  /*5b30*/  STL.64 [R1+0x78], R12 ;  /* 0x0000780c01007387 */ /* 0x0005e20000100a00 */
[----:B------:R-:W-:-:S03]  /*5b40*/  IMAD.WIDE R70, R72, 0x4, R4 ;  /* 0x0000000448467825 */ /* 0x000fc600078e0204 */
[----:B------:R5:W-:Y:S01]  /*5b50*/  LDGSTS.E [R82+0x2a00], desc[UR16][R16.64], !P1 ;  /* 0x02a0000010527fae */ /* 0x000be2000c9a1010 */
[C---:B-1----:R-:W-:Y:S01]  /*5b60*/  IMAD.WIDE R14, R11.reuse, 0x4, R4 ;  /* 0x000000040b0e7825 */ /* 0x042fe200078e0204 */
[----:B------:R-:W-:Y:S02]  /*5b70*/  ISETP.GE.U32.AND P1, PT, R8, 0x7fffff70, PT ;  /* 0x7fffff700800780c */ /* 0x000fe40003f26070 */
[----:B------:R3:W-:Y:S01]  /*5b80*/  STL.64 [R1+0x70], R18 ;  /* 0x0000701201007387 */ /* 0x0007e20000100a00 */
[----:B------:R-:W-:Y:S02]  /*5b90*/  VIADD R8, R0, 0xffffffee ;  /* 0xffffffee00087836 */ /* 0x000fe40000000000 */
[--C-:B------:R-:W-:Y:S01]  /*5ba0*/  IMAD.WIDE R72, R72, 0x4, R6.reuse ;  /* 0x0000000448487825 */ /* 0x100fe200078e0206 */
[----:B------:R1:W-:Y:S03]  /*5bb0*/  LDGSTS.E [R82+0x2c00], desc[UR16][R14.64], !P2 ;  /* 0x02c000000e527fae */ /* 0x0003e6000d1a1010 */
[----:B--2---:R-:W-:Y:S01]  /*5bc0*/  IMAD.WIDE R12, R11, 0x4, R6 ;  /* 0x000000040b0c7825 */ /* 0x004fe200078e0206 */
[----:B------:R5:W-:Y:S03]  /*5bd0*/  STL.64 [R1+0x68], R16 ;  /* 0x0000681001007387 */ /* 0x000be60000100a00 */
[----:B------:R-:W-:Y:S01]  /*5be0*/  IMAD R11, R2, 0xd, RZ ;  /* 0x0000000d020b7824 */ /* 0x000fe200078e02ff */
[----:B------:R2:W-:Y:S01]  /*5bf0*/  LDGSTS.E [R82+0x2e00], desc[UR16][R12.64], !P2 ;  /* 0x02e000000c527fae */ /* 0x0005e2000d1a1010 */
[----:B---3--:R-:W-:Y:S01]  /*5c00*/  IMAD.WIDE R18, R9, 0x4, R4 ;  /* 0x0000000409127825 */ /* 0x008fe200078e0204 */
[----:B------:R-:W-:-:S02]  /*5c10*/  ISETP.GE.U32.AND P2, PT, R8, 0x7fffff6f, PT ;  /* 0x7fffff6f0800780c */ /* 0x000fc40003f46070 */
[----:B------:R1:W-:Y:S01]  /*5c20*/  STL.64 [R1+0x60], R14 ;  /* 0x0000600e01007387 */ /* 0x0003e20000100a00 */
[----:B------:R-:W-:Y:S02]  /*5c30*/  VIADD R8, R0, 0xffffffed ;  /* 0xffffffed00087836 */ /* 0x000fe40000000000 */
[----:B------:R-:W-:Y:S01]  /*5c40*/  IMAD R76, R2, 0x24, RZ ;  /* 0x00000024024c7824 */ /* 0x000fe200078e02ff */
[----:B------:R2:W-:Y:S01]  /*5c50*/  STL.64 [R1+0x58], R12 ;  /* 0x0000580c01007387 */ /* 0x0005e20000100a00 */
[----:B-----5:R-:W-:-:S03]  /*5c60*/  IMAD.WIDE R16, R9, 0x4, R6 ;  /* 0x0000000409107825 */ /* 0x020fc600078e0206 */
[----:B------:R3:W-:Y:S01]  /*5c70*/  LDGSTS.E [R82+0x3000], desc[UR16][R18.64], !P6 ;  /* 0x0300000012527fae */ /* 0x0007e2000f1a1010 */
[C---:B------:R-:W-:Y:S02]  /*5c80*/  IMAD R9, R2.reuse, 0xe, RZ ;  /* 0x0000000e02097824 */ /* 0x040fe400078e02ff */
[----:B------:R-:W-:Y:S01]  /*5c90*/  IMAD R80, R2, 0x25, RZ ;  /* 0x0000002502507824 */ /* 0x000fe200078e02ff */
[----:B------:R5:W-:Y:S01]  /*5ca0*/  LDGSTS.E [R82+0x3200], desc[UR16][R16.64], !P6 ;  /* 0x0320000010527fae */ /* 0x000be2000f1a1010 */
[C---:B-1----:R-:W-:Y:S01]  /*5cb0*/  IMAD.WIDE R14, R11.reuse, 0x4, R4 ;  /* 0x000000040b0e7825 */ /* 0x042fe200078e0204 */
[----:B------:R-:W-:Y:S02]  /*5cc0*/  ISETP.GE.U32.AND P6, PT, R8, 0x7fffff6e, PT ;  /* 0x7fffff6e0800780c */ /* 0x000fe40003fc6070 */
[----:B------:R-:W-:Y:S01]  /*5cd0*/  IADD3 R8, PT, PT, R0, -0x14, RZ ;  /* 0xffffffec00087810 */ /* 0x000fe20007ffe0ff */
[----:B--2---:R-:W-:Y:S01]  /*5ce0*/  IMAD.WIDE R12, R11, 0x4, R6 ;  /* 0x000000040b0c7825 */ /* 0x004fe200078e0206 */
[----:B------:R3:W-:Y:S03]  /*5cf0*/  STL.64 [R1+0x50], R18 ;  /* 0x0000501201007387 */ /* 0x0007e60000100a00 */
[----:B------:R-:W-:Y:S01]  /*5d00*/  IMAD R11, R2, 0xf, RZ ;  /* 0x0000000f020b7824 */ /* 0x000fe200078e02ff */
[----:B------:R1:W-:Y:S01]  /*5d10*/  LDGSTS.E [R82+0x3400], desc[UR16][R14.64], !P5 ;  /* 0x034000000e527fae */ /* 0x0003e2000e9a1010 */
[----:B------:R-:W-:-:S03]  /*5d20*/  IMAD.WIDE R78, R80, 0x4, R4 ;  /* 0x00000004504e7825 */ /* 0x000fc600078e0204 */
[----:B------:R5:W-:Y:S01]  /*5d30*/  STL.64 [R1+0x48], R16 ;  /* 0x0000481001007387 */ /* 0x000be20000100a00 */
[----:B------:R-:W-:-:S03]  /*5d40*/  IMAD.WIDE R80, R80, 0x4, R6 ;  /* 0x0000000450507825 */ /* 0x000fc600078e0206 */
[----:B------:R2:W-:Y:S01]  /*5d50*/  LDGSTS.E [R82+0x3600], desc[UR16][R12.64], !P5 ;  /* 0x036000000c527fae */ /* 0x0005e2000e9a1010 */
[C---:B---3--:R-:W-:Y:S01]  /*5d60*/  IMAD.WIDE R18, R9.reuse, 0x4, R4 ;  /* 0x0000000409127825 */ /* 0x048fe200078e0204 */
[----:B------:R-:W-:Y:S02]  /*5d70*/  ISETP.GE.U32.AND P5, PT, R8, 0x7fffff6d, PT ;  /* 0x7fffff6d0800780c */ /* 0x000fe40003fa6070 */
[----:B------:R1:W-:Y:S01]  /*5d80*/  STL.64 [R1+0x40], R14 ;  /* 0x0000400e01007387 */ /* 0x0003e20000100a00 */
[----:B------:R-:W-:Y:S02]  /*5d90*/  VIADD R8, R0, 0xffffffeb ;  /* 0xffffffeb00087836 */ /* 0x000fe40000000000 */
[C---:B------:R-:W-:Y:S01]  /*5da0*/  IMAD R92, R2.reuse, 0x26, RZ ;  /* 0x00000026025c7824 */ /* 0x040fe200078e02ff */
[----:B------:R-:W-:Y:S01]  /*5db0*/  LDGSTS.E [R82+0x3800], desc[UR16][R18.64], !P0 ;  /* 0x0380000012527fae */ /* 0x000fe2000c1a1010 */
[----:B-----5:R-:W-:Y:S01]  /*5dc0*/  IMAD.WIDE R16, R9, 0x4, R6 ;  /* 0x0000000409107825 */ /* 0x020fe200078e0206 */
[----:B------:R-:W-:-:S02]  /*5dd0*/  SHF.L.U32 R9, R2, 0x4, RZ ;  /* 0x0000000402097819 */ /* 0x000fc400000006ff */
[----:B------:R2:W-:Y:S01]  /*5de0*/  STL.64 [R1+0x38], R12 ;  /* 0x0000380c01007387 */ /* 0x0005e20000100a00 */
[----:B------:R-:W-:-:S03]  /*5df0*/  IMAD.WIDE R90, R92, 0x4, R4 ;  /* 0x000000045c5a7825 */ /* 0x000fc600078e0204 */
[----:B------:R3:W-:Y:S01]  /*5e00*/  LDGSTS.E [R82+0x3a00], desc[UR16][R16.64], !P0 ;  /* 0x03a0000010527fae */ /* 0x0007e2000c1a1010 */
[C---:B-1----:R-:W-:Y:S01]  /*5e10*/  IMAD.WIDE R14, R11.reuse, 0x4, R4 ;  /* 0x000000040b0e7825 */ /* 0x042fe200078e0204 */
[----:B------:R-:W-:Y:S02]  /*5e20*/  ISETP.GE.U32.AND P0, PT, R8, 0x7fffff6c, PT ;  /* 0x7fffff6c0800780c */ /* 0x000fe40003f06070 */
[----:B------:R-:W-:Y:S01]  /*5e30*/  STL.64 [R1+0x30], R18 ;  /* 0x0000301201007387 */ /* 0x000fe20000100a00 */
[----:B------:R-:W-:Y:S02]  /*5e40*/  VIADD R8, R0, 0xffffffea ;  /* 0xffffffea00087836 */ /* 0x000fe40000000000 */
[----:B------:R-:W-:Y:S01]  /*5e50*/  IMAD R96, R2, 0x27, RZ ;  /* 0x0000002702607824 */ /* 0x000fe200078e02ff */
[----:B------:R3:W-:Y:S01]  /*5e60*/  STL.64 [R1+0x28], R16 ;  /* 0x0000281001007387 */ /* 0x0007e20000100a00 */
[----:B--2---:R-:W-:-:S03]  /*5e70*/  IMAD.WIDE R12, R11, 0x4, R6 ;  /* 0x000000040b0c7825 */ /* 0x004fc600078e0206 */
[----:B------:R1:W-:Y:S01]  /*5e80*/  STL.64 [R1+0x20], R14 ;  /* 0x0000200e01007387 */ /* 0x0003e20000100a00 */
[----:B------:R-:W-:-:S03]  /*5e90*/  IMAD.WIDE R10, R251, 0x4, R4 ;  /* 0x00000004fb0a7825 */ /* 0x000fc600078e0204 */
[----:B------:R1:W-:Y:S01]  /*5ea0*/  LDGSTS.E [R82+0x3c00], desc[UR16][R14.64], !P4 ;  /* 0x03c000000e527fae */ /* 0x0003e2000e1a1010 */
[----:B------:R-:W-:-:S03]  /*5eb0*/  IMAD.WIDE R250, R251, 0x4, R6 ;  /* 0x00000004fbfa7825 */ /* 0x000fc600078e0206 */
[----:B------:R2:W-:Y:S01]  /*5ec0*/  STL.64 [R1+0x18], R12 ;  /* 0x0000180c01007387 */ /* 0x0005e20000100a00 */
[----:B---3--:R-:W-:Y:S02]  /*5ed0*/  IMAD R17, R2, 0x15, RZ ;  /* 0x0000001502117824 */ /* 0x008fe400078e02ff */
[----:B------:R-:W-:Y:S01]  /*5ee0*/  VIADD R18, R0, 0xffffffe5 ;  /* 0xffffffe500127836 */ /* 0x000fe20000000000 */
[----:B------:R2:W-:Y:S01]  /*5ef0*/  LDGSTS.E [R82+0x3e00], desc[UR16][R12.64], !P4 ;  /* 0x03e000000c527fae */ /* 0x0005e2000e1a1010 */
[----:B------:R-:W-:Y:S01]  /*5f00*/  ISETP.GE.U32.AND P4, PT, R8, 0x7fffff6b, PT ;  /* 0x7fffff6b0800780c */ /* 0x000fe20003f86070 */
[----:B------:R-:W-:Y:S02]  /*5f10*/  VIADD R8, R0, 0xffffffe9 ;  /* 0xffffffe900087836 */ /* 0x000fe40000000000 */
[----:B-1----:R-:W-:-:S04]  /*5f20*/  IMAD.WIDE R14, R9, 0x4, R4 ;  /* 0x00000004090e7825 */ /* 0x002fc800078e0204 */
[--C-:B------:R-:W-:Y:S01]  /*5f30*/  IMAD.WIDE R92, R92, 0x4, R6.reuse ;  /* 0x000000045c5c7825 */ /* 0x100fe200078e0206 */
[----:B------:R1:W-:Y:S03]  /*5f40*/  LDGSTS.E [R82+0x4000], desc[UR16][R14.64], !P1 ;  /* 0x040000000e527fae */ /* 0x0003e6000c9a1010 */
[----:B--2---:R-:W-:Y:S01]  /*5f50*/  IMAD.WIDE R12, R9, 0x4, R6 ;  /* 0x00000004090c7825 */ /* 0x004fe200078e0206 */
[----:B------:R1:W-:Y:S03]  /*5f60*/  STL.64 [R1+0x10], R14 ;  /* 0x0000100e01007387 */ /* 0x0003e60000100a00 */
[----:B------:R-:W-:Y:S01]  /*5f70*/  IMAD R9, R2, 0x13, RZ ;  /* 0x0000001302097824 */ /* 0x000fe200078e02ff */
[----:B------:R2:W-:Y:S01]  /*5f80*/  LDGSTS.E [R82+0x4200], desc[UR16][R12.64], !P1 ;  /* 0x042000000c527fae */ /* 0x0005e2000c9a1010 */
[----:B------:R-:W-:Y:S01]  /*5f90*/  ISETP.GE.U32.AND P1, PT, R8, 0x7fffff6a, PT ;  /* 0x7fffff6a0800780c */ /* 0x000fe20003f26070 */
[----:B------:R-:W-:-:S02]  /*5fa0*/  VIADD R8, R0, 0xffffffe8 ;  /* 0xffffffe800087836 */ /* 0x000fc40000000000 */
[----:B------:R2:W-:Y:S01]  /*5fb0*/  STL.64 [R1+0x8], R12 ;  /* 0x0000080c01007387 */ /* 0x0005e20000100a00 */
[----:B------:R-:W-:-:S03]  /*5fc0*/  IMAD.WIDE R244, R9, 0x4, R4 ;  /* 0x0000000409f47825 */ /* 0x000fc600078e0204 */
[----:B------:R3:W-:Y:S01]  /*5fd0*/  STL.64 [R1], R10 ;  /* 0x0000000a01007387 */ /* 0x0007e20000100a00 */
[----:B-1----:R-:W-:-:S03]  /*5fe0*/  IMAD.WIDE R14, R17, 0x4, R4 ;  /* 0x00000004110e7825 */ /* 0x002fc600078e0204 */
[----:B------:R3:W-:Y:S01]  /*5ff0*/  LDGSTS.E [R82+0x4400], desc[UR16][R10.64], !P2 ;  /* 0x044000000a527fae */ /* 0x0007e2000d1a1010 */
[----:B------:R-:W-:-:S03]  /*6000*/  IMAD.WIDE R16, R17, 0x4, R6 ;  /* 0x0000000411107825 */ /* 0x000fc600078e0206 */
[----:B------:R1:W-:Y:S01]  /*6010*/  LDGSTS.E [R82+0x4600], desc[UR16][R250.64], !P2 ;  /* 0x04600000fa527fae */ /* 0x0003e2000d1a1010 */
[----:B------:R-:W-:Y:S01]  /*6020*/  ISETP.GE.U32.AND P2, PT, R8, 0x7fffff69, PT ;  /* 0x7fffff690800780c */ /* 0x000fe20003f46070 */
[----:B------:R-:W-:Y:S02]  /*6030*/  IMAD.WIDE R8, R9, 0x4, R6 ;  /* 0x0000000409087825 */ /* 0x000fe400078e0206 */
[----:B------:R5:W-:Y:S02]  /*6040*/  LDGSTS.E [R82+0x4800], desc[UR16][R248.64], !P6 ;  /* 0x04800000f8527fae */ /* 0x000be4000f1a1010 */
[----:B--2---:R-:W-:Y:S01]  /*6050*/  IMAD R13, R2, 0x14, RZ ;  /* 0x00000014020d7824 */ /* 0x004fe200078e02ff */
[----:B---3--:R-:W-:Y:S01]  /*6060*/  IADD3 R10, PT, PT, R0, -0x19, RZ ;  /* 0xffffffe7000a7810 */ /* 0x008fe20007ffe0ff */
[----:B------:R2:W-:Y:S01]  /*6070*/  LDGSTS.E [R82+0x4a00], desc[UR16][R246.64], !P6 ;  /* 0x04a00000f6527fae */ /* 0x0005e2000f1a1010 */
[----:B------:R-:W-:Y:S02]  /*6080*/  IMAD.WIDE R94, R96, 0x4, R4 ;  /* 0x00000004605e7825 */ /* 0x000fe400078e0204 */
[----:B------:R-:W-:Y:S01]  /*6090*/  ISETP.GE.U32.AND P6, PT, R10, 0x7fffff68, PT ;  /* 0x7fffff680a00780c */ /* 0x000fe20003fc6070 */
[----:B------:R3:W-:Y:S01]  /*60a0*/  LDGSTS.E [R82+0x4c00], desc[UR16][R244.64], !P5 ;  /* 0x04c00000f4527fae */ /* 0x0007e2000e9a1010 */
[----:B------:R-:W-:-:S02]  /*60b0*/  VIADD R10, R0, 0xffffffe6 ;  /* 0xffffffe6000a7836 */ /* 0x000fc40000000000 */
[----:B------:R-:W-:Y:S01]  /*60c0*/  IMAD.WIDE R96, R96, 0x4, R6 ;  /* 0x0000000460607825 */ /* 0x000fe200078e0206 */
[----:B------:R1:W-:Y:S02]  /*60d0*/  LDGSTS.E [R82+0x4e00], desc[UR16][R8.64], !P5 ;  /* 0x04e0000008527fae */ /* 0x0003e4000e9a1010 */
[----:B------:R-:W-:Y:S01]  /*60e0*/  ISETP.GE.U32.AND P5, PT, R10, 0x7fffff67, PT ;  /* 0x7fffff670a00780c */ /* 0x000fe20003fa6070 */
[C---:B------:R-:W-:Y:S01]  /*60f0*/  IMAD.WIDE R10, R13.reuse, 0x4, R4 ;  /* 0x000000040d0a7825 */ /* 0x040fe200078e0204 */
[----:B------:R1:W-:Y:S03]  /*6100*/  STL.64 [R1+0xdf8], R250 ;  /* 0x000df8fa01007387 */ /* 0x0003e60000100a00 */
[----:B------:R-:W-:Y:S01]  /*6110*/  IMAD.WIDE R12, R13, 0x4, R6 ;  /* 0x000000040d0c7825 */ /* 0x000fe200078e0206 */
[----:B------:R-:W-:Y:S03]  /*6120*/  LDGSTS.E [R82+0x5000], desc[UR16][R10.64], !P0 ;  /* 0x050000000a527fae */ /* 0x000fe6000c1a1010 */
[C---:B------:R-:W-:Y:S01]  /*6130*/  IMAD R100, R2.reuse, 0x28, RZ ;  /* 0x0000002802647824 */ /* 0x040fe200078e02ff */
[----:B------:R5:W-:Y:S01]  /*6140*/  STL.64 [R1+0xde8], R248 ;  /* 0x000de8f801007387 */ /* 0x000be20000100a00 */
[----:B------:R-:W-:-:S02]  /*6150*/  IMAD R104, R2, 0x29, RZ ;  /* 0x0000002902687824 */ /* 0x000fc400078e02ff */
[----:B------:R-:W-:Y:S01]  /*6160*/  IMAD.WIDE R98, R100, 0x4, R4 ;  /* 0x0000000464627825 */ /* 0x000fe200078e0204 */
[----:B------:R2:W-:Y:S01]  /*6170*/  LDGSTS.E [R82+0x5200], desc[UR16][R12.64], !P0 ;  /* 0x052000000c527fae */ /* 0x0005e2000c1a1010 */
[----:B------:R-:W-:Y:S02]  /*6180*/  ISETP.GE.U32.AND P0, PT, R18, 0x7fffff66, PT ;  /* 0x7fffff661200780c */ /* 0x000fe40003f06070 */
[----:B------:R-:W-:Y:S01]  /*6190*/  VIADD R18, R0, 0xffffffe4 ;  /* 0xffffffe400127836 */ /* 0x000fe20000000000 */
[----:B------:R2:W-:Y:S01]  /*61a0*/  STL.64 [R1+0xdf0], R246 ;  /* 0x000df0f601007387 */ /* 0x0005e20000100a00 */
[----:B-1----:R-:W-:Y:S01]  /*61b0*/  IMAD.MOV.U32 R250, RZ, RZ, R30 ;  /* 0x000000fffffa7224 */ /* 0x002fe200078e001e */
[----:B------:R-:W-:Y:S01]  /*61c0*/  MOV R251, R31 ;  /* 0x0000001f00fb7202 */ /* 0x000fe20000000f00 */
[----:B------:R-:W-:Y:S01]  /*61d0*/  IMAD.WIDE R100, R100, 0x4, R6 ;  /* 0x0000000464647825 */ /* 0x000fe200078e0206 */
[----:B------:R3:W-:Y:S01]  /*61e0*/  STL.64 [R1+0xe00], R244 ;  /* 0x000e00f401007387 */ /* 0x0007e20000100a00 */
[----:B-----5:R-:W-:-:S02]  /*61f0*/  MOV R248, R48 ;  /* 0x0000003000f87202 */ /* 0x020fc40000000f00 */
[----:B------:R-:W-:Y:S01]  /*6200*/  IMAD R48, R2, 0x1d, RZ ;  /* 0x0000001d02307824 */ /* 0x000fe200078e02ff */
[----:B------:R-:W-:Y:S01]  /*6210*/  LDGSTS.E [R82+0x5400], desc[UR16][R14.64], !P4 ;  /* 0x054000000e527fae */ /* 0x000fe2000e1a1010 */
[----:B------:R-:W-:Y:S02]  /*6220*/  IMAD.MOV.U32 R249, RZ, RZ, R49 ;  /* 0x000000fffff97224 */ /* 0x000fe400078e0031 */
[----:B------:R-:W-:Y:S01]  /*6230*/  IMAD.WIDE R46, R48, 0x4, R4 ;  /* 0x00000004302e7825 */ /* 0x000fe200078e0204 */
[----:B------:R1:W-:Y:S01]  /*6240*/  LDGSTS.E [R82+0x5600], desc[UR16][R16.64], !P4 ;  /* 0x0560000010527fae */ /* 0x0003e2000e1a1010 */
[----:B------:R-:W-:Y:S02]  /*6250*/  ISETP.GE.U32.AND P4, PT, R18, 0x7fffff65, PT ;  /* 0x7fffff651200780c */ /* 0x000fe40003f86070 */
[----:B--2---:R-:W-:Y:S01]  /*6260*/  IMAD.MOV.U32 R247, RZ, RZ, R33 ;  /* 0x000000fffff77224 */ /* 0x004fe200078e0021 */
[----:B---3--:R-:W-:Y:S01]  /*6270*/  MOV R245, R21 ;  /* 0x0000001500f57202 */ /* 0x008fe20000000f00 */
[----:B------:R-:W-:Y:S01]  /*6280*/  IMAD R21, R2, 0x16, RZ ;  /* 0x0000001602157824 */ /* 0x000fe200078e02ff */
[----:B------:R2:W-:Y:S01]  /*6290*/  STL.64 [R1+0xde0], R8 ;  /* 0x000de00801007387 */ /* 0x0005e20000100a00 */
[----:B------:R-:W-:-:S02]  /*62a0*/  IMAD.MOV.U32 R244, RZ, RZ, R20 ;  /* 0x000000fffff47224 */ /* 0x000fc400078e0014 */
[C---:B------:R-:W-:Y:S01]  /*62b0*/  IMAD.WIDE R18, R21.reuse, 0x4, R4 ;  /* 0x0000000415127825 */ /* 0x040fe200078e0204 */
[----:B------:R-:W-:Y:S03]  /*62c0*/  STL.64 [R1+0xe08], R10 ;  /* 0x000e080a01007387 */ /* 0x000fe60000100a00 */
[----:B------:R-:W-:Y:S01]  /*62d0*/  IMAD.WIDE R20, R21, 0x4, R6 ;  /* 0x0000000415147825 */ /* 0x000fe200078e0206 */
[----:B------:R-:W-:Y:S03]  /*62e0*/  LDGSTS.E [R82+0x5800], desc[UR16][R18.64], !P1 ;  /* 0x0580000012527fae */ /* 0x000fe6000c9a1010 */
[----:B------:R-:W-:Y:S01]  /*62f0*/  IMAD R33, R2, 0x19, RZ ;  /* 0x0000001902217824 */ /* 0x000fe200078e02ff */
[----:B------:R-:W-:Y:S01]  /*6300*/  LDGSTS.E [R82+0x5a00], desc[UR16][R20.64], !P1 ;  /* 0x05a0000014527fae */ /* 0x000fe2000c9a1010 */
[----:B------:R-:W-:Y:S01]  /*6310*/  ISETP.GE.U32.AND P1, PT, R26, 0x7fffff64, PT ;  /* 0x7fffff641a00780c */ /* 0x000fe20003f26070 */
[----:B------:R-:W-:Y:S01]  /*6320*/  VIADD R26, R0, 0xffffffe2 ;  /* 0xffffffe2001a7836 */ /* 0x000fe20000000000 */
[----:B--2---:R-:W-:Y:S01]  /*6330*/  MOV R9, R115 ;  /* 0x0000007300097202 */ /* 0x004fe20000000f00 */
[----:B------:R-:W-:Y:S01]  /*6340*/  LDGSTS.E [R82+0x5c00], desc[UR16][R22.64], !P2 ;  /* 0x05c0000016527fae */ /* 0x000fe2000d1a1010 */
[----:B------:R-:W-:-:S02]  /*6350*/  IMAD.MOV.U32 R246, RZ, RZ, R32 ;  /* 0x000000fffff67224 */ /* 0x000fc400078e0020 */
[--C-:B------:R-:W-:Y:S01]  /*6360*/  IMAD.WIDE R30, R33, 0x4, R4.reuse ;  /* 0x00000004211e7825 */ /* 0x100fe200078e0204 */
[----:B------:R-:W-:Y:S01]  /*6370*/  LDGSTS.E [R82+0x5e00], desc[UR16][R24.64], !P2 ;  /* 0x05e0000018527fae */ /* 0x000fe2000d1a1010 */
[----:B------:R-:W-:Y:S02]  /*6380*/  ISETP.GE.U32.AND P2, PT, R26, 0x7fffff63, PT ;  /* 0x7fffff631a00780c */ /* 0x000fe40003f46070 */
[C---:B------:R-:W-:Y:S01]  /*6390*/  IMAD.WIDE R26, R29.reuse, 0x4, R4 ;  /* 0x000000041d1a7825 */ /* 0x040fe200078e0204 */
[----:B------:R2:W-:Y:S03]  /*63a0*/  STL.64 [R1+0xe10], R12 ;  /* 0x000e100c01007387 */ /* 0x0005e60000100a00 */
[--C-:B------:R-:W-:Y:S01]  /*63b0*/  IMAD.WIDE R28, R29, 0x4, R6.reuse ;  /* 0x000000041d1c7825 */ /* 0x100fe200078e0206 */
[----:B------:R-:W-:Y:S03]  /*63c0*/  LDGSTS.E [R82+0x6000], desc[UR16][R26.64], !P6 ;  /* 0x060000001a527fae */ /* 0x000fe6000f1a1010 */
[----:B------:R-:W-:Y:S01]  /*63d0*/  IMAD.WIDE R32, R33, 0x4, R6 ;  /* 0x0000000421207825 */ /* 0x000fe200078e0206 */
[----:B------:R-:W-:Y:S01]  /*63e0*/  LDGSTS.E [R82+0x6200], desc[UR16][R28.64], !P6 ;  /* 0x062000001c527fae */ /* 0x000fe2000f1a1010 */
[----:B------:R-:W-:-:S02]  /*63f0*/  ISETP.GE.U32.AND P6, PT, R34, 0x7fffff62, PT ;  /* 0x7fffff622200780c */ /* 0x000fc40003fc6070 */
[----:B------:R-:W-:Y:S01]  /*6400*/  IADD3 R34, PT, PT, R0, -0x20, RZ ;  /* 0xffffffe000227810 */ /* 0x000fe20007ffe0ff */
[----:B------:R-:W-:Y:S01]  /*6410*/  LDGSTS.E [R82+0x6400], desc[UR16][R30.64], !P5 ;  /* 0x064000001e527fae */ /* 0x000fe2000e9a1010 */
[----:B------:R-:W-:-:S03]  /*6420*/  IMAD.WIDE R48, R48, 0x4, R6 ;  /* 0x0000000430307825 */ /* 0x000fc600078e0206 */
[----:B------:R-:W-:Y:S01]  /*6430*/  LDGSTS.E [R82+0x6600], desc[UR16][R32.64], !P5 ;  /* 0x0660000020527fae */ /* 0x000fe2000e9a1010 */
[----:B------:R-:W-:Y:S01]  /*6440*/  ISETP.GE.U32.AND P5, PT, R34, 0x7fffff61, PT ;  /* 0x7fffff612200780c */ /* 0x000fe20003fa6070 */
[C---:B------:R-:W-:Y:S02]  /*6450*/  IMAD.WIDE R34, R37.reuse, 0x4, R4 ;  /* 0x0000000425227825 */ /* 0x040fe400078e0204 */
[----:B------:R-:W-:Y:S02]  /*6460*/  STL.64 [R1+0xe18], R14 ;  /* 0x000e180e01007387 */ /* 0x000fe40000100a00 */
[----:B------:R-:W-:Y:S02]  /*6470*/  IMAD.WIDE R36, R37, 0x4, R6 ;  /* 0x0000000425247825 */ /* 0x000fe400078e0206 */
[----:B------:R-:W-:Y:S02]  /*6480*/  LDGSTS.E [R82+0x6800], desc[UR16][R34.64], !P0 ;  /* 0x0680000022527fae */ /* 0x000fe4000c1a1010 */
[----:B------:R-:W-:-:S02]  /*6490*/  IMAD.WIDE R102, R104, 0x4, R4 ;  /* 0x0000000468667825 */ /* 0x000fc400078e0204 */
[----:B------:R-:W-:Y:S01]  /*64a0*/  LDGSTS.E [R82+0x6a00], desc[UR16][R36.64], !P0 ;  /* 0x06a0000024527fae */ /* 0x000fe2000c1a1010 */
[----:B------:R-:W-:Y:S01]  /*64b0*/  ISETP.GE.U32.AND P0, PT, R42, 0x7fffff60, PT ;  /* 0x7fffff602a00780c */ /* 0x000fe20003f06070 */
[----:B------:R-:W-:Y:S02]  /*64c0*/  VIADD R42, R0, 0xffffffde ;  /* 0xffffffde002a7836 */ /* 0x000fe40000000000 */
[----:B------:R-:W-:Y:S01]  /*64d0*/  LDGSTS.E [R82+0x6c00], desc[UR16][R38.64], !P4 ;  /* 0x06c0000026527fae */ /* 0x000fe2000e1a1010 */
[----:B------:R-:W-:-:S03]  /*64e0*/  IMAD.WIDE R104, R104, 0x4, R6 ;  /* 0x0000000468687825 */ /* 0x000fc600078e0206 */
[----:B------:R-:W-:Y:S01]  /*64f0*/  LDGSTS.E [R82+0x6e00], desc[UR16][R40.64], !P4 ;  /* 0x06e0000028527fae */ /* 0x000fe2000e1a1010 */
[----:B------:R-:W-:Y:S01]  /*6500*/  ISETP.GE.U32.AND P4, PT, R42, 0x7fffff5f, PT ;  /* 0x7fffff5f2a00780c */ /* 0x000fe20003f86070 */
[C---:B------:R-:W-:Y:S02]  /*6510*/  IMAD.WIDE R42, R44.reuse, 0x4, R4 ;  /* 0x000000042c2a7825 */ /* 0x040fe400078e0204 */
[----:B------:R1:W-:Y:S02]  /*6520*/  STL.64 [R1+0xe20], R16 ;  /* 0x000e201001007387 */ /* 0x0003e40000100a00 */
[----:B------:R-:W-:Y:S02]  /*6530*/  IMAD.WIDE R44, R44, 0x4, R6 ;  /* 0x000000042c2c7825 */ /* 0x000fe400078e0206 */
[----:B------:R-:W-:Y:S02]  /*6540*/  LDGSTS.E [R82+0x7000], desc[UR16][R42.64], !P1 ;  /* 0x070000002a527fae */ /* 0x000fe4000c9a1010 */
[----:B------:R-:W-:-:S02]  /*6550*/  IMAD R108, R2, 0x2a, RZ ;  /* 0x0000002a026c7824 */ /* 0x000fc400078e02ff */
        /* <DEDUP_REMOVED lines=8> */
[----:B------:R-:W-:Y:S02]  /*65e0*/  STL.64 [R1+0xe28], R18 ;  /* 0x000e281201007387 */ /* 0x000fe40000100a00 */
[--C-:B------:R-:W-:Y:S02]  /*65f0*/  IMAD.WIDE R52, R52, 0x4, R6.reuse ;  /* 0x0000000434347825 */ /* 0x100fe400078e0206 */
[----:B------:R-:W-:Y:S02]  /*6600*/  LDGSTS.E [R82+0x7800], desc[UR16][R50.64], !P6 ;  /* 0x0780000032527fae */ /* 0x000fe4000f1a1010 */
[----:B------:R-:W-:-:S02]  /*6610*/  IMAD.WIDE R108, R108, 0x4, R6 ;  /* 0x000000046c6c7825 */ /* 0x000fc400078e0206 */
[----:B------:R-:W-:Y:S01]  /*6620*/  LDGSTS.E [R82+0x7a00], desc[UR16][R52.64], !P6 ;  /* 0x07a0000034527fae */ /* 0x000fe2000f1a1010 */
[----:B------:R-:W-:Y:S01]  /*6630*/  ISETP.GE.U32.AND P6, PT, R58, 0x7fffff5c, PT ;  /* 0x7fffff5c3a00780c */ /* 0x000fe20003fc6070 */
[----:B------:R-:W-:Y:S01]  /*6640*/  IMAD R112, R2, 0x2b, RZ ;  /* 0x0000002b02707824 */ /* 0x000fe200078e02ff */
[----:B------:R-:W-:Y:S01]  /*6650*/  IADD3 R58, PT, PT, R0, -0x26, RZ ;  /* 0xffffffda003a7810 */ /* 0x000fe20007ffe0ff */
[----:B------:R-:W-:Y:S01]  /*6660*/  LDGSTS.E [R82+0x7c00], desc[UR16][R54.64], !P5 ;  /* 0x07c0000036527fae */ /* 0x000fe2000e9a1010 */
[----:B------:R-:W-:Y:S02]  /*6670*/  IMAD R116, R2, 0x2c, RZ ;  /* 0x0000002c02747824 */ /* 0x000fe400078e02ff */
[--C-:B------:R-:W-:Y:S01]  /*6680*/  IMAD.WIDE R110, R112, 0x4, R4.reuse ;  /* 0x00000004706e7825 */ /* 0x100fe200078e0204 */
[----:B------:R-:W-:Y:S01]  /*6690*/  LDGSTS.E [R82+0x7e00], desc[UR16][R56.64], !P5 ;  /* 0x07e0000038527fae */ /* 0x000fe2000e9a1010 */
[----:B------:R-:W-:Y:S02]  /*66a0*/  ISETP.GE.U32.AND P5, PT, R58, 0x7fffff5b, PT ;  /* 0x7fffff5b3a00780c */ /* 0x000fe40003fa6070 */
[C---:B------:R-:W-:Y:S01]  /*66b0*/  IMAD.WIDE R58, R60.reuse, 0x4, R4 ;  /* 0x000000043c3a7825 */ /* 0x040fe200078e0204 */
[----:B------:R-:W-:Y:S03]  /*66c0*/  STL.64 [R1+0xe30], R20 ;  /* 0x000e301401007387 */ /* 0x000fe60000100a00 */
[--C-:B------:R-:W-:Y:S01]  /*66d0*/  IMAD.WIDE R60, R60, 0x4, R6.reuse ;  /* 0x000000043c3c7825 */ /* 0x100fe200078e0206 */
[----:B------:R-:W-:Y:S03]  /*66e0*/  LDGSTS.E [R82+0x8000], desc[UR16][R58.64], !P0 ;  /* 0x080000003a527fae */ /* 0x000fe6000c1a1010 */
[----:B------:R-:W-:Y:S01]  /*66f0*/  IMAD.WIDE R112, R112, 0x4, R6 ;  /* 0x0000000470707825 */ /* 0x000fe200078e0206 */
[----:B------:R-:W-:Y:S01]  /*6700*/  LDGSTS.E [R82+0x8200], desc[UR16][R60.64], !P0 ;  /* 0x082000003c527fae */ /* 0x000fe2000c1a1010 */
[----:B------:R-:W-:-:S02]  /*6710*/  ISETP.GE.U32.AND P0, PT, R66, 0x7fffff5a, PT ;  /* 0x7fffff5a4200780c */ /* 0x000fc40003f06070 */
[----:B------:R-:W-:Y:S01]  /*6720*/  IADD3 R66, PT, PT, R0, -0x28, RZ ;  /* 0xffffffd800427810 */ /* 0x000fe20007ffe0ff */
[----:B------:R-:W-:Y:S01]  /*6730*/  LDGSTS.E [R82+0x8400], desc[UR16][R62.64], !P4 ;  /* 0x084000003e527fae */ /* 0x000fe2000e1a1010 */
[----:B------:R-:W-:Y:S02]  /*6740*/  IMAD.MOV.U32 R8, RZ, RZ, R114 ;  /* 0x000000ffff087224 */ /* 0x000fe400078e0072 */
[--C-:B------:R-:W-:Y:S01]  /*6750*/  IMAD.WIDE R114, R116, 0x4, R4.reuse ;  /* 0x0000000474727825 */ /* 0x100fe200078e0204 */
[----:B------:R-:W-:Y:S01]  /*6760*/  LDGSTS.E [R82+0x8600], desc[UR16][R64.64], !P4 ;  /* 0x0860000040527fae */ /* 0x000fe2000e1a1010 */
[----:B------:R-:W-:Y:S02]  /*6770*/  ISETP.GE.U32.AND P4, PT, R66, 0x7fffff59, PT ;  /* 0x7fffff594200780c */ /* 0x000fe40003f86070 */
[C---:B------:R-:W-:Y:S01]  /*6780*/  IMAD.WIDE R66, R68.reuse, 0x4, R4 ;  /* 0x0000000444427825 */ /* 0x040fe200078e0204 */
[----:B------:R-:W-:Y:S03]  /*6790*/  STL.64 [R1+0xe38], R22 ;  /* 0x000e381601007387 */ /* 0x000fe60000100a00 */
[----:B------:R-:W-:Y:S01]  /*67a0*/  IMAD.WIDE R68, R68, 0x4, R6 ;  /* 0x0000000444447825 */ /* 0x000fe200078e0206 */
[----:B------:R-:W-:Y:S03]  /*67b0*/  LDGSTS.E [R82+0x8800], desc[UR16][R66.64], !P1 ;  /* 0x0880000042527fae */ /* 0x000fe6000c9a1010 */
[----:B------:R-:W-:Y:S01]  /*67c0*/  IMAD R120, R2, 0x2d, RZ ;  /* 0x0000002d02787824 */ /* 0x000fe200078e02ff */
[----:B------:R-:W-:Y:S01]  /*67d0*/  LDGSTS.E [R82+0x8a00], desc[UR16][R68.64], !P1 ;  /* 0x08a0000044527fae */ /* 0x000fe2000c9a1010 */
[----:B------:R-:W-:Y:S01]  /*67e0*/  ISETP.GE.U32.AND P1, PT, R74, 0x7fffff58, PT ;  /* 0x7fffff584a00780c */ /* 0x000fe20003f26070 */
[----:B------:R-:W-:-:S02]  /*67f0*/  VIADD R74, R0, 0xffffffd6 ;  /* 0xffffffd6004a7836 */ /* 0x000fc40000000000 */
        /* <DEDUP_REMOVED lines=16> */
[----:B------:R-:W-:Y:S02]  /*6900*/  VIADD R84, R0, 0xffffffd3 ;  /* 0xffffffd300547836 */ /* 0x000fe40000000000 */
[----:B------:R-:W-:Y:S01]  /*6910*/  LDGSTS.E [R82+0x9800], desc[UR16][R90.64], !P0 ;  /* 0x098000005a527fae */ /* 0x000fe2000c1a1010 */
[C---:B------:R-:W-:Y:S02]  /*6920*/  IMAD R124, R2.reuse, 0x2e, RZ ;  /* 0x0000002e027c7824 */ /* 0x040fe400078e02ff */
[----:B------:R-:W-:Y:S01]  /*6930*/  IMAD R128, R2, 0x2f, RZ ;  /* 0x0000002f02807824 */ /* 0x000fe200078e02ff */
[----:B------:R-:W-:Y:S01]  /*6940*/  LDGSTS.E [R82+0x9a00], desc[UR16][R92.64], !P0 ;  /* 0x09a000005c527fae */ /* 0x000fe2000c1a1010 */
[----:B------:R-:W-:Y:S01]  /*6950*/  ISETP.GE.U32.AND P0, PT, R84, 0x7fffff54, PT ;  /* 0x7fffff545400780c */ /* 0x000fe20003f06070 */
[----:B------:R-:W-:Y:S01]  /*6960*/  IMAD.WIDE R122, R124, 0x4, R4 ;  /* 0x000000047c7a7825 */ /* 0x000fe200078e0204 */
[----:B------:R-:W-:Y:S01]  /*6970*/  IADD3 R84, PT, PT, R0, -0x2e, RZ ;  /* 0xffffffd200547810 */ /* 0x000fe20007ffe0ff */
        /* <DEDUP_REMOVED lines=11> */
[----:B------:R-:W-:-:S03]  /*6a30*/  IMAD.WIDE R128, R128, 0x4, R6 ;  /* 0x0000000480807825 */ /* 0x000fc600078e0206 */
[----:B------:R-:W-:Y:S01]  /*6a40*/  LDGSTS.E [R82+0xa600], desc[UR16][R104.64], !P2 ;  /* 0x0a60000068527fae */ /* 0x000fe2000d1a1010 */
[----:B------:R-:W-:Y:S01]  /*6a50*/  ISETP.GE.U32.AND P2, PT, R84, 0x7fffff51, PT ;  /* 0x7fffff515400780c */ /* 0x000fe20003f46070 */
[----:B------:R-:W-:Y:S01]  /*6a60*/  IMAD R134, R2, 0x30, RZ ;  /* 0x0000003002867824 */ /* 0x000fe200078e02ff */
[----:B------:R-:W-:Y:S01]  /*6a70*/  IADD3 R84, PT, PT, R0, -0x31, RZ ;  /* 0xffffffcf00547810 */ /* 0x000fe20007ffe0ff */
[----:B------:R-:W-:Y:S01]  /*6a80*/  LDGSTS.E [R82+0xa800], desc[UR16][R106.64], !P6 ;  /* 0x0a8000006a527fae */ /* 0x000fe2000f1a1010 */
[----:B------:R-:W-:Y:S02]  /*6a90*/  IMAD R138, R2, 0x31, RZ ;  /* 0x00000031028a7824 */ /* 0x000fe400078e02ff */
[----:B------:R-:W-:Y:S01]  /*6aa0*/  IMAD.WIDE R130, R134, 0x4, R4 ;  /* 0x0000000486827825 */ /* 0x000fe200078e0204 */
[----:B------:R-:W-:Y:S01]  /*6ab0*/  LDGSTS.E [R82+0xaa00], desc[UR16][R108.64], !P6 ;  /* 0x0aa000006c527fae */ /* 0x000fe2000f1a1010 */
[----:B------:R-:W-:Y:S02]  /*6ac0*/  ISETP.GE.U32.AND P6, PT, R84, 0x7fffff50, PT ;  /* 0x7fffff505400780c */ /* 0x000fe40003fc6070 */
[----:B------:R-:W-:Y:S01]  /*6ad0*/  VIADD R84, R0, 0xffffffce ;  /* 0xffffffce00547836 */ /* 0x000fe20000000000 */
        /* <DEDUP_REMOVED lines=9> */
[----:B------:R-:W-:Y:S01]  /*6b70*/  IMAD.WIDE R138, R138, 0x4, R6 ;  /* 0x000000048a8a7825 */ /* 0x000fe200078e0206 */
[----:B------:R-:W-:Y:S01]  /*6b80*/  IADD3 R84, PT, PT, R0, -0x34, RZ ;  /* 0xffffffcc00547810 */ /* 0x000fe20007ffe0ff */
[----:B------:R-:W-:Y:S02]  /*6b90*/  LDGSTS.E [R82+0xb400], desc[UR16][R118.64], !P4 ;  /* 0x0b40000076527fae */ /* 0x000fe4000e1a1010 */
[----:B------:R-:W-:Y:S02]  /*6ba0*/  IMAD R142, R2, 0x32, RZ ;  /* 0x00000032028e7824 */ /* 0x000fe400078e02ff */
[----:B------:R-:W-:Y:S01]  /*6bb0*/  LDGSTS.E [R82+0xb600], desc[UR16][R120.64], !P4 ;  /* 0x0b60000078527fae */ /* 0x000fe2000e1a1010 */
[----:B------:R-:W-:Y:S01]  /*6bc0*/  ISETP.GE.U32.AND P4, PT, R84, 0x7fffff4d, PT ;  /* 0x7fffff4d5400780c */ /* 0x000fe20003f86070 */
[----:B------:R-:W-:-:S02]  /*6bd0*/  VIADD R84, R0, 0xffffffcb ;  /* 0xffffffcb00547836 */ /* 0x000fc40000000000 */
[----:B------:R-:W-:Y:S01]  /*6be0*/  LDGSTS.E [R82+0xb800], desc[UR16][R122.64], !P1 ;  /* 0x0b8000007a527fae */ /* 0x000fe2000c9a1010 */
[----:B------:R-:W-:-:S03]  /*6bf0*/  IMAD.WIDE R140, R142, 0x4, R4 ;  /* 0x000000048e8c7825 */ /* 0x000fc600078e0204 */
[----:B------:R-:W-:Y:S01]  /*6c00*/  LDGSTS.E [R82+0xba00], desc[UR16][R124.64], !P1 ;  /* 0x0ba000007c527fae */ /* 0x000fe2000c9a1010 */
[----:B------:R-:W-:Y:S01]  /*6c10*/  ISETP.GE.U32.AND P1, PT, R84, 0x7fffff4c, PT ;  /* 0x7fffff4c5400780c */ /* 0x000fe20003f26070 */
[----:B------:R-:W-:Y:S02]  /*6c20*/  VIADD R84, R0, 0xffffffca ;  /* 0xffffffca00547836 */ /* 0x000fe40000000000 */
[----:B------:R-:W-:Y:S01]  /*6c30*/  LDGSTS.E [R82+0xbc00], desc[UR16][R126.64], !P2 ;  /* 0x0bc000007e527fae */ /* 0x000fe2000d1a1010 */
[----:B------:R-:W-:Y:S02]  /*6c40*/  IMAD R146, R2, 0x33, RZ ;  /* 0x0000003302927824 */ /* 0x000fe400078e02ff */
[----:B------:R-:W-:Y:S01]  /*6c50*/  IMAD.WIDE R142, R142, 0x4, R6 ;  /* 0x000000048e8e7825 */ /* 0x000fe200078e0206 */
[----:B------:R-:W-:Y:S01]  /*6c60*/  LDGSTS.E [R82+0xbe00], desc[UR16][R128.64], !P2 ;  /* 0x0be0000080527fae */ /* 0x000fe2000d1a1010 */
[----:B------:R-:W-:Y:S02]  /*6c70*/  ISETP.GE.U32.AND P2, PT, R84, 0x7fffff4b, PT ;  /* 0x7fffff4b5400780c */ /* 0x000fe40003f46070 */
[----:B------:R-:W-:Y:S01]  /*6c80*/  IADD3 R84, PT, PT, R0, -0x37, RZ ;  /* 0xffffffc900547810 */ /* 0x000fe20007ffe0ff */
        /* <DEDUP_REMOVED lines=25> */
[----:B------:R-:W-:Y:S01]  /*6e20*/  IMAD.WIDE R154, R154, 0x4, R6 ;  /* 0x000000049a9a7825 */ /* 0x000fe200078e0206 */
[----:B------:R-:W-:Y:S02]  /*6e30*/  ISETP.GE.U32.AND P1, PT, R84, 0x7fffff46, PT ;  /* 0x7fffff465400780c */ /* 0x000fe40003f26070 */
[----:B------:R-:W-:Y:S01]  /*6e40*/  LDGSTS.E [R82+0xd400], desc[UR16][R152.64], !P2 ;  /* 0x0d40000098527fae */ /* 0x000fe2000d1a1010 */
[----:B------:R-:W-:Y:S02]  /*6e50*/  IMAD R158, R2, 0x36, RZ ;  /* 0x00000036029e7824 */ /* 0x000fe400078e02ff */
[----:B------:R-:W-:Y:S01]  /*6e60*/  VIADD R84, R0, 0xffffffc4 ;  /* 0xffffffc400547836 */ /* 0x000fe20000000000 */
[----:B------:R-:W-:Y:S01]  /*6e70*/  LDGSTS.E [R82+0xd600], desc[UR16][R154.64], !P2 ;  /* 0x0d6000009a527fae */ /* 0x000fe2000d1a1010 */
[----:B------:R-:W-:-:S03]  /*6e80*/  IMAD.WIDE R156, R158, 0x4, R4 ;  /* 0x000000049e9c7825 */ /* 0x000fc600078e0204 */
[----:B------:R-:W-:Y:S01]  /*6e90*/  ISETP.GE.U32.AND P2, PT, R84, 0x7fffff45, PT ;  /* 0x7fffff455400780c */ /* 0x000fe20003f46070 */
[----:B------:R-:W-:Y:S01]  /*6ea0*/  IMAD.WIDE R158, R158, 0x4, R6 ;  /* 0x000000049e9e7825 */ /* 0x000fe200078e0206 */
[----:B------:R-:W-:Y:S01]  /*6eb0*/  IADD3 R84, PT, PT, R0, -0x3d, RZ ;  /* 0xffffffc300547810 */ /* 0x000fe20007ffe0ff */
[----:B------:R-:W-:Y:S02]  /*6ec0*/  LDGSTS.E [R82+0xd800], desc[UR16][R156.64], !P6 ;  /* 0x0d8000009c527fae */ /* 0x000fe4000f1a1010 */
[----:B------:R-:W-:Y:S02]  /*6ed0*/  IMAD R162, R2, 0x37, RZ ;  /* 0x0000003702a27824 */ /* 0x000fe400078e02ff */
[----:B------:R-:W-:Y:S01]  /*6ee0*/  LDGSTS.E [R82+0xda00], desc[UR16][R158.64], !P6 ;  /* 0x0da000009e527fae */ /* 0x000fe2000f1a1010 */
[----:B------:R-:W-:Y:S01]  /*6ef0*/  ISETP.GE.U32.AND P6, PT, R84, 0x7fffff44, PT ;  /* 0x7fffff445400780c */ /* 0x000fe20003fc6070 */
[C---:B------:R-:W-:Y:S02]  /*6f00*/  IMAD.WIDE R160, R162.reuse, 0x4, R4 ;  /* 0x00000004a2a07825 */ /* 0x040fe400078e0204 */
[----:B------:R-:W-:Y:S02]  /*6f10*/  STL.64 [R1+0xe48], R26 ;  /* 0x000e481a01007387 */ /* 0x000fe40000100a00 */
[----:B------:R-:W-:-:S02]  /*6f20*/  IMAD.WIDE R162, R162, 0x4, R6 ;  /* 0x00000004a2a27825 */ /* 0x000fc400078e0206 */
[----:B------:R-:W-:Y:S02]  /*6f30*/  LDGSTS.E [R82+0xdc00], desc[UR16][R160.64], !P5 ;  /* 0x0dc00000a0527fae */ /* 0x000fe4000e9a1010 */
[----:B------:R-:W-:Y:S02]  /*6f40*/  VIADD R84, R0, 0xffffffc2 ;  /* 0xffffffc200547836 */ /* 0x000fe40000000000 */
[C---:B------:R-:W-:Y:S01]  /*6f50*/  IMAD R166, R2.reuse, 0x38, RZ ;  /* 0x0000003802a67824 */ /* 0x040fe200078e02ff */
[----:B------:R-:W-:Y:S01]  /*6f60*/  LDGSTS.E [R82+0xde00], desc[UR16][R162.64], !P5 ;  /* 0x0de00000a2527fae */ /* 0x000fe2000e9a1010 */
[----:B------:R-:W-:Y:S01]  /*6f70*/  IMAD R170, R2, 0x39, RZ ;  /* 0x0000003902aa7824 */ /* 0x000fe200078e02ff */
[----:B------:R-:W-:Y:S01]  /*6f80*/  ISETP.GE.U32.AND P5, PT, R84, 0x7fffff43, PT ;  /* 0x7fffff435400780c */ /* 0x000fe20003fa6070 */
[C---:B------:R-:W-:Y:S01]  /*6f90*/  IMAD.WIDE R164, R166.reuse, 0x4, R4 ;  /* 0x00000004a6a47825 */ /* 0x040fe200078e0204 */
[----:B------:R-:W-:Y:S03]  /*6fa0*/  STL.64 [R1+0xe50], R28 ;  /* 0x000e501c01007387 */ /* 0x000fe60000100a00 */
[----:B------:R-:W-:Y:S01]  /*6fb0*/  IMAD.WIDE R166, R166, 0x4, R6 ;  /* 0x00000004a6a67825 */ /* 0x000fe200078e0206 */
[----:B------:R-:W-:Y:S03]  /*6fc0*/  LDGSTS.E [R82+0xe000], desc[UR16][R164.64], !P0 ;  /* 0x0e000000a4527fae */ /* 0x000fe6000c1a1010 */
        /* <DEDUP_REMOVED lines=14> */
[----:B------:R-:W-:Y:S02]  /*70b0*/  IMAD R178, R2, 0x3b, RZ ;  /* 0x0000003b02b27824 */ /* 0x000fe400078e02ff */
[----:B------:R-:W-:Y:S01]  /*70c0*/  VIADD R84, R0, 0xffffffbf ;  /* 0xffffffbf00547836 */ /* 0x000fe20000000000 */
[----:B------:R-:W-:Y:S01]  /*70d0*/  LDGSTS.E [R82+0xea00], desc[UR16][R174.64], !P1 ;  /* 0x0ea00000ae527fae */ /* 0x000fe2000c9a1010 */
[----:B------:R-:W-:-:S03]  /*70e0*/  IMAD.WIDE R176, R178, 0x4, R4 ;  /* 0x00000004b2b07825 */ /* 0x000fc600078e0204 */
[----:B------:R-:W-:Y:S01]  /*70f0*/  ISETP.GE.U32.AND P1, PT, R84, 0x7fffff40, PT ;  /* 0x7fffff405400780c */ /* 0x000fe20003f26070 */
[----:B------:R-:W-:Y:S01]  /*7100*/  IMAD.WIDE R178, R178, 0x4, R6 ;  /* 0x00000004b2b27825 */ /* 0x000fe200078e0206 */
[----:B------:R-:W-:Y:S03]  /*7110*/  LDGSTS.E [R82+0xec00], desc[UR16][R176.64], !P2 ;  /* 0x0ec00000b0527fae */ /* 0x000fe6000d1a1010 */
[----:B------:R-:W-:Y:S01]  /*7120*/  IMAD R182, R2, 0x3c, RZ ;  /* 0x0000003c02b67824 */ /* 0x000fe200078e02ff */
[----:B------:R-:W-:Y:S01]  /*7130*/  LDGSTS.E [R82+0xee00], desc[UR16][R178.64], !P2 ;  /* 0x0ee00000b2527fae */ /* 0x000fe2000d1a1010 */
[----:B------:R-:W-:Y:S02]  /*7140*/  VIADD R84, R0, 0xffffffbe ;  /* 0xffffffbe00547836 */ /* 0x000fe40000000000 */
[----:B------:R-:W-:Y:S01]  /*7150*/  IMAD.WIDE R180, R182, 0x4, R4 ;  /* 0x00000004b6b47825 */ /* 0x000fe200078e0204 */
[----:B------:R-:W-:Y:S02]  /*7160*/  STL.64 [R1+0xe60], R32 ;  /* 0x000e602001007387 */ /* 0x000fe40000100a00 */
[----:B------:R-:W-:Y:S01]  /*7170*/  ISETP.GE.U32.AND P2, PT, R84, 0x7fffff3f, PT ;  /* 0x7fffff3f5400780c */ /* 0x000fe20003f46070 */
[----:B------:R-:W-:Y:S01]  /*7180*/  IMAD.WIDE R182, R182, 0x4, R6 ;  /* 0x00000004b6b67825 */ /* 0x000fe200078e0206 */
[----:B------:R-:W-:Y:S01]  /*7190*/  IADD3 R84, PT, PT, R0, -0x43, RZ ;  /* 0xffffffbd00547810 */ /* 0x000fe20007ffe0ff */
[----:B------:R-:W-:Y:S02]  /*71a0*/  LDGSTS.E [R82+0xf000], desc[UR16][R180.64], !P6 ;  /* 0x0f000000b4527fae */ /* 0x000fe4000f1a1010 */
[----:B------:R-:W-:-:S02]  /*71b0*/  IMAD R186, R2, 0x3d, RZ ;  /* 0x0000003d02ba7824 */ /* 0x000fc400078e02ff */
[----:B------:R-:W-:Y:S01]  /*71c0*/  LDGSTS.E [R82+0xf200], desc[UR16][R182.64], !P6 ;  /* 0x0f200000b6527fae */ /* 0x000fe2000f1a1010 */
[----:B------:R-:W-:Y:S01]  /*71d0*/  ISETP.GE.U32.AND P6, PT, R84, 0x7fffff3e, PT ;  /* 0x7fffff3e5400780c */ /* 0x000fe20003fc6070 */
[C---:B------:R-:W-:Y:S02]  /*71e0*/  IMAD.WIDE R184, R186.reuse, 0x4, R4 ;  /* 0x00000004bab87825 */ /* 0x040fe400078e0204 */
[----:B------:R-:W-:Y:S02]  /*71f0*/  STL.64 [R1+0xe68], R34 ;  /* 0x000e682201007387 */ /* 0x000fe40000100a00 */
[----:B------:R-:W-:Y:S02]  /*7200*/  IMAD.WIDE R186, R186, 0x4, R6 ;  /* 0x00000004baba7825 */ /* 0x000fe400078e0206 */
[----:B------:R-:W-:Y:S02]  /*7210*/  LDGSTS.E [R82+0xf400], desc[UR16][R184.64], !P5 ;  /* 0x0f400000b8527fae */ /* 0x000fe4000e9a1010 */
[----:B------:R-:W-:-:S02]  /*7220*/  VIADD R84, R0, 0xffffffbc ;  /* 0xffffffbc00547836 */ /* 0x000fc40000000000 */
        /* <DEDUP_REMOVED lines=108> */
[----:B--2---:R-:W-:-:S03]  /*78f0*/  IMAD.WIDE R12, R84, 0x4, R4 ;  /* 0x00000004540c7825 */ /* 0x004fc600078e0204 */
[----:B------:R-:W-:Y:S01]  /*7900*/  ISETP.GE.U32.AND P4, PT, R85, 0x7fffff2f, PT ;  /* 0x7fffff2f5500780c */ /* 0x000fe20003f86070 */
[----:B------:R-:W-:Y:S01]  /*7910*/  IMAD.WIDE R10, R84, 0x4, R6 ;  /* 0x00000004540a7825 */ /* 0x000fe200078e0206 */
[----:B------:R2:W-:Y:S03]  /*7920*/  LDGSTS.E [R82+0x13000], desc[UR16][R12.64], !P1 ;  /* 0x130000000c527fae */ /* 0x0005e6000c9a1010 */
[----:B------:R-:W-:Y:S01]  /*7930*/  VIADD R85, R0, 0xffffffad ;  /* 0xffffffad00557836 */ /* 0x000fe20000000000 */
[----:B------:R3:W-:Y:S01]  /*7940*/  LDGSTS.E [R82+0x13200], desc[UR16][R10.64], !P1 ;  /* 0x132000000a527fae */ /* 0x0007e2000c9a1010 */
[----:B------:R-:W-:-:S03]  /*7950*/  IMAD R84, R2, 0x4d, RZ ;  /* 0x0000004d02547824 */ /* 0x000fc600078e02ff */
[----:B------:R-:W-:Y:S01]  /*7960*/  ISETP.GE.U32.AND P1, PT, R85, 0x7fffff2e, PT ;  /* 0x7fffff2e5500780c */ /* 0x000fe20003f26070 */
[C---:B-1----:R-:W-:Y:S01]  /*7970*/  IMAD.WIDE R16, R84.reuse, 0x4, R4 ;  /* 0x0000000454107825 */ /* 0x042fe200078e0204 */
[----:B------:R-:W-:Y:S03]  /*7980*/  STL.64 [R1+0xeb8], R54 ;  /* 0x000eb83601007387 */ /* 0x000fe60000100a00 */
[----:B------:R-:W-:Y:S01]  /*7990*/  IMAD.WIDE R14, R84, 0x4, R6 ;  /* 0x00000004540e7825 */ /* 0x000fe200078e0206 */
[----:B------:R-:W-:Y:S01]  /*79a0*/  IADD3 R84, PT, PT, R0, -0x54, RZ ;  /* 0xffffffac00547810 */ /* 0x000fe20007ffe0ff */
[----:B------:R2:W-:Y:S02]  /*79b0*/  STL.64 [R1+0x108], R12 ;  /* 0x0001080c01007387 */ /* 0x0005e40000100a00 */
[----:B------:R-:W-:Y:S02]  /*79c0*/  IMAD R85, R2, 0x4e, RZ ;  /* 0x0000004e02557824 */ /* 0x000fe400078e02ff */
[----:B------:R1:W-:Y:S04]  /*79d0*/  LDGSTS.E [R82+0x13400], desc[UR16][R16.64], !P2 ;  /* 0x1340000010527fae */ /* 0x0003e8000d1a1010 */
[----:B------:R3:W-:Y:S01]  /*79e0*/  STL.64 [R1+0x110], R10 ;  /* 0x0001100a01007387 */ /* 0x0007e20000100a00 */
[----:B--2---:R-:W-:-:S03]  /*79f0*/  IMAD.WIDE R12, R85, 0x4, R4 ;  /* 0x00000004550c7825 */ /* 0x004fc600078e0204 */
[----:B------:R2:W-:Y:S01]  /*7a00*/  LDGSTS.E [R82+0x13600], desc[UR16][R14.64], !P2 ;  /* 0x136000000e527fae */ /* 0x0005e2000d1a1010 */
[----:B------:R-:W-:Y:S01]  /*7a10*/  ISETP.GE.U32.AND P2, PT, R84, 0x7fffff2d, PT ;  /* 0x7fffff2d5400780c */ /* 0x000fe20003f46070 */
[----:B------:R-:W-:Y:S02]  /*7a20*/  IMAD R84, R2, 0x4f, RZ ;  /* 0x0000004f02547824 */ /* 0x000fe400078e02ff */
[----:B------:R1:W-:Y:S01]  /*7a30*/  STL.64 [R1+0x120], R16 ;  /* 0x0001201001007387 */ /* 0x0003e20000100a00 */
[----:B---3--:R-:W-:-:S03]  /*7a40*/  IMAD.WIDE R10, R85, 0x4, R6 ;  /* 0x00000004550a7825 */ /* 0x008fc600078e0206 */
[----:B------:R3:W-:Y:S01]  /*7a50*/  LDGSTS.E [R82+0x13800], desc[UR16][R12.64], !P6 ;  /* 0x138000000c527fae */ /* 0x0007e2000f1a1010 */
[----:B------:R-:W-:-:S03]  /*7a60*/  VIADD R85, R0, 0xffffffab ;  /* 0xffffffab00557836 */ /* 0x000fc60000000000 */
[----:B------:R2:W-:Y:S04]  /*7a70*/  STL.64 [R1+0x130], R14 ;  /* 0x0001300e01007387 */ /* 0x0005e80000100a00 */
[----:B------:R5:W-:Y:S01]  /*7a80*/  LDGSTS.E [R82+0x13a00], desc[UR16][R10.64], !P6 ;  /* 0x13a000000a527fae */ /* 0x000be2000f1a1010 */
[----:B-1----:R-:W-:Y:S01]  /*7a90*/  IMAD.WIDE R16, R84, 0x4, R4 ;  /* 0x0000000454107825 */ /* 0x002fe200078e0204 */
[----:B------:R-:W-:Y:S02]  /*7aa0*/  ISETP.GE.U32.AND P6, PT, R85, 0x7fffff2c, PT ;  /* 0x7fffff2c5500780c */ /* 0x000fe40003fc6070 */
[----:B------:R3:W-:Y:S01]  /*7ab0*/  STL.64 [R1+0x140], R12 ;  /* 0x0001400c01007387 */ /* 0x0007e20000100a00 */
[----:B------:R-:W-:Y:S02]  /*7ac0*/  IMAD R85, R2, 0x50, RZ ;  /* 0x0000005002557824 */ /* 0x000fe400078e02ff */
[----:B--2---:R-:W-:Y:S01]  /*7ad0*/  IMAD.WIDE R14, R84, 0x4, R6 ;  /* 0x00000004540e7825 */ /* 0x004fe200078e0206 */
[----:B------:R1:W-:Y:S03]  /*7ae0*/  LDGSTS.E [R82+0x13c00], desc[UR16][R16.64], !P5 ;  /* 0x13c0000010527fae */ /* 0x0003e6000e9a1010 */
[----:B------:R-:W-:Y:S01]  /*7af0*/  VIADD R84, R0, 0xffffffaa ;  /* 0xffffffaa00547836 */ /* 0x000fe20000000000 */
[----:B------:R5:W-:Y:S01]  /*7b00*/  STL.64 [R1+0x150], R10 ;  /* 0x0001500a01007387 */ /* 0x000be20000100a00 */
[----:B---3--:R-:W-:-:S03]  /*7b10*/  IMAD.WIDE R12, R85, 0x4, R4 ;  /* 0x00000004550c7825 */ /* 0x008fc600078e0204 */
[----:B------:R2:W-:Y:S01]  /*7b20*/  LDGSTS.E [R82+0x13e00], desc[UR16][R14.64], !P5 ;  /* 0x13e000000e527fae */ /* 0x0005e2000e9a1010 */
[----:B------:R-:W-:Y:S01]  /*7b30*/  ISETP.GE.U32.AND P5, PT, R84, 0x7fffff2b, PT ;  /* 0x7fffff2b5400780c */ /* 0x000fe20003fa6070 */
[----:B------:R-:W-:Y:S02]  /*7b40*/  IMAD R84, R2, 0x51, RZ ;  /* 0x0000005102547824 */ /* 0x000fe400078e02ff */
[----:B------:R1:W-:Y:S01]  /*7b50*/  STL.64 [R1+0x160], R16 ;  /* 0x0001601001007387 */ /* 0x0003e20000100a00 */
[----:B-----5:R-:W-:Y:S01]  /*7b60*/  IMAD.WIDE R10, R85, 0x4, R6 ;  /* 0x00000004550a7825 */ /* 0x020fe200078e0206 */
[----:B------:R-:W-:Y:S02]  /*7b70*/  IADD3 R85, PT, PT, R0, -0x57, RZ ;  /* 0xffffffa900557810 */ /* 0x000fe40007ffe0ff */
[----:B------:R3:W-:Y:S04]  /*7b80*/  LDGSTS.E [R82+0x14000], desc[UR16][R12.64], !P0 ;  /* 0x140000000c527fae */ /* 0x0007e8000c1a1010 */
[----:B------:R2:W-:Y:S01]  /*7b90*/  STL.64 [R1+0x170], R14 ;  /* 0x0001700e01007387 */ /* 0x0005e20000100a00 */
[----:B-1----:R-:W-:-:S03]  /*7ba0*/  IMAD.WIDE R16, R84, 0x4, R4 ;  /* 0x0000000454107825 */ /* 0x002fc600078e0204 */
[----:B------:R1:W-:Y:S01]  /*7bb0*/  LDGSTS.E [R82+0x14200], desc[UR16][R10.64], !P0 ;  /* 0x142000000a527fae */ /* 0x0003e2000c1a1010 */
[----:B------:R-:W-:Y:S01]  /*7bc0*/  ISETP.GE.U32.AND P0, PT, R85, 0x7fffff2a, PT ;  /* 0x7fffff2a5500780c */ /* 0x000fe20003f06070 */
[----:B------:R-:W-:Y:S02]  /*7bd0*/  IMAD R85, R2, 0x52, RZ ;  /* 0x0000005202557824 */ /* 0x000fe400078e02ff */
[----:B------:R3:W-:Y:S01]  /*7be0*/  STL.64 [R1+0x180], R12 ;  /* 0x0001800c01007387 */ /* 0x0007e20000100a00 */
[----:B--2---:R-:W-:-:S03]  /*7bf0*/  IMAD.WIDE R14, R84, 0x4, R6 ;  /* 0x00000004540e7825 */ /* 0x004fc600078e0206 */
[----:B------:R2:W-:Y:S01]  /*7c00*/  LDGSTS.E [R82+0x14400], desc[UR16][R16.64], !P4 ;  /* 0x1440000010527fae */ /* 0x0005e2000e1a1010 */
[----:B------:R-:W-:-:S03]  /*7c10*/  VIADD R84, R0, 0xffffffa8 ;  /* 0xffffffa800547836 */ /* 0x000fc60000000000 */
[----:B------:R1:W-:Y:S01]  /*7c20*/  STL.64 [R1+0x190], R10 ;  /* 0x0001900a01007387 */ /* 0x0003e20000100a00 */
[----:B---3--:R-:W-:-:S03]  /*7c30*/  IMAD.WIDE R12, R85, 0x4, R4 ;  /* 0x00000004550c7825 */ /* 0x008fc600078e0204 */
[----:B------:R3:W-:Y:S01]  /*7c40*/  LDGSTS.E [R82+0x14600], desc[UR16][R14.64], !P4 ;  /* 0x146000000e527fae */ /* 0x0007e2000e1a1010 */
[----:B------:R-:W-:Y:S01]  /*7c50*/  ISETP.GE.U32.AND P4, PT, R84, 0x7fffff29, PT ;  /* 0x7fffff295400780c */ /* 0x000fe20003f86070 */
[----:B------:R-:W-:Y:S02]  /*7c60*/  IMAD R84, R2, 0x53, RZ ;  /* 0x0000005302547824 */ /* 0x000fe400078e02ff */
[----:B------:R2:W-:Y:S01]  /*7c70*/  STL.64 [R1+0x1a0], R16 ;  /* 0x0001a01001007387 */ /* 0x0005e20000100a00 */
[----:B-1----:R-:W-:-:S03]  /*7c80*/  IMAD.WIDE R10, R85, 0x4, R6 ;  /* 0x00000004550a7825 */ /* 0x002fc600078e0206 */
[----:B------:R1:W-:Y:S01]  /*7c90*/  LDGSTS.E [R82+0x14800], desc[UR16][R12.64], !P1 ;  /* 0x148000000c527fae */ /* 0x0003e2000c9a1010 */
[----:B------:R-:W-:-:S03]  /*7ca0*/  VIADD R85, R0, 0xffffffa7 ;  /* 0xffffffa700557836 */ /* 0x000fc60000000000 */
[----:B------:R3:W-:Y:S01]  /*7cb0*/  STL.64 [R1+0x1b0], R14 ;  /* 0x0001b00e01007387 */ /* 0x0007e20000100a00 */
[----:B--2---:R-:W-:-:S03]  /*7cc0*/  IMAD.WIDE R16, R84, 0x4, R4 ;  /* 0x0000000454107825 */ /* 0x004fc600078e0204 */
[----:B------:R2:W-:Y:S01]  /*7cd0*/  LDGSTS.E [R82+0x14a00], desc[UR16][R10.64], !P1 ;  /* 0x14a000000a527fae */ /* 0x0005e2000c9a1010 */
[----:B------:R-:W-:Y:S01]  /*7ce0*/  ISETP.GE.U32.AND P1, PT, R85, 0x7fffff28, PT ;  /* 0x7fffff285500780c */ /* 0x000fe20003f26070 */
[----:B------:R-:W-:Y:S02]  /*7cf0*/  IMAD R85, R2, 0x54, RZ ;  /* 0x0000005402557824 */ /* 0x000fe400078e02ff */
[----:B------:R1:W-:Y:S01]  /*7d00*/  STL.64 [R1+0x1c0], R12 ;  /* 0x0001c00c01007387 */ /* 0x0003e20000100a00 */
[----:B---3--:R-:W-:Y:S01]  /*7d10*/  IMAD.WIDE R14, R84, 0x4, R6 ;  /* 0x00000004540e7825 */ /* 0x008fe200078e0206 */
        /* <DEDUP_REMOVED lines=298> */
[----:B------:R2:W-:Y:S04]  /*8fc0*/  STL.64 [R1+0x6c8], R14 ;  /* 0x0006c80e01007387 */ /* 0x0005e80000100a00 */
[----:B------:R3:W-:Y:S01]  /*8fd0*/  STL.64 [R1+0x6d0], R12 ;  /* 0x0006d00c01007387 */ /* 0x0007e20000100a00 */
[----:B-1----:R-:W-:-:S03]  /*8fe0*/  IMAD.WIDE R16, R84, 0x4, R4 ;  /* 0x0000000454107825 */ /* 0x002fc600078e0204 */
[----:B------:R3:W-:Y:S04]  /*8ff0*/  LDGSTS.E [R82+0x1d000], desc[UR16][R12.64], !P0 ;  /* 0x1d0000000c527fae */ /* 0x0007e8000c1a1010 */
[----:B------:R1:W-:Y:S04]  /*9000*/  STL.64 [R1+0x6d8], R10 ;  /* 0x0006d80a01007387 */ /* 0x0003e80000100a00 */
[----:B------:R1:W-:Y:S01]  /*9010*/  LDGSTS.E [R82+0x1d200], desc[UR16][R10.64], !P0 ;  /* 0x1d2000000a527fae */ /* 0x0003e2000c1a1010 */
[----:B------:R-:W-:Y:S01]  /*9020*/  ISETP.GE.U32.AND P0, PT, R85, 0x7fffff06, PT ;  /* 0x7fffff065500780c */ /* 0x000fe20003f06070 */
[----:B------:R-:W-:-:S02]  /*9030*/  IMAD R85, R2, 0x76, RZ ;  /* 0x0000007602557824 */ /* 0x000fc400078e02ff */
[----:B------:R5:W-:Y:S02]  /*9040*/  LDGSTS.E [R82+0x1d400], desc[UR16][R16.64], !P4 ;  /* 0x1d40000010527fae */ /* 0x000be4000e1a1010 */
[C---:B--2---:R-:W-:Y:S02]  /*9050*/  IMAD.WIDE R14, R85.reuse, 0x4, R4 ;  /* 0x00000004550e7825 */ /* 0x044fe400078e0204 */
[----:B------:R5:W-:Y:S02]  /*9060*/  STL.64 [R1+0x6e0], R16 ;  /* 0x0006e01001007387 */ /* 0x000be40000100a00 */
[----:B---3--:R-:W-:-:S04]  /*9070*/  IMAD.WIDE R12, R85, 0x4, R6 ;  /* 0x00000004550c7825 */ /* 0x008fc800078e0206 */
[----:B-1----:R-:W-:-:S04]  /*9080*/  IMAD.WIDE R10, R84, 0x4, R6 ;  /* 0x00000004540a7825 */ /* 0x002fc800078e0206 */
[C---:B------:R-:W-:Y:S01]  /*9090*/  VIADD R84, R0.reuse, 0xffffff84 ;  /* 0xffffff8400547836 */ /* 0x040fe20000000000 */
[----:B------:R1:W-:Y:S01]  /*90a0*/  LDGSTS.E [R82+0x1d600], desc[UR16][R10.64], !P4 ;  /* 0x1d6000000a527fae */ /* 0x0003e2000e1a1010 */
[----:B------:R-:W-:-:S03]  /*90b0*/  VIADD R85, R0, 0xffffff83 ;  /* 0xffffff8300557836 */ /* 0x000fc60000000000 */
[----:B------:R-:W-:Y:S01]  /*90c0*/  ISETP.GE.U32.AND P4, PT, R84, 0x7fffff05, PT ;  /* 0x7fffff055400780c */ /* 0x000fe20003f86070 */
[----:B------:R-:W-:Y:S01]  /*90d0*/  IMAD R84, R2, 0x77, RZ ;  /* 0x0000007702547824 */ /* 0x000fe200078e02ff */
[----:B------:R2:W-:Y:S03]  /*90e0*/  LDGSTS.E [R82+0x1d800], desc[UR16][R14.64], !P1 ;  /* 0x1d8000000e527fae */ /* 0x0005e6000c9a1010 */
[C---:B------:R-:W-:Y:S01]  /*90f0*/  IMAD.WIDE R18, R84.reuse, 0x4, R4 ;  /* 0x0000000454127825 */ /* 0x040fe200078e0204 */
[----:B------:R3:W-:Y:S01]  /*9100*/  LDGSTS.E [R82+0x1da00], desc[UR16][R12.64], !P1 ;  /* 0x1da000000c527fae */ /* 0x0007e2000c9a1010 */
[----:B------:R-:W-:Y:S02]  /*9110*/  ISETP.GE.U32.AND P1, PT, R85, 0x7fffff04, PT ;  /* 0x7fffff045500780c */ /* 0x000fe40003f26070 */
[----:B-----5:R-:W-:Y:S01]  /*9120*/  IMAD.WIDE R16, R84, 0x4, R6 ;  /* 0x0000000454107825 */ /* 0x020fe200078e0206 */
[----:B------:R1:W-:Y:S03]  /*9130*/  STL.64 [R1+0x6e8], R10 ;  /* 0x0006e80a01007387 */ /* 0x0003e60000100a00 */
[----:B------:R-:W-:Y:S01]  /*9140*/  IMAD R85, R2, 0x78, RZ ;  /* 0x0000007802557824 */ /* 0x000fe200078e02ff */
[----:B------:R2:W-:Y:S01]  /*9150*/  STL.64 [R1+0x6f0], R14 ;  /* 0x0006f00e01007387 */ /* 0x0005e20000100a00 */
[----:B------:R-:W-:-:S03]  /*9160*/  VIADD R84, R0, 0xffffff82 ;  /* 0xffffff8200547836 */ /* 0x000fc60000000000 */
[----:B------:R-:W-:Y:S04]  /*9170*/  LDGSTS.E [R82+0x1dc00], desc[UR16][R18.64], !P2 ;  /* 0x1dc0000012527fae */ /* 0x000fe8000d1a1010 */
[----:B------:R3:W-:Y:S01]  /*9180*/  STL.64 [R1+0x6f8], R12 ;  /* 0x0006f80c01007387 */ /* 0x0007e20000100a00 */
[----:B-1----:R-:W-:Y:S01]  /*9190*/  MOV R11, R9 ;  /* 0x00000009000b7202 */ /* 0x002fe20000000f00 */
[----:B------:R-:W-:Y:S02]  /*91a0*/  IMAD.MOV.U32 R10, RZ, RZ, R8 ;  /* 0x000000ffff0a7224 */ /* 0x000fe400078e0008 */
[----:B--2---:R-:W-:Y:S01]  /*91b0*/  IMAD.WIDE R14, R85, 0x4, R4 ;  /* 0x00000004550e7825 */ /* 0x004fe200078e0204 */
[----:B------:R-:W-:Y:S01]  /*91c0*/  LDGSTS.E [R82+0x1de00], desc[UR16][R16.64], !P2 ;  /* 0x1de0000010527fae */ /* 0x000fe2000d1a1010 */
[----:B------:R-:W-:-:S02]  /*91d0*/  ISETP.GE.U32.AND P2, PT, R84, 0x7fffff03, PT ;  /* 0x7fffff035400780c */ /* 0x000fc40003f46070 */
[----:B------:R-:W-:Y:S01]  /*91e0*/  IMAD R84, R2, 0x79, RZ ;  /* 0x0000007902547824 */ /* 0x000fe200078e02ff */
[----:B------:R-:W-:Y:S01]  /*91f0*/  STL.64 [R1+0x700], R18 ;  /* 0x0007001201007387 */ /* 0x000fe20000100a00 */
[----:B------:R-:W-:Y:S01]  /*9200*/  IMAD.MOV.U32 R8, RZ, RZ, R248 ;  /* 0x000000ffff087224 */ /* 0x000fe200078e00f8 */
[----:B------:R-:W-:Y:S01]  /*9210*/  MOV R248, R250 ;  /* 0x000000fa00f87202 */ /* 0x000fe20000000f00 */
[----:B---3--:R-:W-:Y:S01]  /*9220*/  IMAD.WIDE R12, R85, 0x4, R6 ;  /* 0x00000004550c7825 */ /* 0x008fe200078e0206 */
[----:B------:R-:W-:Y:S01]  /*9230*/  STL.64 [R1+0x708], R16 ;  /* 0x0007081001007387 */ /* 0x000fe20000100a00 */
[----:B------:R-:W-:Y:S02]  /*9240*/  IADD3 R85, PT, PT, R0, -0x7f, RZ ;  /* 0xffffff8100557810 */ /* 0x000fe40007ffe0ff */
[----:B------:R-:W-:Y:S01]  /*9250*/  IMAD.MOV.U32 R250, RZ, RZ, R88 ;  /* 0x000000fffffa7224 */ /* 0x000fe200078e0058 */
[----:B------:R1:W-:Y:S01]  /*9260*/  STL.64 [R1+0x710], R14 ;  /* 0x0007100e01007387 */ /* 0x0003e20000100a00 */
[----:B------:R-:W2:Y:S01]  /*9270*/  LDC R88, c[0x0][0x3a0] ;  /* 0x0000e800ff587b82 */ /* 0x000ea20000000800 */
[----:B------:R-:W-:-:S02]  /*9280*/  IMAD.MOV.U32 R9, RZ, RZ, R249 ;  /* 0x000000ffff097224 */ /* 0x000fc400078e00f9 */
[----:B------:R1:W-:Y:S01]  /*9290*/  LDGSTS.E [R82+0x1e000], desc[UR16][R14.64], !P6 ;  /* 0x1e0000000e527fae */ /* 0x0003e2000f1a1010 */
[----:B------:R-:W-:Y:S01]  /*92a0*/  IMAD.MOV.U32 R249, RZ, RZ, R251 ;  /* 0x000000fffff97224 */ /* 0x000fe200078e00fb */
[----:B------:R-:W-:Y:S02]  /*92b0*/  MOV R251, R89 ;  /* 0x0000005900fb7202 */ /* 0x000fe40000000f00 */
[----:B------:R3:W-:Y:S01]  /*92c0*/  STL.64 [R1+0x718], R12 ;  /* 0x0007180c01007387 */ /* 0x0007e20000100a00 */
[----:B------:R-:W5:Y:S03]  /*92d0*/  LDC R89, c[0x0][0x3a0] ;  /* 0x0000e800ff597b82 */ /* 0x000f660000000800 */
[----:B------:R3:W-:Y:S01]  /*92e0*/  LDGSTS.E [R82+0x1e200], desc[UR16][R12.64], !P6 ;  /* 0x1e2000000c527fae */ /* 0x0007e2000f1a1010 */
[----:B------:R-:W-:Y:S01]  /*92f0*/  ISETP.GE.U32.AND P6, PT, R85, 0x7fffff02, PT ;  /* 0x7fffff025500780c */ /* 0x000fe20003fc6070 */
[----:B------:R-:W-:-:S02]  /*9300*/  IMAD R85, R2, 0x7b, RZ ;  /* 0x0000007b02557824 */ /* 0x000fc400078e02ff */
[----:B-1----:R-:W-:-:S04]  /*9310*/  IMAD.WIDE R14, R84, 0x4, R4 ;  /* 0x00000004540e7825 */ /* 0x002fc800078e0204 */
[C---:B------:R-:W-:Y:S01]  /*9320*/  IMAD.WIDE R18, R85.reuse, 0x4, R4 ;  /* 0x0000000455127825 */ /* 0x040fe200078e0204 */
[----:B------:R1:W-:Y:S03]  /*9330*/  STL.64 [R1+0x720], R14 ;  /* 0x0007200e01007387 */ /* 0x0003e60000100a00 */
[--C-:B---3--:R-:W-:Y:S01]  /*9340*/  IMAD.WIDE R12, R84, 0x4, R6.reuse ;  /* 0x00000004540c7825 */ /* 0x108fe200078e0206 */
[----:B------:R1:W-:Y:S03]  /*9350*/  LDGSTS.E [R82+0x1e400], desc[UR16][R14.64], !P5 ;  /* 0x1e4000000e527fae */ /* 0x0003e6000e9a1010 */
[----:B------:R-:W-:Y:S01]  /*9360*/  IMAD R84, R2, 0x7a, RZ ;  /* 0x0000007a02547824 */ /* 0x000fe200078e02ff */
[----:B------:R3:W-:Y:S01]  /*9370*/  STL.64 [R1+0x728], R12 ;  /* 0x0007280c01007387 */ /* 0x0007e20000100a00 */
[----:B------:R-:W-:-:S03]  /*9380*/  IMAD.WIDE R16, R85, 0x4, R6 ;  /* 0x0000000455107825 */ /* 0x000fc600078e0206 */
[----:B------:R3:W-:Y:S01]  /*9390*/  LDGSTS.E [R82+0x1e600], desc[UR16][R12.64], !P5 ;  /* 0x1e6000000c527fae */ /* 0x0007e2000e9a1010 */
[----:B------:R-:W-:Y:S01]  /*93a0*/  IMAD.WIDE R22, R84, 0x4, R4 ;  /* 0x0000000454167825 */ /* 0x000fe200078e0204 */
[----:B------:R-:W-:-:S03]  /*93b0*/  ISETP.GE.AND P5, PT, R83, R0, PT ;  /* 0x000000005300720c */ /* 0x000fc60003fa6270 */
[----:B------:R-:W-:Y:S01]  /*93c0*/  IMAD.WIDE R20, R84, 0x4, R6 ;  /* 0x0000000454147825 */ /* 0x000fe200078e0206 */
[----:B------:R-:W-:Y:S03]  /*93d0*/  LDGSTS.E [R82+0x1e800], desc[UR16][R22.64], !P0 ;  /* 0x1e80000016527fae */ /* 0x000fe6000c1a1010 */
[C---:B-1----:R-:W-:Y:S01]  /*93e0*/  VIADD R14, R0.reuse, 0x7f ;  /* 0x0000007f000e7836 */ /* 0x042fe20000000000 */
[----:B------:R1:W-:Y:S01]  /*93f0*/  LDGSTS.E [R82+0x1ea00], desc[UR16][R20.64], !P0 ;  /* 0x1ea0000014527fae */ /* 0x0003e2000c1a1010 */
[----:B---3--:R-:W-:Y:S02]  /*9400*/  IMAD.MOV.U32 R13, RZ, RZ, R11 ;  /* 0x000000ffff0d7224 */ /* 0x008fe400078e000b */
[----:B------:R-:W-:Y:S01]  /*9410*/  IMAD.MOV.U32 R11, RZ, RZ, R245 ;  /* 0x000000ffff0b7224 */ /* 0x000fe200078e00f5 */
[----:B------:R-:W-:Y:S01]  /*9420*/  MOV R245, R87 ;  /* 0x0000005700f57202 */ /* 0x000fe20000000f00 */
[----:B------:R-:W-:Y:S01]  /*9430*/  VIADD R87, R0, 0xffffff80 ;  /* 0xffffff8000577836 */ /* 0x000fe20000000000 */
[----:B------:R3:W-:Y:S01]  /*9440*/  LDGSTS.E [R82+0x1ec00], desc[UR16][R18.64], !P4 ;  /* 0x1ec0000012527fae */ /* 0x0007e2000e1a1010 */
[----:B------:R-:W-:Y:S01]  /*9450*/  ISETP.GT.AND P0, PT, R14, 0x7f, PT ;  /* 0x0000007f0e00780c */ /* 0x000fe20003f04270 */
[----:B------:R-:W-:Y:S01]  /*9460*/  IMAD.MOV.U32 R12, RZ, RZ, R10 ;  /* 0x000000ffff0c7224 */ /* 0x000fe200078e000a */
[----:B------:R-:W-:Y:S01]  /*9470*/  MOV R10, R244 ;  /* 0x000000f4000a7202 */ /* 0x000fe20000000f00 */
[----:B------:R1:W-:Y:S01]  /*9480*/  LDGSTS.E [R82+0x1ee00], desc[UR16][R16.64], !P4 ;  /* 0x1ee0000010527fae */ /* 0x0003e2000e1a1010 */
[----:B------:R-:W-:Y:S01]  /*9490*/  ISETP.GE.AND P4, PT, R83, R87, PT ;  /* 0x000000575300720c */ /* 0x000fe20003f86270 */
[----:B------:R-:W-:Y:S01]  /*94a0*/  IMAD.MOV.U32 R244, RZ, RZ, R86 ;  /* 0x000000fffff47224 */ /* 0x000fe200078e0056 */
[----:B------:R-:W-:Y:S01]  /*94b0*/  SEL R0, RZ, 0x4, !P0 ;  /* 0x00000004ff007807 */ /* 0x000fe20004000000 */
[----:B------:R-:W-:Y:S01]  /*94c0*/  STL.64 [R1+0x730], R22 ;  /* 0x0007301601007387 */ /* 0x000fe20000100a00 */
[----:B------:R-:W-:Y:S01]  /*94d0*/  SEL R84, RZ, 0x4, P4 ;  /* 0x00000004ff547807 */ /* 0x000fe20002000000 */
[----:B------:R-:W-:Y:S01]  /*94e0*/  IMAD R86, R2, 0x7c, RZ ;  /* 0x0000007c02567824 */ /* 0x000fe200078e02ff */
[----:B------:R-:W-:Y:S01]  /*94f0*/  ISETP.GT.AND P4, PT, R14, 0xff, PT ;  /* 0x000000ff0e00780c */ /* 0x000fe20003f84270 */
[----:B------:R1:W-:Y:S01]  /*9500*/  STL.64 [R1+0x740], R20 ;  /* 0x0007401401007387 */ /* 0x0003e20000100a00 */
[----:B------:R-:W-:Y:S01]  /*9510*/  SEL R85, R0, RZ, !P5 ;  /* 0x000000ff00557207 */ /* 0x000fe20006800000 */
[----:B------:R-:W-:Y:S01]  /*9520*/  IMAD.WIDE R14, R86, 0x4, R6 ;  /* 0x00000004560e7825 */ /* 0x000fe200078e0206 */
[----:B------:R-:W-:Y:S01]  /*9530*/  SEL R0, R84, RZ, P4 ;  /* 0x000000ff54007207 */ /* 0x000fe20002000000 */
[----:B------:R3:W-:Y:S01]  /*9540*/  STL.64 [R1+0x738], R18 ;  /* 0x0007381201007387 */ /* 0x0007e20000100a00 */
[----:B------:R-:W-:Y:S01]  /*9550*/  ISETP.GE.U32.AND P5, PT, R87, 0x7fffff01, PT ;  /* 0x7fffff015700780c */ /* 0x000fe20003fa6070 */
[----:B------:R-:W-:Y:S01]  /*9560*/  IMAD R84, R2, 0x7d, RZ ;  /* 0x0000007d02547824 */ /* 0x000fe200078e02ff */
[----:B------:R-:W-:Y:S01]  /*9570*/  ISETP.NE.U32.AND P4, PT, R0, RZ, PT ;  /* 0x000000ff0000720c */ /* 0x000fe20003f85070 */
[----:B------:R2:W-:Y:S01]  /*9580*/  STL.64 [R1+0x748], R16 ;  /* 0x0007481001007387 */ /* 0x0005e20000100a00 */
[----:B------:R-:W-:-:S02]  /*9590*/  IMAD R0, R2, 0x7e, RZ ;  /* 0x0000007e02007824 */ /* 0x000fc400078e02ff */
[----:B-1----:R-:W-:-:S04]  /*95a0*/  IMAD.WIDE R20, R84, 0x4, R4 ;  /* 0x0000000454147825 */ /* 0x002fc800078e0204 */
[----:B---3--:R-:W-:-:S04]  /*95b0*/  IMAD.WIDE R18, R84, 0x4, R6 ;  /* 0x0000000454127825 */ /* 0x008fc800078e0206 */
[----:B--2---:R-:W-:Y:S02]  /*95c0*/  IMAD.WIDE R16, R86, 0x4, R4 ;  /* 0x0000000456107825 */ /* 0x004fe400078e0204 */
[----:B------:R-:W1:Y:S02]  /*95d0*/  LDC R86, c[0x0][0x3a0] ;  /* 0x0000e800ff567b82 */ /* 0x000e640000000800 */
[----:B------:R-:W-:Y:S01]  /*95e0*/  VIADD R84, R88, 0xffffff7f ;  /* 0xffffff7f58547836 */ /* 0x000fe20000000000 */
[----:B------:R2:W-:Y:S04]  /*95f0*/  STL.64 [R1+0x788], R16 ;  /* 0x0007881001007387 */ /* 0x0005e80000100a00 */
[----:B------:R2:W-:Y:S04]  /*9600*/  LDGSTS.E [R82+0x1f000], desc[UR16][R16.64], !P1 ;  /* 0x1f00000010527fae */ /* 0x0005e8000c9a1010 */
[----:B------:R3:W-:Y:S04]  /*9610*/  STL.64 [R1+0x780], R14 ;  /* 0x0007800e01007387 */ /* 0x0007e80000100a00 */
[----:B------:R3:W-:Y:S01]  /*9620*/  LDGSTS.E [R82+0x1f200], desc[UR16][R14.64], !P1 ;  /* 0x1f2000000e527fae */ /* 0x0007e2000c9a1010 */
[----:B------:R-:W-:-:S02]  /*9630*/  ISETP.NE.U32.AND P1, PT, R85, RZ, PT ;  /* 0x000000ff5500720c */ /* 0x000fc40003f25070 */
[----:B------:R-:W1:Y:S01]  /*9640*/  LDC R85, c[0x0][0x3a0] ;  /* 0x0000e800ff557b82 */ /* 0x000e620000000800 */
[----:B------:R-:W-:Y:S01]  /*9650*/  LDGSTS.E [R82+0x1f400], desc[UR16][R20.64], !P2 ;  /* 0x1f40000014527fae */ /* 0x000fe2000d1a1010 */
[----:B--2---:R-:W-:-:S03]  /*9660*/  IMAD.WIDE R16, R0, 0x4, R4 ;  /* 0x0000000400107825 */ /* 0x004fc600078e0204 */
[----:B------:R2:W-:Y:S01]  /*9670*/  LDGSTS.E [R82+0x1f600], desc[UR16][R18.64], !P2 ;  /* 0x1f60000012527fae */ /* 0x0005e2000d1a1010 */
[----:B------:R-:W-:Y:S01]  /*9680*/  ISETP.GE.U32.AND P2, PT, R84, 0x7fffff00, PT ;  /* 0x7fffff005400780c */ /* 0x000fe20003f46070 */
[----:B-----5:R-:W-:Y:S01]  /*9690*/  VIADD R84, R89, 0xffffff7e ;  /* 0xffffff7e59547836 */ /* 0x020fe20000000000 */
[----:B---3--:R-:W-:Y:S01]  /*96a0*/  MOV R14, R12 ;  /* 0x0000000c000e7202 */ /* 0x008fe20000000f00 */
[----:B------:R-:W-:Y:S01]  /*96b0*/  IMAD.MOV.U32 R15, RZ, RZ, R13 ;  /* 0x000000ffff0f7224 */ /* 0x000fe200078e000d */
[----:B------:R-:W-:Y:S01]  /*96c0*/  MOV R13, R11 ;  /* 0x0000000b000d7202 */ /* 0x000fe20000000f00 */
[----:B------:R-:W-:Y:S01]  /*96d0*/  IMAD.MOV.U32 R12, RZ, RZ, R10 ;  /* 0x000000ffff0c7224 */ /* 0x000fe200078e000a */
[----:B------:R3:W-:Y:S01]  /*96e0*/  LDGSTS.E [R82+0x1f800], desc[UR16][R16.64], !P6 ;  /* 0x1f80000010527fae */ /* 0x0007e2000f1a1010 */
[----:B------:R-:W-:Y:S01]  /*96f0*/  IMAD.WIDE R10, R0, 0x4, R6 ;  /* 0x00000004000a7825 */ /* 0x000fe200078e0206 */
[----:B------:R-:W-:Y:S02]  /*9700*/  MOV R55, R13 ;  /* 0x0000000d00377202 */ /* 0x000fe40000000f00 */
[----:B------:R-:W-:Y:S01]  /*9710*/  STL.64 [R1+0x778], R20 ;  /* 0x0007781401007387 */ /* 0x000fe20000100a00 */
[----:B------:R-:W-:-:S02]  /*9720*/  IMAD R0, R2, 0x7f, RZ ;  /* 0x0000007f02007824 */ /* 0x000fc400078e02ff */
[----:B------:R-:W-:Y:S01]  /*9730*/  IMAD.MOV.U32 R54, RZ, RZ, R12 ;  /* 0x000000ffff367224 */ /* 0x000fe200078e000c */
[----:B------:R5:W-:Y:S01]  /*9740*/  LDGSTS.E [R82+0x1fa00], desc[UR16][R10.64], !P6 ;  /* 0x1fa000000a527fae */ /* 0x000be2000f1a1010 */
[----:B------:R-:W-:Y:S02]  /*9750*/  ISETP.GE.U32.AND P6, PT, R84, 0x7ffffeff, PT ;  /* 0x7ffffeff5400780c */ /* 0x000fe40003fc6070 */
[----:B------:R-:W-:Y:S01]  /*9760*/  SHF.L.U32 R84, R133, 0x2, RZ ;  /* 0x0000000285547819 */ /* 0x000fe200000006ff */
[----:B------:R2:W-:Y:S03]  /*9770*/  STL.64 [R1+0x770], R18 ;  /* 0x0007701201007387 */ /* 0x0005e60000100a00 */
[----:B------:R-:W-:Y:S01]  /*9780*/  LOP3.LUT R84, R84, 0x7c, RZ, 0xc0, !PT ;  /* 0x0000007c54547812 */ /* 0x000fe200078ec0ff */
[----:B------:R3:W-:Y:S04]  /*9790*/  STL.64 [R1+0x768], R16 ;  /* 0x0007681001007387 */ /* 0x0007e80000100a00 */
[----:B------:R5:W-:Y:S01]  /*97a0*/  STL.64 [R1+0x760], R10 ;  /* 0x0007600a01007387 */ /* 0x000be20000100a00 */
[----:B--2---:R-:W-:-:S04]  /*97b0*/  IMAD.WIDE R18, R0, 0x4, R4 ;  /* 0x0000000400127825 */ /* 0x004fc800078e0204 */
[----:B---3--:R-:W-:Y:S01]  /*97c0*/  IMAD.WIDE R16, R0, 0x4, R6 ;  /* 0x0000000400107825 */ /* 0x008fe200078e0206 */
[----:B------:R2:W-:Y:S01]  /*97d0*/  STL.64 [R1+0x758], R18 ;  /* 0x0007581201007387 */ /* 0x0005e20000100a00 */
[----:B-----5:R-:W-:-:S03]  /*97e0*/  LOP3.LUT R10, R133, 0x60, RZ, 0xc0, !PT ;  /* 0x00000060850a7812 */ /* 0x020fc600078ec0ff */
[----:B------:R2:W-:Y:S01]  /*97f0*/  LDGSTS.E [R82+0x1fc00], desc[UR16][R18.64], !P5 ;  /* 0x1fc0000012527fae */ /* 0x0005e2000e9a1010 */
[----:B-1----:R-:W-:Y:S01]  /*9800*/  VIADD R0, R86, 0xffffff7d ;  /* 0xffffff7d56007836 */ /* 0x002fe20000000000 */
[----:B------:R-:W1:Y:S01]  /*9810*/  LDC R11, c[0x0][0x3a0] ;  /* 0x0000e800ff0b7b82 */ /* 0x000e620000000800 */
[----:B------:R-:W-:Y:S01]  /*9820*/  IMAD R84, R10, 0x100, R84 ;  /* 0x000001000a547824 */ /* 0x000fe200078e0254 */
[----:B------:R3:W-:Y:S04]  /*9830*/  STL.64 [R1+0x750], R16 ;  /* 0x0007501001007387 */ /* 0x0007e80000100a00 */
[C---:B------:R-:W-:Y:S01]  /*9840*/  IADD3 R10, PT, PT, R84.reuse, UR7, RZ ;  /* 0x00000007540a7c10 */ /* 0x040fe2000fffe0ff */
[----:B------:R3:W-:Y:S01]  /*9850*/  LDGSTS.E [R82+0x1fe00], desc[UR16][R16.64], !P5 ;  /* 0x1fe0000010527fae */ /* 0x0007e2000e9a1010 */
[----:B------:R-:W-:-:S02]  /*9860*/  LOP3.LUT R20, R84, 0x50, RZ, 0x3c, !PT ;  /* 0x0000005054147812 */ /* 0x000fc400078e3cff */
[C---:B--2---:R-:W-:Y:S01]  /*9870*/  LOP3.LUT R19, R84.reuse, 0x60, RZ, 0x3c, !PT ;  /* 0x0000006054137812 */ /* 0x044fe200078e3cff */
[----:B------:R2:W-:Y:S01]  /*9880*/  STL [R1+0x3b0], R10 ;  /* 0x0003b00a01007387 */ /* 0x0005e20000100800 */
[----:B------:R-:W-:Y:S01]  /*9890*/  LOP3.LUT R18, R84, 0x70, RZ, 0x3c, !PT ;  /* 0x0000007054127812 */ /* 0x000fe200078e3cff */
[----:B------:R-:W-:Y:S01]  /*98a0*/  VIADD R252, R20, UR7 ;  /* 0x0000000714fc7c36 */ /* 0x000fe20008000000 */
[----:B------:R-:W-:Y:S01]  /*98b0*/  IADD3 R133, PT, PT, R19, UR7, RZ ;  /* 0x0000000713857c10 */ /* 0x000fe2000fffe0ff */
[----:B------:R-:W0:Y:S01]  /*98c0*/  LDGDEPBAR ;  /* 0x00000000000079af */ /* 0x000e220000000000 */
[----:B------:R-:W-:Y:S01]  /*98d0*/  LOP3.LUT R88, R84, 0x10, RZ, 0x3c, !PT ;  /* 0x0000001054587812 */ /* 0x000fe200078e3cff */
[----:B------:R-:W-:Y:S01]  /*98e0*/  VIADD R89, R18, UR7 ;  /* 0x0000000712597c36 */ /* 0x000fe20008000000 */
[----:B------:R-:W-:Y:S01]  /*98f0*/  LOP3.LUT R87, R84, 0x20, RZ, 0x3c, !PT ;  /* 0x0000002054577812 */ /* 0x000fe200078e3cff */
[----:B------:R-:W-:Y:S01]  /*9900*/  LDGSTS.E [R10+0x60000], desc[UR16][R14.64], P1 ;  /* 0x600000000e0a7fae */ /* 0x000fe200089a1010 */
[----:B---3--:R-:W-:Y:S01]  /*9910*/  IMAD.MOV.U32 R16, RZ, RZ, R8 ;  /* 0x000000ffff107224 */ /* 0x008fe200078e0008 */
[----:B------:R-:W-:Y:S01]  /*9920*/  MOV R17, R9 ;  /* 0x0000000900117202 */ /* 0x000fe20000000f00 */
[----:B------:R-:W-:Y:S01]  /*9930*/  VIADD R88, R88, UR7 ;  /* 0x0000000758587c36 */ /* 0x000fe20008000000 */
[----:B------:R-:W3:Y:S01]  /*9940*/  LDL.64 R52, [R1+0x278] ;  /* 0x0002780001347983 */ /* 0x000ee20000100a00 */
[----:B------:R-:W-:Y:S01]  /*9950*/  VIADD R87, R87, UR7 ;  /* 0x0000000757577c36 */ /* 0x000fe20008000000 */
[----:B------:R-:W-:Y:S01]  /*9960*/  LOP3.LUT R86, R84, 0x30, RZ, 0x3c, !PT ;  /* 0x0000003054567812 */ /* 0x000fe200078e3cff */
[----:B------:R-:W5:Y:S01]  /*9970*/  LDC R9, c[0x0][0x3a0] ;  /* 0x0000e800ff097b82 */ /* 0x000f620000000800 */
[----:B------:R-:W2:Y:S01]  /*9980*/  LDL.64 R12, [R1+0x290] ;  /* 0x00029000010c7983 */ /* 0x000ea20000100a00 */
[----:B------:R-:W-:Y:S01]  /*9990*/  ISETP.GE.U32.AND P5, PT, R0, 0x7ffffefe, PT ;  /* 0x7ffffefe0000780c */ /* 0x000fe20003fa6070 */
[----:B------:R-:W-:Y:S01]  /*99a0*/  VIADD R0, R85, 0xffffff7c ;  /* 0xffffff7c55007836 */ /* 0x000fe20000000000 */
[----:B------:R-:W-:Y:S01]  /*99b0*/  IADD3 R86, PT, PT, R86, UR7, RZ ;  /* 0x0000000756567c10 */ /* 0x000fe2000fffe0ff */
[----:B------:R-:W2:Y:S01]  /*99c0*/  LDL.64 R14, [R1+0x280] ;  /* 0x00028000010e7983 */ /* 0x000ea20000100a00 */
[----:B------:R-:W-:-:S02]  /*99d0*/  LOP3.LUT R85, R84, 0x40, RZ, 0x3c, !PT ;  /* 0x0000004054557812 */ /* 0x000fc400078e3cff */
[----:B------:R-:W1:Y:S01]  /*99e0*/  LDC R8, c[0x0][0x3a0] ;  /* 0x0000e800ff087b82 */ /* 0x000e620000000800 */
[----:B------:R-:W4:Y:S02]  /*99f0*/  LDL.64 R50, [R1+0x298] ;  /* 0x0002980001327983 */ /* 0x000f240000100a00 */
[----:B------:R-:W-:Y:S02]  /*9a00*/  VIADD R85, R85, UR7 ;  /* 0x0000000755557c36 */ /* 0x000fe40008000000 */
[----:B------:R-:W4:Y:S04]  /*9a10*/  LDL.64 R48, [R1+0x2a8] ;  /* 0x0002a80001307983 */ /* 0x000f280000100a00 */
[----:B------:R-:W4:Y:S04]  /*9a20*/  LDL.64 R46, [R1+0x2b0] ;  /* 0x0002b000012e7983 */ /* 0x000f280000100a00 */
[----:B------:R-:W4:Y:S04]  /*9a30*/  LDL.64 R44, [R1+0x2c0] ;  /* 0x0002c000012c7983 */ /* 0x000f280000100a00 */
[----:B------:R-:W-:Y:S04]  /*9a40*/  LDGSTS.E [R10+0x60400], desc[UR16][R16.64], P1 ;  /* 0x60400000100a7fae */ /* 0x000fe800089a1010 */
[----:B------:R-:W5:Y:S04]  /*9a50*/  LDL.64 R42, [R1+0x2c8] ;  /* 0x0002c800012a7983 */ /* 0x000f680000100a00 */
[----:B------:R-:W-:Y:S04]  /*9a60*/  LDGSTS.E [R10+0x60800], desc[UR16][R244.64], P1 ;  /* 0x60800000f40a7fae */ /* 0x000fe800089a1010 */
[----:B------:R-:W5:Y:S04]  /*9a70*/  LDL.64 R40, [R1+0x2d8] ;  /* 0x0002d80001287983 */ /* 0x000f680000100a00 */
[----:B------:R-:W-:Y:S04]  /*9a80*/  LDGSTS.E [R10+0x60c00], desc[UR16][R248.64], P1 ;  /* 0x60c00000f80a7fae */ /* 0x000fe800089a1010 */
[----:B------:R-:W5:Y:S04]  /*9a90*/  LDL.64 R244, [R1+0x2e8] ;  /* 0x0002e80001f47983 */ /* 0x000f680000100a00 */
[----:B------:R-:W5:Y:S04]  /*9aa0*/  LDL.64 R38, [R1+0x300] ;  /* 0x0003000001267983 */ /* 0x000f680000100a00 */
[----:B------:R-:W5:Y:S04]  /*9ab0*/  LDL.64 R248, [R1+0x2f0] ;  /* 0x0002f00001f87983 */ /* 0x000f680000100a00 */
[----:B------:R-:W5:Y:S04]  /*9ac0*/  LDL.64 R36, [R1+0x310] ;  /* 0x0003100001247983 */ /* 0x000f680000100a00 */
[----:B------:R-:W5:Y:S04]  /*9ad0*/  LDL.64 R34, [R1+0x318] ;  /* 0x0003180001227983 */ /* 0x000f680000100a00 */
[----:B------:R-:W5:Y:S04]  /*9ae0*/  LDL.64 R32, [R1+0x328] ;  /* 0x0003280001207983 */ /* 0x000f680000100a00 */
[----:B------:R-:W5:Y:S04]  /*9af0*/  LDL.64 R30, [R1+0x338] ;  /* 0x00033800011e7983 */ /* 0x000f680000100a00 */
        /* <DEDUP_REMOVED lines=10> */
[----:B------:R-:W-:Y:S04]  /*9ba0*/  LDGSTS.E [R10+0x61800], desc[UR16][R54.64], P1 ;  /* 0x61800000360a7fae */ /* 0x000fe800089a1010 */
[----:B------:R-:W5:Y:S04]  /*9bb0*/  LDL.64 R246, [R1+0x3a8] ;  /* 0x0003a80001f67983 */ /* 0x000f680000100a00 */
[----:B------:R-:W5:Y:S04]  /*9bc0*/  LDL.LU.64 R54, [R1+0xeb8] ;  /* 0x000eb80001367983 */ /* 0x000f680000300a00 */
[----:B---3--:R3:W-:Y:S04]  /*9bd0*/  LDGSTS.E [R10+0x61c00], desc[UR16][R52.64], P1 ;  /* 0x61c00000340a7fae */ /* 0x0087e800089a1010 */
[----:B--2---:R-:W-:Y:S04]  /*9be0*/  LDGSTS.E [R88+0x60080], desc[UR16][R14.64], P1 ;  /* 0x600800000e587fae */ /* 0x004fe800089a1010 */
[----:B------:R-:W2:Y:S01]  /*9bf0*/  LDL.LU.64 R52, [R1+0xeb0] ;  /* 0x000eb00001347983 */ /* 0x000ea20000300a00 */
[----:B------:R-:W-:Y:S01]  /*9c00*/  IMAD.SHL.U32 R2, R2, 0x80, RZ ;  /* 0x0000008002027824 */ /* 0x000fe200078e00ff */
[----:B---3--:R-:W3:Y:S02]  /*9c10*/  LDC R10, c[0x0][0x3a0] ;  /* 0x0000e800ff0a7b82 */ /* 0x008ee40000000800 */
[----:B------:R-:W-:Y:S04]  /*9c20*/  LDGSTS.E [R88+0x60480], desc[UR16][R12.64], P1 ;  /* 0x604800000c587fae */ /* 0x000fe800089a1010 */
[----:B------:R-:W2:Y:S04]  /*9c30*/  LDL.64 R14, [R1+0x3b8] ;  /* 0x0003b800010e7983 */ /* 0x000ea80000100a00 */
[----:B----4-:R-:W-:Y:S04]  /*9c40*/  LDGSTS.E [R88+0x60880], desc[UR16][R50.64], P1 ;  /* 0x6088000032587fae */ /* 0x010fe800089a1010 */
[----:B------:R-:W-:Y:S04]  /*9c50*/  LDGSTS.E [R88+0x60c80], desc[UR16][R48.64], P1 ;  /* 0x60c8000030587fae */ /* 0x000fe800089a1010 */
[----:B------:R-:W-:Y:S04]  /*9c60*/  LDGSTS.E [R88+0x61080], desc[UR16][R46.64], P1 ;  /* 0x610800002e587fae */ /* 0x000fe800089a1010 */
[----:B------:R-:W-:Y:S04]  /*9c70*/  LDGSTS.E [R88+0x61480], desc[UR16][R44.64], P1 ;  /* 0x614800002c587fae */ /* 0x000fe800089a1010 */
[----:B------:R-:W4:Y:S04]  /*9c80*/  LDL.64 R12, [R1+0x3c8] ;  /* 0x0003c800010c7983 */ /* 0x000f280000100a00 */
[----:B-----5:R-:W-:Y:S04]  /*9c90*/  LDGSTS.E [R88+0x61880], desc[UR16][R42.64], P1 ;  /* 0x618800002a587fae */ /* 0x020fe800089a1010 */
[----:B------:R-:W-:Y:S04]  /*9ca0*/  LDGSTS.E [R88+0x61c80], desc[UR16][R40.64], P1 ;  /* 0x61c8000028587fae */ /* 0x000fe800089a1010 */
        /* <DEDUP_REMOVED lines=9> */
[----:B------:R-:W5:Y:S04]  /*9d40*/  LDL.64 R244, [R1+0x3d0] ;  /* 0x0003d00001f47983 */ /* 0x000f680000100a00 */
[----:B------:R-:W-:Y:S04]  /*9d50*/  LDGSTS.E [R86+0x60580], desc[UR16][R250.64], P1 ;  /* 0x60580000fa567fae */ /* 0x000fe800089a1010 */
[----:B------:R-:W-:Y:S04]  /*9d60*/  LDGSTS.E [R86+0x60980], desc[UR16][R24.64], P1 ;  /* 0x6098000018567fae */ /* 0x000fe800089a1010 */
[----:B------:R-:W3:Y:S04]  /*9d70*/  LDL.64 R248, [R1+0x3e0] ;  /* 0x0003e00001f87983 */ /* 0x000ee80000100a00 */
[----:B------:R-:W-:Y:S04]  /*9d80*/  LDGSTS.E [R86+0x60d80], desc[UR16][R22.64], P1 ;  /* 0x60d8000016567fae */ /* 0x000fe800089a1010 */
[----:B------:R-:W3:Y:S04]  /*9d90*/  LDL.64 R250, [R1+0x3f0] ;  /* 0x0003f00001fa7983 */ /* 0x000ee80000100a00 */
[----:B------:R-:W-:Y:S04]  /*9da0*/  LDGSTS.E [R86+0x61180], desc[UR16][R20.64], P1 ;  /* 0x6118000014567fae */ /* 0x000fe800089a1010 */
[----:B------:R-:W-:Y:S04]  /*9db0*/  LDGSTS.E [R86+0x61580], desc[UR16][R18.64], P1 ;  /* 0x6158000012567fae */ /* 0x000fe800089a1010 */
[----:B------:R-:W-:Y:S04]  /*9dc0*/  LDGSTS.E [R86+0x61980], desc[UR16][R16.64], P1 ;  /* 0x6198000010567fae */ /* 0x000fe800089a1010 */
[----:B------:R-:W-:Y:S04]  /*9dd0*/  LDGSTS.E [R86+0x61d80], desc[UR16][R246.64], P1 ;  /* 0x61d80000f6567fae */ /* 0x000fe800089a1010 */
[----:B------:R-:W3:Y:S04]  /*9de0*/  LDL.64 R50, [R1+0x3f8] ;  /* 0x0003f80001327983 */ /* 0x000ee80000100a00 */
[----:B------:R-:W3:Y:S04]  /*9df0*/  LDL.64 R48, [R1+0x418] ;  /* 0x0004180001307983 */ /* 0x000ee80000100a00 */
[----:B------:R-:W3:Y:S04]  /*9e00*/  LDL.64 R246, [R1+0x408] ;  /* 0x0004080001f67983 */ /* 0x000ee80000100a00 */
[----:B------:R1:W-:Y:S04]  /*9e10*/  STL.64 [R1+0xdd0], R86 ;  /* 0x000dd05601007387 */ /* 0x0003e80000100a00 */
[----:B------:R-:W3:Y:S04]  /*9e20*/  LDL.64 R46, [R1+0x420] ;  /* 0x00042000012e7983 */ /* 0x000ee80000100a00 */
        /* <DEDUP_REMOVED lines=13> */
[----:B-1----:R-:W3:Y:S04]  /*9f00*/  LDL.64 R86, [R1+0x4f8] ;  /* 0x0004f80001567983 */ /* 0x002ee80000100a00 */
[----:B------:R-:W3:Y:S04]  /*9f10*/  LDL.64 R18, [R1+0x508] ;  /* 0x0005080001127983 */ /* 0x000ee80000100a00 */
[----:B------:R-:W3:Y:S04]  /*9f20*/  LDL.64 R16, [R1+0x510] ;  /* 0x0005100001107983 */ /* 0x000ee80000100a00 */
[----:B--2---:R-:W-:Y:S04]  /*9f30*/  LDGSTS.E [R85+0x60200], desc[UR16][R14.64], P1 ;  /* 0x602000000e557fae */ /* 0x004fe800089a1010 */
[----:B------:R-:W2:Y:S04]  /*9f40*/  LDL.64 R14, [R1+0x470] ;  /* 0x00047000010e7983 */ /* 0x000ea80000100a00 */
[----:B----4-:R-:W-:Y:S04]  /*9f50*/  LDGSTS.E [R85+0x60600], desc[UR16][R12.64], P1 ;  /* 0x606000000c557fae */ /* 0x010fe800089a1010 */
[----:B------:R-:W4:Y:S04]  /*9f60*/  LDL.64 R12, [R1+0x480] ;  /* 0x00048000010c7983 */ /* 0x000f280000100a00 */
[----:B-----5:R-:W-:Y:S04]  /*9f70*/  LDGSTS.E [R85+0x60a00], desc[UR16][R244.64], P1 ;  /* 0x60a00000f4557fae */ /* 0x020fe800089a1010 */
[----:B---3--:R-:W-:Y:S04]  /*9f80*/  LDGSTS.E [R85+0x60e00], desc[UR16][R248.64], P1 ;  /* 0x60e00000f8557fae */ /* 0x008fe800089a1010 */
[----:B------:R-:W3:Y:S04]  /*9f90*/  LDL.64 R244, [R1+0x520] ;  /* 0x0005200001f47983 */ /* 0x000ee80000100a00 */
[----:B------:R-:W-:Y:S04]  /*9fa0*/  LDGSTS.E [R85+0x61200], desc[UR16][R250.64], P1 ;  /* 0x61200000fa557fae */ /* 0x000fe800089a1010 */
[----:B------:R-:W5:Y:S04]  /*9fb0*/  LDL.64 R248, [R1+0x530] ;  /* 0x0005300001f87983 */ /* 0x000f680000100a00 */
[----:B------:R-:W3:Y:S04]  /*9fc0*/  LDL.64 R250, [R1+0x538] ;  /* 0x0005380001fa7983 */ /* 0x000ee80000100a00 */
[----:B------:R-:W-:Y:S04]  /*9fd0*/  LDGSTS.E [R85+0x61600], desc[UR16][R50.64], P1 ;  /* 0x6160000032557fae */ /* 0x000fe800089a1010 */
[----:B------:R-:W-:Y:S04]  /*9fe0*/  LDGSTS.E [R85+0x61a00], desc[UR16][R246.64], P1 ;  /* 0x61a00000f6557fae */ /* 0x000fe800089a1010 */
[----:B------:R-:W5:Y:S04]  /*9ff0*/  LDL.LU.64 R50, [R1+0xea8] ;  /* 0x000ea80001327983 */ /* 0x000f680000300a00 */
[----:B------:R-:W-:Y:S04]  /*a000*/  LDGSTS.E [R85+0x61e00], desc[UR16][R48.64], P1 ;  /* 0x61e0000030557fae */ /* 0x000fe800089a1010 */
[----:B------:R-:W5:Y:S04]  /*a010*/  LDL.64 R246, [R1+0x548] ;  /* 0x0005480001f67983 */ /* 0x000f680000100a00 */
[----:B------:R-:W-:Y:S04]  /*a020*/  LDGSTS.E [R252+0x60280], desc[UR16][R46.64], P1 ;  /* 0x602800002efc7fae */ /* 0x000fe800089a1010 */
[----:B------:R-:W5:Y:S04]  /*a030*/  LDL.LU.64 R48, [R1+0xea0] ;  /* 0x000ea00001307983 */ /* 0x000f680000300a00 */
[----:B------:R1:W-:Y:S04]  /*a040*/  STL.64 [R1+0xdd8], R84 ;  /* 0x000dd85401007387 */ /* 0x0003e80000100a00 */
[----:B------:R-:W-:Y:S04]  /*a050*/  LDGSTS.E [R252+0x60680], desc[UR16][R44.64], P1 ;  /* 0x606800002cfc7fae */ /* 0x000fe800089a1010 */
[----:B------:R-:W-:Y:S04]  /*a060*/  LDGSTS.E [R252+0x60a80], desc[UR16][R42.64], P1 ;  /* 0x60a800002afc7fae */ /* 0x000fe800089a1010 */
[----:B-1----:R-:W5:Y:S04]  /*a070*/  LDL.LU.64 R84, [R1+0x558] ;  /* 0x0005580001547983 */ /* 0x002f680000300a00 */
[----:B------:R-:W5:Y:S04]  /*a080*/  LDL.LU.64 R46, [R1+0xe98] ;  /* 0x000e9800012e7983 */ /* 0x000f680000300a00 */
[----:B------:R-:W5:Y:S04]  /*a090*/  LDL.LU.64 R44, [R1+0xe90] ;  /* 0x000e9000012c7983 */ /* 0x000f680000300a00 */
[----:B------:R-:W5:Y:S04]  /*a0a0*/  LDL.LU.64 R42, [R1+0xe88] ;  /* 0x000e8800012a7983 */ /* 0x000f680000300a00 */
[----:B------:R-:W-:Y:S04]  /*a0b0*/  LDGSTS.E [R252+0x60e80], desc[UR16][R40.64], P1 ;  /* 0x60e8000028fc7fae */ /* 0x000fe800089a1010 */
[----:B------:R-:W-:Y:S04]  /*a0c0*/  LDGSTS.E [R252+0x61280], desc[UR16][R38.64], P1 ;  /* 0x6128000026fc7fae */ /* 0x000fe800089a1010 */
[----:B------:R-:W-:Y:S04]  /*a0d0*/  LDGSTS.E [R252+0x61680], desc[UR16][R36.64], P1 ;  /* 0x6168000024fc7fae */ /* 0x000fe800089a1010 */
[----:B------:R-:W5:Y:S04]  /*a0e0*/  LDL.LU.64 R40, [R1+0xe80] ;  /* 0x000e800001287983 */ /* 0x000f680000300a00 */
[----:B------:R-:W5:Y:S04]  /*a0f0*/  LDL.LU.64 R38, [R1+0xe78] ;  /* 0x000e780001267983 */ /* 0x000f680000300a00 */
[----:B------:R-:W5:Y:S04]  /*a100*/  LDL.LU.64 R36, [R1+0xe70] ;  /* 0x000e700001247983 */ /* 0x000f680000300a00 */
[----:B--2---:R-:W-:Y:S04]  /*a110*/  LDGSTS.E [R252+0x61a80], desc[UR16][R14.64], P1 ;  /* 0x61a800000efc7fae */ /* 0x004fe800089a1010 */
[----:B------:R-:W2:Y:S04]  /*a120*/  LDL.LU.64 R14, [R1+0x100] ;  /* 0x00010000010e7983 */ /* 0x000ea80000300a00 */
[----:B----4-:R-:W-:Y:S04]  /*a130*/  LDGSTS.E [R252+0x61e80], desc[UR16][R12.64], P1 ;  /* 0x61e800000cfc7fae */ /* 0x010fe800089a1010 */
[----:B------:R-:W-:Y:S04]  /*a140*/  LDGSTS.E [R133+0x60300], desc[UR16][R34.64], P1 ;  /* 0x6030000022857fae */ /* 0x000fe800089a1010 */
[----:B------:R-:W-:Y:S04]  /*a150*/  LDGSTS.E [R133+0x60700], desc[UR16][R32.64], P1 ;  /* 0x6070000020857fae */ /* 0x000fe800089a1010 */
[----:B------:R-:W-:Y:S04]  /*a160*/  LDGSTS.E [R133+0x60b00], desc[UR16][R30.64], P1 ;  /* 0x60b000001e857fae */ /* 0x000fe800089a1010 */
[----:B------:R-:W4:Y:S04]  /*a170*/  LDL.LU.64 R12, [R1+0xf8] ;  /* 0x0000f800010c7983 */ /* 0x000f280000300a00 */
        /* <DEDUP_REMOVED lines=12> */
[----:B------:R1:W-:Y:S04]  /*a240*/  LDGSTS.E [R89+0x60780], desc[UR16][R18.64], P1 ;  /* 0x6078000012597fae */ /* 0x0003e800089a1010 */
[----:B------:R-:W4:Y:S04]  /*a250*/  LDL.LU.64 R22, [R1+0xe38] ;  /* 0x000e380001167983 */ /* 0x000f280000300a00 */
[----:B------:R-:W-:Y:S04]  /*a260*/  LDGSTS.E [R89+0x60b80], desc[UR16][R16.64], P1 ;  /* 0x60b8000010597fae */ /* 0x000fe800089a1010 */
[----:B------:R-:W4:Y:S01]  /*a270*/  LDL.LU.64 R20, [R1+0xe30] ;  /* 0x000e300001147983 */ /* 0x000f220000300a00 */
[----:B------:R-:W-:Y:S01]  /*a280*/  IMAD.WIDE R6, R2, 0x4, R6 ;  /* 0x0000000402067825 */ /* 0x000fe200078e0206 */
[----:B-1----:R-:W1:Y:S02]  /*a290*/  LDC R19, c[0x0][0x3a0] ;  /* 0x0000e800ff137b82 */ /* 0x002e640000000800 */
[----:B---3--:R-:W-:Y:S04]  /*a2a0*/  LDGSTS.E [R89+0x60f80], desc[UR16][R244.64], P1 ;  /* 0x60f80000f4597fae */ /* 0x008fe800089a1010 */
[----:B------:R-:W-:Y:S04]  /*a2b0*/  STL.64 [R1+0xdc0], R132 ;  /* 0x000dc08401007387 */ /* 0x000fe80000100a00 */
[----:B-----5:R-:W-:Y:S04]  /*a2c0*/  LDGSTS.E [R89+0x61380], desc[UR16][R248.64], P1 ;  /* 0x61380000f8597fae */ /* 0x020fe800089a1010 */
[----:B------:R-:W-:Y:S04]  /*a2d0*/  LDGSTS.E [R89+0x61780], desc[UR16][R250.64], P1 ;  /* 0x61780000fa597fae */ /* 0x000fe800089a1010 */
[----:B------:R-:W-:Y:S04]  /*a2e0*/  LDGSTS.E [R89+0x61b80], desc[UR16][R246.64], P1 ;  /* 0x61b80000f6597fae */ /* 0x000fe800089a1010 */
[----:B------:R-:W3:Y:S04]  /*a2f0*/  LDL.LU.64 R248, [R1+0xf0] ;  /* 0x0000f00001f87983 */ /* 0x000ee80000300a00 */
[----:B------:R-:W5:Y:S04]  /*a300*/  LDL.LU.64 R250, [R1+0xe8] ;  /* 0x0000e80001fa7983 */ /* 0x000f680000300a00 */
[----:B------:R-:W5:Y:S04]  /*a310*/  LDL.LU.64 R244, [R1+0xe0] ;  /* 0x0000e00001f47983 */ /* 0x000f680000300a00 */
[----:B------:R-:W5:Y:S04]  /*a320*/  LDL.LU.64 R246, [R1+0xd8] ;  /* 0x0000d80001f67983 */ /* 0x000f680000300a00 */
[----:B------:R-:W-:Y:S04]  /*a330*/  LDGSTS.E [R89+0x61f80], desc[UR16][R84.64], P1 ;  /* 0x61f8000054597fae */ /* 0x000fe800089a1010 */
[----:B------:R-:W0:Y:S01]  /*a340*/  LDGDEPBAR ;  /* 0x00000000000079af */ /* 0x000e220000000000 */
[----:B------:R-:W-:Y:S01]  /*a350*/  BAR.SYNC.DEFER_BLOCKING 0x0 ;  /* 0x0000000000007b1d */ /* 0x000fe20000010000 */
[----:B------:R-:W-:Y:S01]  /*a360*/  ISETP.GE.U32.AND P1, PT, R0, 0x7ffffefd, PT ;  /* 0x7ffffefd0000780c */ /* 0x000fe20003f26070 */
[----:B------:R-:W-:Y:S01]  /*a370*/  VIADD R18, R9, 0xffffff7b ;  /* 0xffffff7b09127836 */ /* 0x000fe20000000000 */
[----:B------:R-:W-:Y:S01]  /*a380*/  IADD3 R0, PT, PT, R8, -0x86, RZ ;  /* 0xffffff7a08007810 */ /* 0x000fe20007ffe0ff */
[----:B------:R-:W-:-:S05]  /*a390*/  IMAD.WIDE R8, R2, 0x4, R4 ;  /* 0x0000000402087825 */ /* 0x000fca00078e0204 */
[----:B------:R-:W-:Y:S04]  /*a3a0*/  STL.64 [R1+0xaf8], R8 ;  /* 0x000af80801007387 */ /* 0x000fe80000100a00 */
[----:B------:R-:W-:Y:S01]  /*a3b0*/  @!PT LDS RZ, [RZ] ;  /* 0x00000000fffff984 */ /* 0x000fe20000000800 */
[----:B------:R-:W-:Y:S01]  /*a3c0*/  @!PT LDS RZ, [RZ] ;  /* 0x00000000fffff984 */ /* 0x000fe20000000800 */
[----:B------:R-:W-:Y:S01]  /*a3d0*/  @!PT LDS RZ, [RZ] ;  /* 0x00000000fffff984 */ /* 0x000fe20000000800 */
[----:B------:R-:W-:Y:S04]  /*a3e0*/  LDGSTS.E [R82+0x20000], desc[UR16][R8.64], !P2 ;  /* 0x2000000008527fae */ /* 0x000fe8000d1a1010 */
[----:B------:R-:W-:Y:S01]  /*a3f0*/  LDGSTS.E [R82+0x20200], desc[UR16][R6.64], !P2 ;  /* 0x2020000006527fae */ /* 0x000fe2000d1a1010 */
[----:B--2---:R-:W-:-:S03]  /*a400*/  IMAD.WIDE R86, R2, 0x4, R14 ;  /* 0x0000000402567825 */ /* 0x004fc600078e020e */
[----:B------:R-:W2:Y:S04]  /*a410*/  LDL.LU.64 R14, [R1+0xd0] ;  /* 0x0000d000010e7983 */ /* 0x000ea80000300a00 */
[----:B------:R1:W-:Y:S04]  /*a420*/  STL.64 [R1+0xb00], R86 ;  /* 0x000b005601007387 */ /* 0x0003e80000100a00 */
[----:B------:R1:W-:Y:S02]  /*a430*/  LDGSTS.E [R82+0x20400], desc[UR16][R86.64], !P6 ;  /* 0x2040000056527fae */ /* 0x0003e4000f1a1010 */
[----:B-1----:R-:W1:Y:S01]  /*a440*/  LDC R87, c[0x0][0x3a0] ;  /* 0x0000e800ff577b82 */ /* 0x002e620000000800 */
[C---:B----4-:R-:W-:Y:S01]  /*a450*/  IMAD.WIDE R4, R2.reuse, 0x4, R12 ;  /* 0x0000000402047825 */ /* 0x050fe200078e020c */
[----:B------:R4:W-:Y:S04]  /*a460*/  STL.64 [R1+0xae8], R6 ;  /* 0x000ae80601007387 */ /* 0x0009e80000100a00 */
[----:B------:R-:W2:Y:S04]  /*a470*/  LDL.LU.64 R12, [R1+0xc8] ;  /* 0x0000c800010c7983 */ /* 0x000ea80000300a00 */
[----:B------:R1:W-:Y:S04]  /*a480*/  STL.64 [R1+0xaf0], R4 ;  /* 0x000af00401007387 */ /* 0x0003e80000100a00 */
[----:B------:R-:W2:Y:S01]  /*a490*/  LDL.LU.64 R16, [R1+0xc0] ;  /* 0x0000c00001107983 */ /* 0x000ea20000300a00 */
[----:B---3--:R-:W-:-:S03]  /*a4a0*/  IMAD.WIDE R248, R2, 0x4, R248 ;  /* 0x0000000402f87825 */ /* 0x008fc600078e02f8 */
[----:B------:R-:W3:Y:S01]  /*a4b0*/  LDL.LU.64 R8, [R1+0xb8] ;  /* 0x0000b80001087983 */ /* 0x000ee20000300a00 */
[----:B-----5:R-:W-:-:S03]  /*a4c0*/  IMAD.WIDE R250, R2, 0x4, R250 ;  /* 0x0000000402fa7825 */ /* 0x020fc600078e02fa */
[----:B------:R1:W-:Y:S01]  /*a4d0*/  LDGSTS.E [R82+0x20600], desc[UR16][R4.64], !P6 ;  /* 0x2060000004527fae */ /* 0x0003e2000f1a1010 */
[----:B------:R-:W-:-:S03]  /*a4e0*/  IMAD.WIDE R132, R2, 0x4, R244 ;  /* 0x0000000402847825 */ /* 0x000fc600078e02f4 */
[----:B------:R5:W-:Y:S01]  /*a4f0*/  STL.64 [R1+0xae0], R248 ;  /* 0x000ae0f801007387 */ /* 0x000be20000100a00 */
[----:B------:R-:W-:Y:S01]  /*a500*/  ISETP.GE.U32.AND P2, PT, R18, 0x7ffffefc, PT ;  /* 0x7ffffefc1200780c */ /* 0x000fe20003f46070 */
[----:B----4-:R-:W4:Y:S02]  /*a510*/  LDC R6, c[0x0][0x3a0] ;  /* 0x0000e800ff067b82 */ /* 0x010f240000000800 */
[----:B------:R5:W-:Y:S01]  /*a520*/  STL.64 [R1+0xad8], R250 ;  /* 0x000ad8fa01007387 */ /* 0x000be20000100a00 */
[----:B-1----:R-:W-:-:S03]  /*a530*/  VIADD R4, R87, 0xffffff79 ;  /* 0xffffff7957047836 */ /* 0x002fc60000000000 */
[----:B------:R-:W-:Y:S01]  /*a540*/  LDGSTS.E [R82+0x20800], desc[UR16][R248.64], !P5 ;  /* 0x20800000f8527fae */ /* 0x000fe2000e9a1010 */
[----:B------:R-:W-:Y:S01]  /*a550*/  IMAD.WIDE R86, R2, 0x4, R246 ;  /* 0x0000000402567825 */ /* 0x000fe200078e02f6 */
[----:B------:R-:W1:Y:S02]  /*a560*/  LDC R18, c[0x0][0x3a0] ;  /* 0x0000e800ff127b82 */ /* 0x000e640000000800 */
[----:B------:R-:W4:Y:S04]  /*a570*/  LDL.LU.64 R246, [R1+0xb0] ;  /* 0x0000b00001f67983 */ /* 0x000f280000300a00 */
[----:B------:R-:W4:Y:S02]  /*a580*/  LDL.LU.64 R244, [R1+0xa8] ;  /* 0x0000a80001f47983 */ /* 0x000f240000300a00 */
[----:B------:R-:W1:Y:S02]  /*a590*/  LDC R5, c[0x0][0x3a0] ;  /* 0x0000e800ff057b82 */ /* 0x000e640000000800 */
[----:B------:R1:W-:Y:S04]  /*a5a0*/  STL.64 [R1+0xad0], R132 ;  /* 0x000ad08401007387 */ /* 0x0003e80000100a00 */
[----:B------:R3:W-:Y:S02]  /*a5b0*/  STL.64 [R1+0xac8], R86 ;  /* 0x000ac85601007387 */ /* 0x0007e40000100a00 */
[----:B------:R-:W1:Y:S02]  /*a5c0*/  LDC R7, c[0x0][0x3a0] ;  /* 0x0000e800ff077b82 */ /* 0x000e640000000800 */
[----:B-----5:R-:W5:Y:S04]  /*a5d0*/  LDL.LU.64 R248, [R1+0xa0] ;  /* 0x0000a00001f87983 */ /* 0x020f680000300a00 */
[----:B------:R-:W-:Y:S01]  /*a5e0*/  LDGSTS.E [R82+0x20a00], desc[UR16][R250.64], !P5 ;  /* 0x20a00000fa527fae */ /* 0x000fe2000e9a1010 */
[----:B------:R-:W-:-:S03]  /*a5f0*/  ISETP.GE.U32.AND P6, PT, R0, 0x7ffffefb, PT ;  /* 0x7ffffefb0000780c */ /* 0x000fc60003fc6070 */
[----:B------:R-:W5:Y:S01]  /*a600*/  LDL.LU.64 R250, [R1+0x98] ;  /* 0x0000980001fa7983 */ /* 0x000f620000300a00 */
[----:B------:R-:W-:Y:S01]  /*a610*/  VIADD R0, R11, 0xffffff78 ;  /* 0xffffff780b007836 */ /* 0x000fe20000000000 */
[----:B------:R-:W-:Y:S01]  /*a620*/  ISETP.GE.U32.AND P5, PT, R4, 0x7ffffefa, PT ;  /* 0x7ffffefa0400780c */ /* 0x000fe20003fa6070 */
[----:B------:R-:W1:Y:S01]  /*a630*/  LDC R11, c[0x0][0x3a0] ;  /* 0x0000e800ff0b7b82 */ /* 0x000e620000000800 */
[----:B------:R1:W-:Y:S04]  /*a640*/  LDGSTS.E [R82+0x20c00], desc[UR16][R132.64], !P1 ;  /* 0x20c0000084527fae */ /* 0x0003e8000c9a1010 */
[----:B------:R3:W-:Y:S01]  /*a650*/  LDGSTS.E [R82+0x20e00], desc[UR16][R86.64], !P1 ;  /* 0x20e0000056527fae */ /* 0x0007e2000c9a1010 */
[----:B------:R-:W-:Y:S01]  /*a660*/  ISETP.GE.U32.AND P1, PT, R0, 0x7ffffef9, PT ;  /* 0x7ffffef90000780c */ /* 0x000fe20003f26070 */
[----:B------:R-:W-:Y:S01]  /*a670*/  VIADD R0, R10, 0xffffff76 ;  /* 0xffffff760a007836 */ /* 0x000fe20000000000 */
[----:B------:R-:W-:Y:S01]  /*a680*/  IADD3 R4, PT, PT, R19, -0x89, RZ ;  /* 0xffffff7713047810 */ /* 0x000fe20007ffe0ff */
[----:B------:R-:W1:Y:S01]  /*a690*/  LDC R10, c[0x0][0x3a0] ;  /* 0x0000e800ff0a7b82 */ /* 0x000e620000000800 */
[----:B--2---:R-:W-:-:S05]  /*a6a0*/  IMAD.WIDE R14, R2, 0x4, R14 ;  /* 0x00000004020e7825 */ /* 0x004fca00078e020e */
[----:B------:R2:W-:Y:S04]  /*a6b0*/  STL.64 [R1+0xac0], R14 ;  /* 0x000ac00e01007387 */ /* 0x0005e80000100a00 */
[----:B------:R-:W-:Y:S01]  /*a6c0*/  LDGSTS.E [R82+0x21000], desc[UR16][R14.64], !P2 ;  /* 0x210000000e527fae */ /* 0x000fe2000d1a1010 */
[----:B------:R-:W-:-:S05]  /*a6d0*/  IMAD.WIDE R12, R2, 0x4, R12 ;  /* 0x00000004020c7825 */ /* 0x000fca00078e020c */
[----:B------:R2:W-:Y:S01]  /*a6e0*/  STL.64 [R1+0xab8], R12 ;  /* 0x000ab80c01007387 */ /* 0x0005e20000100a00 */
[----:B-1----:R-:W-:-:S03]  /*a6f0*/  IMAD.WIDE R132, R2, 0x4, R16 ;  /* 0x0000000402847825 */ /* 0x002fc600078e0210 */
[----:B------:R-:W-:Y:S04]  /*a700*/  LDGSTS.E [R82+0x21200], desc[UR16][R12.64], !P2 ;  /* 0x212000000c527fae */ /* 0x000fe8000d1a1010 */
[----:B------:R-:W5:Y:S04]  /*a710*/  LDL.LU.64 R16, [R1+0x90] ;  /* 0x0000900001107983 */ /* 0x000f680000300a00 */
[----:B------:R1:W-:Y:S01]  /*a720*/  LDGSTS.E [R82+0x21400], desc[UR16][R132.64], !P6 ;  /* 0x2140000084527fae */ /* 0x0003e2000f1a1010 */
[----:B---3--:R-:W-:-:S03]  /*a730*/  IMAD.WIDE R86, R2, 0x4, R8 ;  /* 0x0000000402567825 */ /* 0x008fc600078e0208 */
[----:B------:R-:W3:Y:S04]  /*a740*/  LDL.LU.64 R8, [R1+0x88] ;  /* 0x0000880001087983 */ /* 0x000ee80000300a00 */
[----:B------:R1:W-:Y:S04]  /*a750*/  STL.64 [R1+0xab0], R132 ;  /* 0x000ab08401007387 */ /* 0x0003e80000100a00 */
[----:B------:R5:W-:Y:S04]  /*a760*/  STL.64 [R1+0xaa8], R86 ;  /* 0x000aa85601007387 */ /* 0x000be80000100a00 */
[----:B--2---:R-:W2:Y:S04]  /*a770*/  LDL.LU.64 R14, [R1+0x80] ;  /* 0x00008000010e7983 */ /* 0x004ea80000300a00 */
[----:B------:R-:W2:Y:S01]  /*a780*/  LDL.LU.64 R12, [R1+0x78] ;  /* 0x00007800010c7983 */ /* 0x000ea20000300a00 */
[----:B----4-:R-:W-:-:S03]  /*a790*/  IMAD.WIDE R246, R2, 0x4, R246 ;  /* 0x0000000402f67825 */ /* 0x010fc600078e02f6 */
[----:B------:R5:W-:Y:S01]  /*a7a0*/  LDGSTS.E [R82+0x21600], desc[UR16][R86.64], !P6 ;  /* 0x2160000056527fae */ /* 0x000be2000f1a1010 */
[----:B------:R-:W-:Y:S01]  /*a7b0*/  ISETP.GE.U32.AND P6, PT, R0, 0x7ffffef7, PT ;  /* 0x7ffffef70000780c */ /* 0x000fe20003fc6070 */
[----:B-1----:R-:W-:Y:S01]  /*a7c0*/  IMAD.WIDE R132, R2, 0x4, R244 ;  /* 0x0000000402847825 */ /* 0x002fe200078e02f4 */
[----:B------:R-:W-:Y:S01]  /*a7d0*/  IADD3 R0, PT, PT, R18, -0x8c, RZ ;  /* 0xffffff7412007810 */ /* 0x000fe20007ffe0ff */
[----:B------:R1:W-:Y:S04]  /*a7e0*/  STL.64 [R1+0xaa0], R246 ;  /* 0x000aa0f601007387 */ /* 0x0003e80000100a00 */
[----:B------:R-:W-:Y:S04]  /*a7f0*/  STL.64 [R1+0xa98], R132 ;  /* 0x000a988401007387 */ /* 0x000fe80000100a00 */
[----:B------:R-:W4:Y:S01]  /*a800*/  LDL.LU.64 R244, [R1+0x70] ;  /* 0x0000700001f47983 */ /* 0x000f220000300a00 */
[----:B-----5:R-:W-:-:S03]  /*a810*/  IMAD.WIDE R86, R2, 0x4, R248 ;  /* 0x0000000402567825 */ /* 0x020fc600078e02f8 */
[----:B------:R-:W5:Y:S04]  /*a820*/  LDL.LU.64 R248, [R1+0x68] ;  /* 0x0000680001f87983 */ /* 0x000f680000300a00 */
[----:B------:R1:W-:Y:S04]  /*a830*/  STL.64 [R1+0xa90], R86 ;  /* 0x000a905601007387 */ /* 0x0003e80000100a00 */
[----:B------:R-:W-:Y:S01]  /*a840*/  LDGSTS.E [R82+0x21800], desc[UR16][R246.64], !P5 ;  /* 0x21800000f6527fae */ /* 0x000fe2000e9a1010 */
[----:B------:R-:W-:Y:S01]  /*a850*/  ISETP.GE.U32.AND P2, PT, R4, 0x7ffffef8, PT ;  /* 0x7ffffef80400780c */ /* 0x000fe20003f46070 */
[----:B------:R-:W-:-:S02]  /*a860*/  IMAD.WIDE R18, R2, 0x4, R250 ;  /* 0x0000000402127825 */ /* 0x000fc400078e02fa */
[----:B------:R-:W-:Y:S04]  /*a870*/  LDGSTS.E [R82+0x21a00], desc[UR16][R132.64], !P5 ;  /* 0x21a0000084527fae */ /* 0x000fe8000e9a1010 */
[----:B------:R-:W-:Y:S04]  /*a880*/  STL.64 [R1+0xa88], R18 ;  /* 0x000a881201007387 */ /* 0x000fe80000100a00 */
[----:B-1----:R-:W5:Y:S04]  /*a890*/  LDL.LU.64 R246, [R1+0x60] ;  /* 0x0000600001f67983 */ /* 0x002f680000300a00 */
[----:B------:R-:W5:Y:S01]  /*a8a0*/  LDL.LU.64 R250, [R1+0x58] ;  /* 0x0000580001fa7983 */ /* 0x000f620000300a00 */
[----:B------:R-:W-:-:S02]  /*a8b0*/  VIADD R4, R6, 0xffffff75 ;  /* 0xffffff7506047836 */ /* 0x000fc40000000000 */
[----:B------:R-:W1:Y:S01]  /*a8c0*/  LDC R6, c[0x0][0x3a0] ;  /* 0x0000e800ff067b82 */ /* 0x000e620000000800 */
[----:B------:R1:W-:Y:S04]  /*a8d0*/  LDGSTS.E [R82+0x21c00], desc[UR16][R86.64], !P1 ;  /* 0x21c0000056527fae */ /* 0x0003e8000c9a1010 */
[----:B------:R1:W-:Y:S01]  /*a8e0*/  LDGSTS.E [R82+0x21e00], desc[UR16][R18.64], !P1 ;  /* 0x21e0000012527fae */ /* 0x0003e2000c9a1010 */
[----:B------:R-:W-:Y:S02]  /*a8f0*/  ISETP.GE.U32.AND P5, PT, R4, 0x7ffffef6, PT ;  /* 0x7ffffef60400780c */ /* 0x000fe40003fa6070 */
[----:B------:R-:W-:Y:S01]  /*a900*/  ISETP.GE.U32.AND P1, PT, R0, 0x7ffffef5, PT ;  /* 0x7ffffef50000780c */ /* 0x000fe20003f26070 */
[----:B------:R-:W-:Y:S02]  /*a910*/  VIADD R0, R11, 0xffffff72 ;  /* 0xffffff720b007836 */ /* 0x000fe40000000000 */
[C---:B------:R-:W-:Y:S01]  /*a920*/  IMAD.WIDE R16, R2.reuse, 0x4, R16 ;  /* 0x0000000402107825 */ /* 0x040fe200078e0210 */
[----:B-1----:R-:W1:Y:S04]  /*a930*/  LDC R86, c[0x0][0x3a0] ;  /* 0x0000e800ff567b82 */ /* 0x002e680000000800 */
[----:B------:R-:W-:Y:S04]  /*a940*/  STL.64 [R1+0xa80], R16 ;  /* 0x000a801001007387 */ /* 0x000fe80000100a00 */
[----:B------:R-:W-:Y:S01]  /*a950*/  LDGSTS.E [R82+0x22000], desc[UR16][R16.64], !P2 ;  /* 0x2200000010527fae */ /* 0x000fe2000d1a1010 */
[----:B------:R-:W1:Y:S01]  /*a960*/  LDC R87, c[0x0][0x3a0] ;  /* 0x0000e800ff577b82 */ /* 0x000e620000000800 */
[----:B---3--:R-:W-:-:S05]  /*a970*/  IMAD.WIDE R8, R2, 0x4, R8 ;  /* 0x0000000402087825 */ /* 0x008fca00078e0208 */
[----:B------:R3:W-:Y:S04]  /*a980*/  STL.64 [R1+0xa78], R8 ;  /* 0x000a780801007387 */ /* 0x0007e80000100a00 */
[----:B------:R-:W-:Y:S01]  /*a990*/  LDGSTS.E [R82+0x22200], desc[UR16][R8.64], !P2 ;  /* 0x2220000008527fae */ /* 0x000fe2000d1a1010 */
[----:B--2---:R-:W-:-:S04]  /*a9a0*/  IMAD.WIDE R14, R2, 0x4, R14 ;  /* 0x00000004020e7825 */ /* 0x004fc800078e020e */
[C---:B------:R-:W-:Y:S01]  /*a9b0*/  IMAD.WIDE R12, R2.reuse, 0x4, R12 ;  /* 0x00000004020c7825 */ /* 0x040fe200078e020c */
[----:B------:R2:W-:Y:S04]  /*a9c0*/  STL.64 [R1+0xa70], R14 ;  /* 0x000a700e01007387 */ /* 0x0005e80000100a00 */
[----:B---3--:R-:W3:Y:S04]  /*a9d0*/  LDL.LU.64 R8, [R1+0x50] ;  /* 0x0000500001087983 */ /* 0x008ee80000300a00 */
[----:B------:R1:W-:Y:S04]  /*a9e0*/  STL.64 [R1+0xa68], R12 ;  /* 0x000a680c01007387 */ /* 0x0003e80000100a00 */
[----:B------:R-:W3:Y:S01]  /*a9f0*/  LDL.LU.64 R16, [R1+0x48] ;  /* 0x0000480001107983 */ /* 0x000ee20000300a00 */
[----:B----4-:R-:W-:-:S03]  /*aa00*/  IMAD.WIDE R132, R2, 0x4, R244 ;  /* 0x0000000402847825 */ /* 0x010fc600078e02f4 */
[----:B------:R-:W-:Y:S01]  /*aa10*/  LDGSTS.E [R82+0x22400], desc[UR16][R14.64], !P6 ;  /* 0x224000000e527fae */ /* 0x000fe2000f1a1010 */
[----:B-----5:R-:W-:-:S03]  /*aa20*/  IMAD.WIDE R248, R2, 0x4, R248 ;  /* 0x0000000402f87825 */ /* 0x020fc600078e02f8 */
[----:B------:R-:W-:Y:S01]  /*aa30*/  LDGSTS.E [R82+0x22600], desc[UR16][R12.64], !P6 ;  /* 0x226000000c527fae */ /* 0x000fe2000f1a1010 */
[----:B------:R-:W-:Y:S01]  /*aa40*/  ISETP.GE.U32.AND P6, PT, R0, 0x7ffffef3, PT ;  /* 0x7ffffef30000780c */ /* 0x000fe20003fc6070 */
[----:B------:R-:W-:Y:S02]  /*aa50*/  VIADD R0, R10, 0xffffff70 ;  /* 0xffffff700a007836 */ /* 0x000fe40000000000 */
[----:B------:R-:W-:Y:S04]  /*aa60*/  LDGSTS.E [R82+0x22800], desc[UR16][R132.64], !P5 ;  /* 0x2280000084527fae */ /* 0x000fe8000e9a1010 */
[----:B--2---:R-:W2:Y:S04]  /*aa70*/  LDL.LU.64 R14, [R1+0x40] ;  /* 0x00004000010e7983 */ /* 0x004ea80000300a00 */
[----:B-1----:R-:W4:Y:S04]  /*aa80*/  LDL.LU.64 R12, [R1+0x38] ;  /* 0x00003800010c7983 */ /* 0x002f280000300a00 */
[----:B------:R1:W-:Y:S04]  /*aa90*/  STL.64 [R1+0xa60], R132 ;  /* 0x000a608401007387 */ /* 0x0003e80000100a00 */
[----:B------:R5:W-:Y:S01]  /*aaa0*/  STL.64 [R1+0xa58], R248 ;  /* 0x000a58f801007387 */ /* 0x000be20000100a00 */
[----:B------:R-:W-:-:S03]  /*aab0*/  IMAD.WIDE R246, R2, 0x4, R246 ;  /* 0x0000000402f67825 */ /* 0x000fc600078e02f6 */
[----:B------:R-:W4:Y:S01]  /*aac0*/  LDL.LU.64 R10, [R1+0x30] ;  /* 0x00003000010a7983 */ /* 0x000f220000300a00 */
[----:B------:R-:W-:-:S03]  /*aad0*/  IMAD.WIDE R18, R2, 0x4, R250 ;  /* 0x0000000402127825 */ /* 0x000fc600078e02fa */
[----:B------:R-:W4:Y:S04]  /*aae0*/  LDL.LU.64 R244, [R1+0x28] ;  /* 0x0000280001f47983 */ /* 0x000f280000300a00 */
[----:B------:R1:W-:Y:S04]  /*aaf0*/  STL.64 [R1+0xa50], R246 ;  /* 0x000a50f601007387 */ /* 0x0003e80000100a00 */
[----:B------:R-:W4:Y:S04]  /*ab00*/  LDL.LU.64 R250, [R1+0x20] ;  /* 0x0000200001fa7983 */ /* 0x000f280000300a00 */
[----:B------:R3:W-:Y:S04]  /*ab10*/  STL.64 [R1+0xa48], R18 ;  /* 0x000a481201007387 */ /* 0x0007e80000100a00 */
[----:B-1----:R-:W4:Y:S01]  /*ab20*/  LDL.LU.64 R132, [R1+0x18] ;  /* 0x0000180001847983 */ /* 0x002f220000300a00 */
[----:B------:R-:W-:-:S02]  /*ab30*/  VIADD R4, R5, 0xffffff73 ;  /* 0xffffff7305047836 */ /* 0x000fc40000000000 */
[----:B------:R-:W1:Y:S01]  /*ab40*/  LDC R5, c[0x0][0x3a0] ;  /* 0x0000e800ff057b82 */ /* 0x000e620000000800 */
[----:B------:R-:W-:Y:S02]  /*ab50*/  LDGSTS.E [R82+0x22a00], desc[UR16][R248.64], !P5 ;  /* 0x22a00000f8527fae */ /* 0x000fe4000e9a1010 */
[----:B------:R-:W-:Y:S02]  /*ab60*/  ISETP.GE.U32.AND P2, PT, R4, 0x7ffffef4, PT ;  /* 0x7ffffef40400780c */ /* 0x000fe40003f46070 */
[----:B------:R-:W-:Y:S01]  /*ab70*/  IADD3 R4, PT, PT, R7, -0x8f, RZ ;  /* 0xffffff7107047810 */ /* 0x000fe20007ffe0ff */
[----:B------:R-:W-:Y:S02]  /*ab80*/  LDGSTS.E [R82+0x22c00], desc[UR16][R246.64], !P1 ;  /* 0x22c00000f6527fae */ /* 0x000fe4000c9a1010 */
[----:B------:R-:W1:Y:S02]  /*ab90*/  LDC R7, c[0x0][0x3a0] ;  /* 0x0000e800ff077b82 */ /* 0x000e640000000800 */
[----:B------:R3:W-:Y:S01]  /*aba0*/  LDGSTS.E [R82+0x22e00], desc[UR16][R18.64], !P1 ;  /* 0x22e0000012527fae */ /* 0x0007e2000c9a1010 */
[----:B------:R-:W-:-:S03]  /*abb0*/  ISETP.GE.U32.AND P5, PT, R4, 0x7ffffef2, PT ;  /* 0x7ffffef20400780c */ /* 0x000fc60003fa6070 */
[----:B-----5:R-:W5:Y:S01]  /*abc0*/  LDL.LU.64 R248, [R1+0x10] ;  /* 0x0000100001f87983 */ /* 0x020f620000300a00 */
[----:B------:R-:W-:-:S03]  /*abd0*/  ISETP.GE.U32.AND P1, PT, R0, 0x7ffffef1, PT ;  /* 0x7ffffef10000780c */ /* 0x000fc60003f26070 */
[----:B------:R-:W5:Y:S01]  /*abe0*/  LDL.LU.64 R246, [R1+0x8] ;  /* 0x0000080001f67983 */ /* 0x000f620000300a00 */
[----:B---3--:R-:W-:-:S03]  /*abf0*/  IMAD.WIDE R18, R2, 0x4, R8 ;  /* 0x0000000402127825 */ /* 0x008fc600078e0208 */
[----:B------:R-:W3:Y:S01]  /*ac00*/  LDL.LU.64 R8, [R1] ;  /* 0x0000000001087983 */ /* 0x000ee20000300a00 */
[----:B------:R-:W-:-:S03]  /*ac10*/  IMAD.WIDE R16, R2, 0x4, R16 ;  /* 0x0000000402107825 */ /* 0x000fc600078e0210 */
[----:B------:R1:W-:Y:S04]  /*ac20*/  STL.64 [R1+0xa40], R18 ;  /* 0x000a401201007387 */ /* 0x0003e80000100a00 */
[----:B------:R1:W-:Y:S04]  /*ac30*/  STL.64 [R1+0xa38], R16 ;  /* 0x000a381001007387 */ /* 0x0003e80000100a00 */
[----:B------:R-:W-:Y:S04]  /*ac40*/  LDGSTS.E [R82+0x23000], desc[UR16][R18.64], !P2 ;  /* 0x2300000012527fae */ /* 0x000fe8000d1a1010 */
[----:B------:R-:W-:Y:S01]  /*ac50*/  LDGSTS.E [R82+0x23200], desc[UR16][R16.64], !P2 ;  /* 0x2320000010527fae */ /* 0x000fe2000d1a1010 */
[----:B--2---:R-:W-:-:S04]  /*ac60*/  IMAD.WIDE R14, R2, 0x4, R14 ;  /* 0x00000004020e7825 */ /* 0x004fc800078e020e */
[C---:B----4-:R-:W-:Y:S01]  /*ac70*/  IMAD.WIDE R12, R2.reuse, 0x4, R12 ;  /* 0x00000004020c7825 */ /* 0x050fe200078e020c */
[----:B-1----:R-:W2:Y:S04]  /*ac80*/  LDL.LU.64 R18, [R1+0xe28] ;  /* 0x000e280001127983 */ /* 0x002ea80000300a00 */
[----:B------:R-:W4:Y:S04]  /*ac90*/  LDL.LU.64 R16, [R1+0xe20] ;  /* 0x000e200001107983 */ /* 0x000f280000300a00 */
[----:B------:R1:W-:Y:S01]  /*aca0*/  STL.64 [R1+0xa30], R14 ;  /* 0x000a300e01007387 */ /* 0x0003e20000100a00 */
[----:B------:R-:W-:-:S03]  /*acb0*/  IMAD.WIDE R10, R2, 0x4, R10 ;  /* 0x00000004020a7825 */ /* 0x000fc600078e020a */
[----:B------:R1:W-:Y:S01]  /*acc0*/  STL.64 [R1+0xa28], R12 ;  /* 0x000a280c01007387 */ /* 0x0003e20000100a00 */
[----:B------:R-:W-:-:S03]  /*acd0*/  IMAD.WIDE R244, R2, 0x4, R244 ;  /* 0x0000000402f47825 */ /* 0x000fc600078e02f4 */
[----:B------:R-:W-:Y:S04]  /*ace0*/  LDGSTS.E [R82+0x23400], desc[UR16][R14.64], !P6 ;  /* 0x234000000e527fae */ /* 0x000fe8000f1a1010 */
[----:B------:R-:W-:Y:S01]  /*acf0*/  LDGSTS.E [R82+0x23600], desc[UR16][R12.64], !P6 ;  /* 0x236000000c527fae */ /* 0x000fe2000f1a1010 */
[----:B------:R-:W-:-:S03]  /*ad00*/  IMAD.WIDE R250, R2, 0x4, R250 ;  /* 0x0000000402fa7825 */ /* 0x000fc600078e02fa */
[----:B------:R-:W-:Y:S04]  /*ad10*/  LDGSTS.E [R82+0x23800], desc[UR16][R10.64], !P5 ;  /* 0x238000000a527fae */ /* 0x000fe8000e9a1010 */
[----:B-1----:R-:W2:Y:S01]  /*ad20*/  LDL.LU.64 R14, [R1+0xe18] ;  /* 0x000e1800010e7983 */ /* 0x002ea20000300a00 */
[----:B------:R-:W-:-:S03]  /*ad30*/  IMAD.WIDE R132, R2, 0x4, R132 ;  /* 0x0000000402847825 */ /* 0x000fc600078e0284 */
[----:B------:R-:W2:Y:S04]  /*ad40*/  LDL.LU.64 R12, [R1+0xe10] ;  /* 0x000e1000010c7983 */ /* 0x000ea80000300a00 */
[----:B------:R1:W-:Y:S04]  /*ad50*/  STL.64 [R1+0xa20], R10 ;  /* 0x000a200a01007387 */ /* 0x0003e80000100a00 */
[----:B------:R5:W-:Y:S04]  /*ad60*/  STL.64 [R1+0xa18], R244 ;  /* 0x000a18f401007387 */ /* 0x000be80000100a00 */
[----:B------:R-:W-:Y:S04]  /*ad70*/  LDGSTS.E [R82+0x23a00], desc[UR16][R244.64], !P5 ;  /* 0x23a00000f4527fae */ /* 0x000fe8000e9a1010 */
[----:B-1----:R-:W2:Y:S04]  /*ad80*/  LDL.LU.64 R10, [R1+0xe08] ;  /* 0x000e0800010a7983 */ /* 0x002ea80000300a00 */
[----:B------:R-:W-:Y:S04]  /*ad90*/  LDGSTS.E [R82+0x23c00], desc[UR16][R250.64], !P1 ;  /* 0x23c00000fa527fae */ /* 0x000fe8000c9a1010 */
[----:B-----5:R-:W5:Y:S04]  /*ada0*/  LDL.LU.64 R244, [R1+0xe00] ;  /* 0x000e000001f47983 */ /* 0x020f680000300a00 */
[----:B------:R1:W-:Y:S04]  /*adb0*/  STL.64 [R1+0xa10], R250 ;  /* 0x000a10fa01007387 */ /* 0x0003e80000100a00 */
[----:B------:R2:W-:Y:S01]  /*adc0*/  STL.64 [R1+0xa08], R132 ;  /* 0x000a088401007387 */ /* 0x0005e20000100a00 */
[----:B------:R-:W-:Y:S01]  /*add0*/  VIADD R4, R6, 0xffffff6f ;  /* 0xffffff6f06047836 */ /* 0x000fe20000000000 */
[----:B------:R-:W-:Y:S01]  /*ade0*/  IADD3 R0, PT, PT, R86, -0x92, RZ ;  /* 0xffffff6e56007810 */ /* 0x000fe20007ffe0ff */
[----:B------:R-:W-:Y:S01]  /*adf0*/  IMAD.WIDE R246, R2, 0x4, R246 ;  /* 0x0000000402f67825 */ /* 0x000fe200078e02f6 */
[----:B------:R2:W-:Y:S01]  /*ae00*/  LDGSTS.E [R82+0x23e00], desc[UR16][R132.64], !P1 ;  /* 0x23e0000084527fae */ /* 0x0005e2000c9a1010 */
[----:B------:R-:W2:Y:S03]  /*ae10*/  LDC R86, c[0x0][0x3a0] ;  /* 0x0000e800ff567b82 */ /* 0x000ea60000000800 */
[----:B-1----:R-:W2:Y:S01]  /*ae20*/  LDL.LU.64 R250, [R1+0xdf8] ;  /* 0x000df80001fa7983 */ /* 0x002ea20000300a00 */
[----:B------:R-:W-:-:S02]  /*ae30*/  ISETP.GE.U32.AND P2, PT, R4, 0x7ffffef0, PT ;  /* 0x7ffffef00400780c */ /* 0x000fc40003f46070 */
[----:B------:R-:W-:Y:S01]  /*ae40*/  ISETP.GE.U32.AND P6, PT, R0, 0x7ffffeef, PT ;  /* 0x7ffffeef0000780c */ /* 0x000fe20003fc6070 */
[C---:B------:R-:W-:Y:S01]  /*ae50*/  IMAD.WIDE R248, R2.reuse, 0x4, R248 ;  /* 0x0000000402f87825 */ /* 0x040fe200078e02f8 */
[----:B------:R-:W1:Y:S04]  /*ae60*/  LDC R0, c[0x0][0x3a0] ;  /* 0x0000e800ff007b82 */ /* 0x000e680000000800 */
[----:B------:R-:W-:Y:S04]  /*ae70*/  STL.64 [R1+0xa00], R248 ;  /* 0x000a00f801007387 */ /* 0x000fe80000100a00 */
[----:B------:R1:W-:Y:S01]  /*ae80*/  STL.64 [R1+0x9f8], R246 ;  /* 0x0009f8f601007387 */ /* 0x0003e20000100a00 */
[----:B------:R-:W1:Y:S03]  /*ae90*/  LDC R6, c[0x0][0x3a0] ;  /* 0x0000e800ff067b82 */ /* 0x000e660000000800 */
[----:B------:R-:W-:Y:S01]  /*aea0*/  LDGSTS.E [R82+0x24000], desc[UR16][R248.64], !P2 ;  /* 0x24000000f8527fae */ /* 0x000fe2000d1a1010 */
[----:B---3--:R-:W-:-:S04]  /*aeb0*/  IMAD.WIDE R8, R2, 0x4, R8 ;  /* 0x0000000402087825 */ /* 0x008fc800078e0208 */
[----:B--2---:R-:W-:Y:S01]  /*aec0*/  IMAD.WIDE R132, R2, 0x4, R250 ;  /* 0x0000000402847825 */ /* 0x004fe200078e02fa */
[----:B------:R-:W-:-:S03]  /*aed0*/  MOV R251, R247 ;  /* 0x000000f700fb7202 */ /* 0x000fc60000000f00 */
[----:B------:R-:W-:Y:S02]  /*aee0*/  IMAD.MOV.U32 R250, RZ, RZ, R246 ;  /* 0x000000fffffa7224 */ /* 0x000fe400078e00f6 */
[----:B-1----:R-:W2:Y:S04]  /*aef0*/  LDL.LU.64 R246, [R1+0xdf0] ;  /* 0x000df00001f67983 */ /* 0x002ea80000300a00 */
[----:B------:R-:W3:Y:S04]  /*af00*/  LDL.LU.64 R248, [R1+0xde8] ;  /* 0x000de80001f87983 */ /* 0x000ee80000300a00 */
[----:B------:R1:W-:Y:S04]  /*af10*/  LDGSTS.E [R82+0x24200], desc[UR16][R250.64], !P2 ;  /* 0x24200000fa527fae */ /* 0x0003e8000d1a1010 */
[----:B------:R4:W-:Y:S04]  /*af20*/  STL.64 [R1+0x9f0], R8 ;  /* 0x0009f00801007387 */ /* 0x0009e80000100a00 */
[----:B------:R2:W-:Y:S04]  /*af30*/  STL.64 [R1+0x9e8], R132 ;  /* 0x0009e88401007387 */ /* 0x0005e80000100a00 */
[----:B------:R-:W-:Y:S01]  /*af40*/  LDGSTS.E [R82+0x24400], desc[UR16][R8.64], !P6 ;  /* 0x2440000008527fae */ /* 0x000fe2000f1a1010 */
[----:B------:R-:W-:Y:S01]  /*af50*/  VIADD R4, R5, 0xffffff6d ;  /* 0xffffff6d05047836 */ /* 0x000fe20000000000 */
[----:B-1----:R-:W1:Y:S01]  /*af60*/  LDC R251, c[0x0][0x3a0] ;  /* 0x0000e800fffb7b82 */ /* 0x002e620000000800 */
[----:B------:R-:W-:Y:S01]  /*af70*/  VIADD R0, R0, 0xffffff6c ;  /* 0xffffff6c00007836 */ /* 0x000fe20000000000 */
[----:B------:R2:W-:Y:S06]  /*af80*/  LDGSTS.E [R82+0x24600], desc[UR16][R132.64], !P6 ;  /* 0x2460000084527fae */ /* 0x0005ec000f1a1010 */
[----:B------:R-:W1:Y:S01]  /*af90*/  LDC R250, c[0x0][0x3a0] ;  /* 0x0000e800fffa7b82 */ /* 0x000e620000000800 */
[----:B----4-:R-:W4:Y:S01]  /*afa0*/  LDL.LU.64 R8, [R1+0xde0] ;  /* 0x000de00001087983 */ /* 0x010f220000300a00 */
[----:B------:R-:W-:-:S02]  /*afb0*/  ISETP.GE.U32.AND P5, PT, R4, 0x7ffffeee, PT ;  /* 0x7ffffeee0400780c */ /* 0x000fc40003fa6070 */
[----:B------:R-:W-:Y:S01]  /*afc0*/  ISETP.GE.U32.AND P1, PT, R0, 0x7ffffeed, PT ;  /* 0x7ffffeed0000780c */ /* 0x000fe20003f26070 */
[----:B------:R-:W-:-:S03]  /*afd0*/  VIADD R0, R87, 0xffffff6a ;  /* 0xffffff6a57007836 */ /* 0x000fc60000000000 */
[----:B------:R-:W1:Y:S01]  /*afe0*/  LDC R5, c[0x0][0x3a0] ;  /* 0x0000e800ff057b82 */ /* 0x000e620000000800 */
[----:B------:R-:W-:Y:S02]  /*aff0*/  IADD3 R4, PT, PT, R7, -0x95, RZ ;  /* 0xffffff6b07047810 */ /* 0x000fe40007ffe0ff */
[----:B------:R-:W-:Y:S01]  /*b000*/  ISETP.GE.U32.AND P6, PT, R0, 0x7ffffeeb, PT ;  /* 0x7ffffeeb0000780c */ /* 0x000fe20003fc6070 */
[----:B------:R-:W-:Y:S02]  /*b010*/  VIADD R0, R86, 0xffffff68 ;  /* 0xffffff6856007836 */ /* 0x000fe40000000000 */
[----:B-----5:R-:W-:Y:S02]  /*b020*/  IMAD.WIDE R86, R2, 0x4, R244 ;  /* 0x0000000402567825 */ /* 0x020fe400078e02f4 */
[----:B------:R-:W5:Y:S01]  /*b030*/  LDC R7, c[0x0][0x3a0] ;  /* 0x0000e800ff077b82 */ /* 0x000f620000000800 */
[----:B------:R-:W-:Y:S01]  /*b040*/  ISETP.GE.U32.AND P2, PT, R4, 0x7ffffeec, PT ;  /* 0x7ffffeec0400780c */ /* 0x000fe20003f46070 */
[----:B------:R-:W-:-:S06]  /*b050*/  VIADD R4, R6, 0xffffff69 ;  /* 0xffffff6906047836 */ /* 0x000fcc0000000000 */
[----:B------:R-:W1:Y:S01]  /*b060*/  LDC R6, c[0x0][0x3a0] ;  /* 0x0000e800ff067b82 */ /* 0x000e620000000800 */
[----:B--2---:R-:W-:-:S04]  /*b070*/  IMAD.WIDE R132, R2, 0x4, R246 ;  /* 0x0000000402847825 */ /* 0x004fc800078e02f6 */
[----:B---3--:R-:W-:-:S05]  /*b080*/  IMAD.WIDE R248, R2, 0x4, R248 ;  /* 0x0000000402f87825 */ /* 0x008fca00078e02f8 */
[----:B------:R-:W-:Y:S04]  /*b090*/  STL.64 [R1+0x9e0], R248 ;  /* 0x0009e0f801007387 */ /* 0x000fe80000100a00 */
[----:B------:R-:W-:Y:S04]  /*b0a0*/  LDGSTS.E [R82+0x24800], desc[UR16][R248.64], !P5 ;  /* 0x24800000f8527fae */ /* 0x000fe8000e9a1010 */
[----:B------:R2:W-:Y:S04]  /*b0b0*/  STL.64 [R1+0x9d8], R132 ;  /* 0x0009d88401007387 */ /* 0x0005e80000100a00 */
[----:B------:R2:W-:Y:S04]  /*b0c0*/  LDGSTS.E [R82+0x24a00], desc[UR16][R132.64], !P5 ;  /* 0x24a0000084527fae */ /* 0x0005e8000e9a1010 */
[----:B------:R3:W-:Y:S04]  /*b0d0*/  STL.64 [R1+0x9d0], R86 ;  /* 0x0009d05601007387 */ /* 0x0007e80000100a00 */
[----:B------:R3:W-:Y:S01]  /*b0e0*/  LDGSTS.E [R82+0x24c00], desc[UR16][R86.64], !P1 ;  /* 0x24c0000056527fae */ /* 0x0007e2000c9a1010 */
[----:B----4-:R-:W-:Y:S01]  /*b0f0*/  IMAD.WIDE R8, R2, 0x4, R8 ;  /* 0x0000000402087825 */ /* 0x010fe200078e0208 */
[----:B------:R-:W-:-:S04]  /*b100*/  ISETP.GE.U32.AND P5, PT, R4, 0x7ffffeea, PT ;  /* 0x7ffffeea0400780c */ /* 0x000fc80003fa6070 */
[----:B------:R4:W-:Y:S04]  /*b110*/  STL.64 [R1+0x9c8], R8 ;  /* 0x0009c80801007387 */ /* 0x0009e80000100a00 */
[----:B------:R4:W-:Y:S01]  /*b120*/  LDGSTS.E [R82+0x24e00], desc[UR16][R8.64], !P1 ;  /* 0x24e0000008527fae */ /* 0x0009e2000c9a1010 */
[----:B------:R-:W-:Y:S01]  /*b130*/  ISETP.GE.U32.AND P1, PT, R0, 0x7ffffee9, PT ;  /* 0x7ffffee90000780c */ /* 0x000fe20003f26070 */
[C---:B--2---:R-:W-:Y:S01]  /*b140*/  IMAD.WIDE R132, R2.reuse, 0x4, R10 ;  /* 0x0000000402847825 */ /* 0x044fe200078e020a */
[----:B-1----:R-:W-:Y:S02]  /*b150*/  IADD3 R4, PT, PT, R5, -0x99, RZ ;  /* 0xffffff6705047810 */ /* 0x002fe40007ffe0ff */
[----:B------:R-:W1:Y:S01]  /*b160*/  LDC R5, c[0x0][0x3a0] ;  /* 0x0000e800ff057b82 */ /* 0x000e620000000800 */
[----:B---3--:R-:W-:-:S07]  /*b170*/  IMAD.WIDE R86, R2, 0x4, R12 ;  /* 0x0000000402567825 */ /* 0x008fce00078e020c */
[----:B----4-:R-:W2:Y:S01]  /*b180*/  LDC R9, c[0x0][0x3a0] ;  /* 0x0000e800ff097b82 */ /* 0x010ea20000000800 */
[C---:B------:R-:W-:Y:S01]  /*b190*/  IMAD.WIDE R12, R2.reuse, 0x4, R14 ;  /* 0x00000004020c7825 */ /* 0x040fe200078e020e */
[----:B------:R-:W-:Y:S03]  /*b1a0*/  STL.64 [R1+0x9c0], R132 ;  /* 0x0009c08401007387 */ /* 0x000fe60000100a00 */
[C---:B------:R-:W-:Y:S01]  /*b1b0*/  IMAD.WIDE R10, R2.reuse, 0x4, R16 ;  /* 0x00000004020a7825 */ /* 0x040fe200078e0210 */
[----:B------:R-:W-:Y:S02]  /*b1c0*/  LDGSTS.E [R82+0x25000], desc[UR16][R132.64], !P2 ;  /* 0x2500000084527fae */ /* 0x000fe4000d1a1010 */
[----:B------:R-:W3:Y:S01]  /*b1d0*/  LDC R8, c[0x0][0x3a0] ;  /* 0x0000e800ff087b82 */ /* 0x000ee20000000800 */
[C---:B------:R-:W-:Y:S01]  /*b1e0*/  IMAD.WIDE R16, R2.reuse, 0x4, R18 ;  /* 0x0000000402107825 */ /* 0x040fe200078e0212 */
[----:B------:R-:W-:Y:S03]  /*b1f0*/  STL.64 [R1+0x9b8], R86 ;  /* 0x0009b85601007387 */ /* 0x000fe60000100a00 */
[----:B------:R-:W-:Y:S01]  /*b200*/  IMAD.WIDE R14, R2, 0x4, R20 ;  /* 0x00000004020e7825 */ /* 0x000fe200078e0214 */
[----:B------:R-:W-:Y:S01]  /*b210*/  LDGSTS.E [R82+0x25200], desc[UR16][R86.64], !P2 ;  /* 0x2520000056527fae */ /* 0x000fe2000d1a1010 */
[----:B------:R-:W-:-:S02]  /*b220*/  ISETP.GE.U32.AND P2, PT, R4, 0x7ffffee8, PT ;  /* 0x7ffffee80400780c */ /* 0x000fc40003f46070 */
[----:B------:R-:W-:Y:S01]  /*b230*/  VIADD R0, R251, 0xffffff66 ;  /* 0xffffff66fb007836 */ /* 0x000fe20000000000 */
[----:B------:R4:W-:Y:S04]  /*b240*/  STL.64 [R1+0x9b0], R12 ;  /* 0x0009b00c01007387 */ /* 0x0009e80000100a00 */
[----:B------:R4:W-:Y:S01]  /*b250*/  LDGSTS.E [R82+0x25400], desc[UR16][R12.64], !P6 ;  /* 0x254000000c527fae */ /* 0x0009e2000f1a1010 */
[----:B-----5:R-:W-:Y:S02]  /*b260*/  VIADD R4, R7, 0xffffff65 ;  /* 0xffffff6507047836 */ /* 0x020fe40000000000 */
[----:B------:R-:W5:Y:S01]  /*b270*/  LDC R7, c[0x0][0x3a0] ;  /* 0x0000e800ff077b82 */ /* 0x000f620000000800 */
[----:B------:R1:W-:Y:S04]  /*b280*/  STL.64 [R1+0x9a8], R10 ;  /* 0x0009a80a01007387 */ /* 0x0003e80000100a00 */
[----:B------:R1:W-:Y:S01]  /*b290*/  LDGSTS.E [R82+0x25600], desc[UR16][R10.64], !P6 ;  /* 0x256000000a527fae */ /* 0x0003e2000f1a1010 */
[----:B----4-:R-:W-:-:S03]  /*b2a0*/  IMAD.WIDE R12, R2, 0x4, R22 ;  /* 0x00000004020c7825 */ /* 0x010fc600078e0216 */
[----:B------:R4:W-:Y:S01]  /*b2b0*/  STL.64 [R1+0x9a0], R16 ;  /* 0x0009a01001007387 */ /* 0x0009e20000100a00 */
[----:B------:R-:W-:-:S03]  /*b2c0*/  ISETP.GE.U32.AND P6, PT, R0, 0x7ffffee7, PT ;  /* 0x7ffffee70000780c */ /* 0x000fc60003fc6070 */
[----:B------:R4:W-:Y:S01]  /*b2d0*/  LDGSTS.E [R82+0x25800], desc[UR16][R16.64], !P5 ;  /* 0x2580000010527fae */ /* 0x0009e2000e9a1010 */
[----:B-1----:R-:W-:-:S03]  /*b2e0*/  IMAD.WIDE R10, R2, 0x4, R24 ;  /* 0x00000004020a7825 */ /* 0x002fc600078e0218 */
[----:B------:R-:W-:Y:S01]  /*b2f0*/  STL.64 [R1+0x998], R14 ;  /* 0x0009980e01007387 */ /* 0x000fe20000100a00 */
[----:B------:R-:W-:-:S03]  /*b300*/  IADD3 R0, PT, PT, R250, -0x9c, RZ ;  /* 0xffffff64fa007810 */ /* 0x000fc60007ffe0ff */
[----:B------:R-:W-:Y:S01]  /*b310*/  LDGSTS.E [R82+0x25a00], desc[UR16][R14.64], !P5 ;  /* 0x25a000000e527fae */ /* 0x000fe2000e9a1010 */
[----:B------:R-:W-:-:S03]  /*b320*/  ISETP.GE.U32.AND P5, PT, R4, 0x7ffffee6, PT ;  /* 0x7ffffee60400780c */ /* 0x000fc60003fa6070 */
[----:B------:R-:W-:Y:S04]  /*b330*/  STL.64 [R1+0x990], R12 ;  /* 0x0009900c01007387 */ /* 0x000fe80000100a00 */
[----:B------:R-:W-:Y:S01]  /*b340*/  LDGSTS.E [R82+0x25c00], desc[UR16][R12.64], !P1 ;  /* 0x25c000000c527fae */ /* 0x000fe2000c9a1010 */
[----:B------:R-:W-:Y:S02]  /*b350*/  VIADD R4, R6, 0xffffff63 ;  /* 0xffffff6306047836 */ /* 0x000fe40000000000 */
[----:B------:R-:W1:Y:S01]  /*b360*/  LDC R6, c[0x0][0x3a0] ;  /* 0x0000e800ff067b82 */ /* 0x000e620000000800 */
[----:B------:R3:W-:Y:S04]  /*b370*/  STL.64 [R1+0x988], R10 ;  /* 0x0009880a01007387 */ /* 0x0007e80000100a00 */
[----:B------:R3:W-:Y:S01]  /*b380*/  LDGSTS.E [R82+0x25e00], desc[UR16][R10.64], !P1 ;  /* 0x25e000000a527fae */ /* 0x0007e2000c9a1010 */
[----:B------:R-:W-:Y:S01]  /*b390*/  ISETP.GE.U32.AND P1, PT, R0, 0x7ffffee5, PT ;  /* 0x7ffffee50000780c */ /* 0x000fe20003f26070 */
[----:B------:R-:W-:-:S04]  /*b3a0*/  IMAD.WIDE R18, R2, 0x4, R26 ;  /* 0x0000000402127825 */ /* 0x000fc800078e021a */
[----:B--2---:R-:W-:Y:S01]  /*b3b0*/  VIADD R0, R9, 0xffffff62 ;  /* 0xffffff6209007836 */ /* 0x004fe20000000000 */
[----:B------:R2:W-:Y:S01]  /*b3c0*/  LDGSTS.E [R82+0x26000], desc[UR16][R18.64], !P2 ;  /* 0x2600000012527fae */ /* 0x0005e2000d1a1010 */
[C---:B----4-:R-:W-:Y:S01]  /*b3d0*/  IMAD.WIDE R16, R2.reuse, 0x4, R28 ;  /* 0x0000000402107825 */ /* 0x050fe200078e021c */
[----:B------:R-:W4:Y:S08]  /*b3e0*/  LDC R9, c[0x0][0x3a0] ;  /* 0x0000e800ff097b82 */ /* 0x000f300000000800 */
[----:B---3--:R-:W3:Y:S01]  /*b3f0*/  LDC R10, c[0x0][0x3a0] ;  /* 0x0000e800ff0a7b82 */ /* 0x008ee20000000800 */
[C---:B------:R-:W-:Y:S01]  /*b400*/  IMAD.WIDE R14, R2.reuse, 0x4, R30 ;  /* 0x00000004020e7825 */ /* 0x040fe200078e021e */
[----:B------:R1:W-:Y:S03]  /*b410*/  LDGSTS.E [R82+0x26200], desc[UR16][R16.64], !P2 ;  /* 0x2620000010527fae */ /* 0x0003e6000d1a1010 */
[----:B------:R-:W-:Y:S01]  /*b420*/  IMAD.WIDE R12, R2, 0x4, R32 ;  /* 0x00000004020c7825 */ /* 0x000fe200078e0220 */
[----:B------:R-:W-:Y:S01]  /*b430*/  ISETP.GE.U32.AND P2, PT, R4, 0x7ffffee4, PT ;  /* 0x7ffffee40400780c */ /* 0x000fe20003f46070 */
[----:B------:R1:W-:Y:S01]  /*b440*/  LDGSTS.E [R82+0x26400], desc[UR16][R14.64], !P6 ;  /* 0x264000000e527fae */ /* 0x0003e2000f1a1010 */
[----:B------:R-:W-:-:S02]  /*b450*/  IADD3 R4, PT, PT, R5, -0x9f, RZ ;  /* 0xffffff6105047810 */ /* 0x000fc40007ffe0ff */
[----:B------:R-:W3:Y:S01]  /*b460*/  LDC R5, c[0x0][0x3a0] ;  /* 0x0000e800ff057b82 */ /* 0x000ee20000000800 */
[----:B------:R2:W-:Y:S04]  /*b470*/  STL.64 [R1+0x980], R18 ;  /* 0x0009801201007387 */ /* 0x0005e80000100a00 */
[----:B------:R1:W-:Y:S01]  /*b480*/  LDGSTS.E [R82+0x26600], desc[UR16][R12.64], !P6 ;  /* 0x266000000c527fae */ /* 0x0003e2000f1a1010 */
[----:B------:R-:W-:Y:S01]  /*b490*/  ISETP.GE.U32.AND P6, PT, R0, 0x7ffffee3, PT ;  /* 0x7ffffee30000780c */ /* 0x000fe20003fc6070 */
[----:B------:R-:W-:Y:S02]  /*b4a0*/  VIADD R0, R8, 0xffffff60 ;  /* 0xffffff6008007836 */ /* 0x000fe40000000000 */
[----:B------:R1:W-:Y:S01]  /*b4b0*/  STL.64 [R1+0x978], R16 ;  /* 0x0009781001007387 */ /* 0x0003e20000100a00 */
[----:B------:R-:W3:Y:S01]  /*b4c0*/  LDC R8, c[0x0][0x3a0] ;  /* 0x0000e800ff087b82 */ /* 0x000ee20000000800 */
[----:B--2---:R-:W-:-:S02]  /*b4d0*/  IMAD.WIDE R18, R2, 0x4, R34 ;  /* 0x0000000402127825 */ /* 0x004fc400078e0222 */
[----:B------:R2:W-:Y:S04]  /*b4e0*/  STL.64 [R1+0x970], R14 ;  /* 0x0009700e01007387 */ /* 0x0005e80000100a00 */
[----:B------:R4:W-:Y:S01]  /*b4f0*/  STL.64 [R1+0x958], R12 ;  /* 0x0009580c01007387 */ /* 0x0009e20000100a00 */
[----:B-1----:R-:W-:-:S03]  /*b500*/  IMAD.WIDE R16, R2, 0x4, R36 ;  /* 0x0000000402107825 */ /* 0x002fc600078e0224 */
[----:B------:R1:W-:Y:S01]  /*b510*/  STL.64 [R1+0x950], R18 ;  /* 0x0009501201007387 */ /* 0x0003e20000100a00 */
[----:B--2---:R-:W-:-:S03]  /*b520*/  IMAD.WIDE R14, R2, 0x4, R38 ;  /* 0x00000004020e7825 */ /* 0x004fc600078e0226 */
[----:B------:R1:W-:Y:S01]  /*b530*/  LDGSTS.E [R82+0x26800], desc[UR16][R18.64], !P5 ;  /* 0x2680000012527fae */ /* 0x0003e2000e9a1010 */
[----:B----4-:R-:W-:-:S03]  /*b540*/  IMAD.WIDE R12, R2, 0x4, R40 ;  /* 0x00000004020c7825 */ /* 0x010fc600078e0228 */
[----:B------:R2:W-:Y:S04]  /*b550*/  STL.64 [R1+0x948], R16 ;  /* 0x0009481001007387 */ /* 0x0005e80000100a00 */
[----:B------:R2:W-:Y:S01]  /*b560*/  LDGSTS.E [R82+0x26a00], desc[UR16][R16.64], !P5 ;  /* 0x26a0000010527fae */ /* 0x0005e2000e9a1010 */
[----:B------:R-:W-:Y:S01]  /*b570*/  ISETP.GE.U32.AND P5, PT, R4, 0x7ffffee2, PT ;  /* 0x7ffffee20400780c */ /* 0x000fe20003fa6070 */
[----:B-----5:R-:W-:Y:S02]  /*b580*/  VIADD R4, R7, 0xffffff5f ;  /* 0xffffff5f07047836 */ /* 0x020fe40000000000 */
[C---:B-1----:R-:W-:Y:S01]  /*b590*/  IMAD.WIDE R18, R2.reuse, 0x4, R42 ;  /* 0x0000000402127825 */ /* 0x042fe200078e022a */
[----:B------:R1:W-:Y:S01]  /*b5a0*/  STL.64 [R1+0x940], R14 ;  /* 0x0009400e01007387 */ /* 0x0003e20000100a00 */
[----:B------:R-:W4:Y:S03]  /*b5b0*/  LDC R7, c[0x0][0x3a0] ;  /* 0x0000e800ff077b82 */ /* 0x000f260000000800 */
[----:B------:R1:W-:Y:S01]  /*b5c0*/  LDGSTS.E [R82+0x26c00], desc[UR16][R14.64], !P1 ;  /* 0x26c000000e527fae */ /* 0x0003e2000c9a1010 */
[----:B--2---:R-:W-:-:S03]  /*b5d0*/  IMAD.WIDE R16, R2, 0x4, R44 ;  /* 0x0000000402107825 */ /* 0x004fc600078e022c */
[----:B------:R2:W-:Y:S04]  /*b5e0*/  STL.64 [R1+0x938], R12 ;  /* 0x0009380c01007387 */ /* 0x0005e80000100a00 */
[----:B------:R2:W-:Y:S01]  /*b5f0*/  LDGSTS.E [R82+0x26e00], desc[UR16][R12.64], !P1 ;  /* 0x26e000000c527fae */ /* 0x0005e2000c9a1010 */
[----:B------:R-:W-:Y:S01]  /*b600*/  ISETP.GE.U32.AND P1, PT, R0, 0x7ffffee1, PT ;  /* 0x7ffffee10000780c */ /* 0x000fe20003f26070 */
[----:B-1----:R-:W-:Y:S01]  /*b610*/  IMAD.WIDE R14, R2, 0x4, R46 ;  /* 0x00000004020e7825 */ /* 0x002fe200078e022e */
[----:B---3--:R-:W-:Y:S01]  /*b620*/  IADD3 R0, PT, PT, R10, -0xa2, RZ ;  /* 0xffffff5e0a007810 */ /* 0x008fe20007ffe0ff */
[----:B------:R1:W-:Y:S01]  /*b630*/  LDGSTS.E [R82+0x27000], desc[UR16][R18.64], !P2 ;  /* 0x2700000012527fae */ /* 0x0003e2000d1a1010 */
[----:B------:R-:W3:Y:S03]  /*b640*/  LDC R10, c[0x0][0x3a0] ;  /* 0x0000e800ff0a7b82 */ /* 0x000ee60000000800 */
[----:B------:R5:W-:Y:S01]  /*b650*/  LDGSTS.E [R82+0x27200], desc[UR16][R16.64], !P2 ;  /* 0x2720000010527fae */ /* 0x000be2000d1a1010 */
[----:B--2---:R-:W-:Y:S01]  /*b660*/  IMAD.WIDE R12, R2, 0x4, R48 ;  /* 0x00000004020c7825 */ /* 0x004fe200078e0230 */
[----:B------:R-:W-:-:S02]  /*b670*/  ISETP.GE.U32.AND P2, PT, R4, 0x7ffffee0, PT ;  /* 0x7ffffee00400780c */ /* 0x000fc40003f46070 */
[----:B------:R2:W-:Y:S01]  /*b680*/  LDGSTS.E [R82+0x27400], desc[UR16][R14.64], !P6 ;  /* 0x274000000e527fae */ /* 0x0005e2000f1a1010 */
[----:B------:R-:W-:-:S03]  /*b690*/  VIADD R4, R6, 0xffffff5d ;  /* 0xffffff5d06047836 */ /* 0x000fc60000000000 */
[----:B------:R1:W-:Y:S01]  /*b6a0*/  LDGSTS.E [R82+0x27600], desc[UR16][R12.64], !P6 ;  /* 0x276000000c527fae */ /* 0x0003e2000f1a1010 */
[----:B------:R-:W-:Y:S01]  /*b6b0*/  ISETP.GE.U32.AND P6, PT, R0, 0x7ffffedf, PT ;  /* 0x7ffffedf0000780c */ /* 0x000fe20003fc6070 */
[----:B------:R-:W3:Y:S01]  /*b6c0*/  LDC R6, c[0x0][0x3a0] ;  /* 0x0000e800ff067b82 */ /* 0x000ee20000000800 */
[----:B------:R-:W-:Y:S01]  /*b6d0*/  VIADD R0, R9, 0xffffff5c ;  /* 0xffffff5c09007836 */ /* 0x000fe20000000000 */
[----:B------:R1:W-:Y:S04]  /*b6e0*/  STL.64 [R1+0x930], R18 ;  /* 0x0009301201007387 */ /* 0x0003e80000100a00 */
[----:B------:R5:W-:Y:S02]  /*b6f0*/  STL.64 [R1+0x928], R16 ;  /* 0x0009281001007387 */ /* 0x000be40000100a00 */
[----:B------:R-:W3:Y:S02]  /*b700*/  LDC R9, c[0x0][0x3a0] ;  /* 0x0000e800ff097b82 */ /* 0x000ee40000000800 */
[----:B------:R2:W-:Y:S01]  /*b710*/  STL.64 [R1+0x920], R14 ;  /* 0x0009200e01007387 */ /* 0x0005e20000100a00 */
[----:B-1----:R-:W-:-:S03]  /*b720*/  IMAD.WIDE R18, R2, 0x4, R50 ;  /* 0x0000000402127825 */ /* 0x002fc600078e0232 */
[----:B------:R1:W-:Y:S01]  /*b730*/  STL.64 [R1+0x918], R12 ;  /* 0x0009180c01007387 */ /* 0x0003e20000100a00 */
[----:B-----5:R-:W-:-:S03]  /*b740*/  IMAD.WIDE R16, R2, 0x4, R52 ;  /* 0x0000000402107825 */ /* 0x020fc600078e0234 */
[----:B------:R5:W-:Y:S01]  /*b750*/  LDGSTS.E [R82+0x27800], desc[UR16][R18.64], !P5 ;  /* 0x2780000012527fae */ /* 0x000be2000e9a1010 */
[----:B--2---:R-:W-:-:S03]  /*b760*/  IMAD.WIDE R14, R2, 0x4, R54 ;  /* 0x00000004020e7825 */ /* 0x004fc600078e0236 */
[----:B------:R2:W-:Y:S01]  /*b770*/  LDGSTS.E [R82+0x27a00], desc[UR16][R16.64], !P5 ;  /* 0x27a0000010527fae */ /* 0x0005e2000e9a1010 */
[----:B-1----:R-:W-:Y:S01]  /*b780*/  IMAD.WIDE R12, R2, 0x4, R56 ;  /* 0x00000004020c7825 */ /* 0x002fe200078e0238 */
[----:B------:R-:W-:Y:S02]  /*b790*/  ISETP.GE.U32.AND P5, PT, R4, 0x7ffffede, PT ;  /* 0x7ffffede0400780c */ /* 0x000fe40003fa6070 */
[----:B------:R1:W-:Y:S01]  /*b7a0*/  LDGSTS.E [R82+0x27c00], desc[UR16][R14.64], !P1 ;  /* 0x27c000000e527fae */ /* 0x0003e2000c9a1010 */
[----:B------:R-:W-:Y:S02]  /*b7b0*/  IADD3 R4, PT, PT, R5, -0xa5, RZ ;  /* 0xffffff5b05047810 */ /* 0x000fe40007ffe0ff */
[----:B------:R-:W3:Y:S01]  /*b7c0*/  LDC R5, c[0x0][0x3a0] ;  /* 0x0000e800ff057b82 */ /* 0x000ee20000000800 */
[----:B------:R5:W-:Y:S04]  /*b7d0*/  STL.64 [R1+0x910], R18 ;  /* 0x0009101201007387 */ /* 0x000be80000100a00 */
[----:B------:R1:W-:Y:S01]  /*b7e0*/  LDGSTS.E [R82+0x27e00], desc[UR16][R12.64], !P1 ;  /* 0x27e000000c527fae */ /* 0x0003e2000c9a1010 */
[----:B------:R-:W-:Y:S01]  /*b7f0*/  ISETP.GE.U32.AND P1, PT, R0, 0x7ffffedd, PT ;  /* 0x7ffffedd0000780c */ /* 0x000fe20003f26070 */
[----:B------:R-:W-:-:S02]  /*b800*/  VIADD R0, R8, 0xffffff5a ;  /* 0xffffff5a08007836 */ /* 0x000fc40000000000 */
[----:B------:R2:W-:Y:S01]  /*b810*/  STL.64 [R1+0x908], R16 ;  /* 0x0009081001007387 */ /* 0x0005e20000100a00 */
[----:B------:R-:W3:Y:S01]  /*b820*/  LDC R8, c[0x0][0x3a0] ;  /* 0x0000e800ff087b82 */ /* 0x000ee20000000800 */
[C---:B-----5:R-:W-:Y:S02]  /*b830*/  IMAD.WIDE R18, R2.reuse, 0x4, R58 ;  /* 0x0000000402127825 */ /* 0x060fe400078e023a */
[----:B------:R1:W-:Y:S04]  /*b840*/  STL.64 [R1+0x900], R14 ;  /* 0x0009000e01007387 */ /* 0x0003e80000100a00 */
[----:B------:R5:W-:Y:S01]  /*b850*/  STL.64 [R1+0x8f8], R12 ;  /* 0x0008f80c01007387 */ /* 0x000be20000100a00 */
[----:B--2---:R-:W-:-:S03]  /*b860*/  IMAD.WIDE R16, R2, 0x4, R60 ;  /* 0x0000000402107825 */ /* 0x004fc600078e023c */
[----:B------:R2:W-:Y:S01]  /*b870*/  STL.64 [R1+0x8f0], R18 ;  /* 0x0008f01201007387 */ /* 0x0005e20000100a00 */
[----:B-1----:R-:W-:-:S03]  /*b880*/  IMAD.WIDE R14, R2, 0x4, R62 ;  /* 0x00000004020e7825 */ /* 0x002fc600078e023e */
[----:B------:R2:W-:Y:S01]  /*b890*/  LDGSTS.E [R82+0x28000], desc[UR16][R18.64], !P2 ;  /* 0x2800000012527fae */ /* 0x0005e2000d1a1010 */
[----:B-----5:R-:W-:-:S03]  /*b8a0*/  IMAD.WIDE R12, R2, 0x4, R64 ;  /* 0x00000004020c7825 */ /* 0x020fc600078e0240 */
[----:B------:R1:W-:Y:S04]  /*b8b0*/  STL.64 [R1+0x8e8], R16 ;  /* 0x0008e81001007387 */ /* 0x0003e80000100a00 */
[----:B------:R1:W-:Y:S01]  /*b8c0*/  LDGSTS.E [R82+0x28200], desc[UR16][R16.64], !P2 ;  /* 0x2820000010527fae */ /* 0x0003e2000d1a1010 */
[----:B------:R-:W-:Y:S01]  /*b8d0*/  ISETP.GE.U32.AND P2, PT, R4, 0x7ffffedc, PT ;  /* 0x7ffffedc0400780c */ /* 0x000fe20003f46070 */
[----:B----4-:R-:W-:Y:S02]  /*b8e0*/  VIADD R4, R7, 0xffffff59 ;  /* 0xffffff5907047836 */ /* 0x010fe40000000000 */
[C---:B--2---:R-:W-:Y:S01]  /*b8f0*/  IMAD.WIDE R18, R2.reuse, 0x4, R66 ;  /* 0x0000000402127825 */ /* 0x044fe200078e0242 */
[----:B------:R2:W-:Y:S01]  /*b900*/  STL.64 [R1+0x8e0], R14 ;  /* 0x0008e00e01007387 */ /* 0x0005e20000100a00 */
[----:B------:R-:W4:Y:S03]  /*b910*/  LDC R7, c[0x0][0x3a0] ;  /* 0x0000e800ff077b82 */ /* 0x000f260000000800 */
[----:B------:R2:W-:Y:S01]  /*b920*/  LDGSTS.E [R82+0x28400], desc[UR16][R14.64], !P6 ;  /* 0x284000000e527fae */ /* 0x0005e2000f1a1010 */
[----:B-1----:R-:W-:-:S03]  /*b930*/  IMAD.WIDE R16, R2, 0x4, R68 ;  /* 0x0000000402107825 */ /* 0x002fc600078e0244 */
[----:B------:R1:W-:Y:S04]  /*b940*/  STL.64 [R1+0x8d8], R12 ;  /* 0x0008d80c01007387 */ /* 0x0003e80000100a00 */
[----:B------:R1:W-:Y:S01]  /*b950*/  LDGSTS.E [R82+0x28600], desc[UR16][R12.64], !P6 ;  /* 0x286000000c527fae */ /* 0x0003e2000f1a1010 */
[----:B------:R-:W-:Y:S01]  /*b960*/  ISETP.GE.U32.AND P6, PT, R0, 0x7ffffedb, PT ;  /* 0x7ffffedb0000780c */ /* 0x000fe20003fc6070 */
[----:B--2---:R-:W-:Y:S01]  /*b970*/  IMAD.WIDE R14, R2, 0x4, R70 ;  /* 0x00000004020e7825 */ /* 0x004fe200078e0246 */
[----:B---3--:R-:W-:Y:S01]  /*b980*/  IADD3 R0, PT, PT, R10, -0xa8, RZ ;  /* 0xffffff580a007810 */ /* 0x008fe20007ffe0ff */
[----:B------:R2:W-:Y:S01]  /*b990*/  LDGSTS.E [R82+0x28800], desc[UR16][R18.64], !P5 ;  /* 0x2880000012527fae */ /* 0x0005e2000e9a1010 */
[----:B------:R-:W3:Y:S03]  /*b9a0*/  LDC R10, c[0x0][0x3a0] ;  /* 0x0000e800ff0a7b82 */ /* 0x000ee60000000800 */
[----:B------:R5:W-:Y:S01]  /*b9b0*/  LDGSTS.E [R82+0x28a00], desc[UR16][R16.64], !P5 ;  /* 0x28a0000010527fae */ /* 0x000be2000e9a1010 */
[----:B-1----:R-:W-:Y:S01]  /*b9c0*/  IMAD.WIDE R12, R2, 0x4, R72 ;  /* 0x00000004020c7825 */ /* 0x002fe200078e0248 */
        /* <DEDUP_REMOVED lines=11> */
[----:B--2---:R-:W-:-:S03]  /*ba80*/  IMAD.WIDE R18, R2, 0x4, R74 ;  /* 0x0000000402127825 */ /* 0x004fc600078e024a */
[----:B------:R2:W-:Y:S01]  /*ba90*/  STL.64 [R1+0x8b8], R12 ;  /* 0x0008b80c01007387 */ /* 0x0005e20000100a00 */
[----:B-----5:R-:W-:-:S03]  /*baa0*/  IMAD.WIDE R16, R2, 0x4, R76 ;  /* 0x0000000402107825 */ /* 0x020fc600078e024c */
[----:B------:R5:W-:Y:S01]  /*bab0*/  LDGSTS.E [R82+0x29000], desc[UR16][R18.64], !P2 ;  /* 0x2900000012527fae */ /* 0x000be2000d1a1010 */
[----:B-1----:R-:W-:-:S03]  /*bac0*/  IMAD.WIDE R14, R2, 0x4, R78 ;  /* 0x00000004020e7825 */ /* 0x002fc600078e024e */
[----:B------:R1:W-:Y:S01]  /*bad0*/  LDGSTS.E [R82+0x29200], desc[UR16][R16.64], !P2 ;  /* 0x2920000010527fae */ /* 0x0003e2000d1a1010 */
[----:B--2---:R-:W-:Y:S01]  /*bae0*/  IMAD.WIDE R12, R2, 0x4, R80 ;  /* 0x00000004020c7825 */ /* 0x004fe200078e0250 */
        /* <DEDUP_REMOVED lines=13> */
[----:B-1----:R-:W-:-:S03]  /*bbc0*/  IMAD.WIDE R16, R2, 0x4, R92 ;  /* 0x0000000402107825 */ /* 0x002fc600078e025c */
[----:B------:R1:W-:Y:S01]  /*bbd0*/  STL.64 [R1+0x890], R18 ;  /* 0x0008901201007387 */ /* 0x0003e20000100a00 */
[----:B--2---:R-:W-:-:S03]  /*bbe0*/  IMAD.WIDE R14, R2, 0x4, R94 ;  /* 0x00000004020e7825 */ /* 0x004fc600078e025e */
[----:B------:R1:W-:Y:S01]  /*bbf0*/  LDGSTS.E [R82+0x29800], desc[UR16][R18.64], !P5 ;  /* 0x2980000012527fae */ /* 0x0003e2000e9a1010 */
[----:B-----5:R-:W-:-:S03]  /*bc00*/  IMAD.WIDE R12, R2, 0x4, R96 ;  /* 0x00000004020c7825 */ /* 0x020fc600078e0260 */
[----:B------:R2:W-:Y:S04]  /*bc10*/  STL.64 [R1+0x888], R16 ;  /* 0x0008881001007387 */ /* 0x0005e80000100a00 */
[----:B------:R2:W-:Y:S01]  /*bc20*/  LDGSTS.E [R82+0x29a00], desc[UR16][R16.64], !P5 ;  /* 0x29a0000010527fae */ /* 0x0005e2000e9a1010 */
[----:B------:R-:W-:Y:S01]  /*bc30*/  ISETP.GE.U32.AND P5, PT, R4, 0x7ffffed6, PT ;  /* 0x7ffffed60400780c */ /* 0x000fe20003fa6070 */
[----:B----4-:R-:W-:Y:S02]  /*bc40*/  VIADD R4, R7, 0xffffff53 ;  /* 0xffffff5307047836 */ /* 0x010fe40000000000 */
        /* <DEDUP_REMOVED lines=88> */
[----:B------:R-:W-:Y:S01]  /*c1d0*/  IADD3 R4, PT, PT, R5, -0xb7, RZ ;  /* 0xffffff4905047810 */ /* 0x000fe20007ffe0ff */
[----:B------:R-:W-:Y:S01]  /*c1e0*/  IMAD.WIDE R20, R2, 0x4, R228 ;  /* 0x0000000402147825 */ /* 0x000fe200078e02e4 */
[----:B------:R-:W3:Y:S01]  /*c1f0*/  LDC R5, c[0x0][0x3a0] ;  /* 0x0000e800ff057b82 */ /* 0x000ee20000000800 */
[----:B------:R5:W-:Y:S04]  /*c200*/  STL.64 [R1+0x7f0], R18 ;  /* 0x0007f01201007387 */ /* 0x000be80000100a00 */
[----:B------:R1:W-:Y:S01]  /*c210*/  LDGSTS.E [R82+0x2c600], desc[UR16][R12.64], !P6 ;  /* 0x2c6000000c527fae */ /* 0x0003e2000f1a1010 */
[----:B------:R-:W-:Y:S01]  /*c220*/  ISETP.GE.U32.AND P6, PT, R0, 0x7ffffecb, PT ;  /* 0x7ffffecb0000780c */ /* 0x000fe20003fc6070 */
[----:B------:R-:W-:Y:S01]  /*c230*/  VIADD R0, R8, 0xffffff48 ;  /* 0xffffff4808007836 */ /* 0x000fe20000000000 */
[----:B------:R-:W3:Y:S01]  /*c240*/  LDC R138, c[0x0][0x3a0] ;  /* 0x0000e800ff8a7b82 */ /* 0x000ee20000000800 */
[----:B------:R1:W-:Y:S01]  /*c250*/  STL.64 [R1+0x7e8], R16 ;  /* 0x0007e81001007387 */ /* 0x0003e20000100a00 */
[----:B-----5:R-:W-:-:S03]  /*c260*/  IMAD.WIDE R18, R2, 0x4, R140 ;  /* 0x0000000402127825 */ /* 0x020fc600078e028c */
[----:B------:R2:W-:Y:S03]  /*c270*/  STL.64 [R1+0x7e0], R14 ;  /* 0x0007e00e01007387 */ /* 0x0005e60000100a00 */
[----:B------:R-:W5:Y:S01]  /*c280*/  LDC R8, c[0x0][0x3a0] ;  /* 0x0000e800ff087b82 */ /* 0x000f620000000800 */
[----:B------:R4:W-:Y:S01]  /*c290*/  STL.64 [R1+0x7d8], R12 ;  /* 0x0007d80c01007387 */ /* 0x0009e20000100a00 */
[----:B-1----:R-:W-:-:S03]  /*c2a0*/  IMAD.WIDE R16, R2, 0x4, R142 ;  /* 0x0000000402107825 */ /* 0x002fc600078e028e */
[----:B------:R1:W-:Y:S03]  /*c2b0*/  STL.64 [R1+0x7d0], R18 ;  /* 0x0007d01201007387 */ /* 0x0003e60000100a00 */
[----:B------:R-:W5:Y:S01]  /*c2c0*/  LDC R141, c[0x0][0x3a0] ;  /* 0x0000e800ff8d7b82 */ /* 0x000f620000000800 */
[C---:B--2---:R-:W-:Y:S01]  /*c2d0*/  IMAD.WIDE R14, R2.reuse, 0x4, R144 ;  /* 0x00000004020e7825 */ /* 0x044fe200078e0290 */
[----:B------:R1:W-:Y:S03]  /*c2e0*/  LDGSTS.E [R82+0x2c800], desc[UR16][R18.64], !P5 ;  /* 0x2c80000012527fae */ /* 0x0003e6000e9a1010 */
[----:B----4-:R-:W-:Y:S01]  /*c2f0*/  IMAD.WIDE R12, R2, 0x4, R146 ;  /* 0x00000004020c7825 */ /* 0x010fe200078e0292 */
[----:B------:R2:W-:Y:S02]  /*c300*/  STL.64 [R1+0x7c8], R16 ;  /* 0x0007c81001007387 */ /* 0x0005e40000100a00 */
[----:B------:R-:W4:Y:S02]  /*c310*/  LDC R139, c[0x0][0x3a0] ;  /* 0x0000e800ff8b7b82 */ /* 0x000f240000000800 */
[----:B------:R2:W-:Y:S01]  /*c320*/  LDGSTS.E [R82+0x2ca00], desc[UR16][R16.64], !P5 ;  /* 0x2ca0000010527fae */ /* 0x0005e2000e9a1010 */
[----:B------:R-:W-:Y:S01]  /*c330*/  ISETP.GE.U32.AND P5, PT, R4, 0x7ffffeca, PT ;  /* 0x7ffffeca0400780c */ /* 0x000fe20003fa6070 */
[----:B------:R-:W-:-:S02]  /*c340*/  VIADD R4, R7, 0xffffff47 ;  /* 0xffffff4707047836 */ /* 0x000fc40000000000 */
[C---:B-1----:R-:W-:Y:S01]  /*c350*/  IMAD.WIDE R18, R2.reuse, 0x4, R148 ;  /* 0x0000000402127825 */ /* 0x042fe200078e0294 */
[----:B------:R1:W-:Y:S01]  /*c360*/  STL.64 [R1+0x7c0], R14 ;  /* 0x0007c00e01007387 */ /* 0x0003e20000100a00 */
[----:B------:R-:W4:Y:S03]  /*c370*/  LDC R7, c[0x0][0x3a0] ;  /* 0x0000e800ff077b82 */ /* 0x000f260000000800 */
[----:B------:R1:W-:Y:S01]  /*c380*/  LDGSTS.E [R82+0x2cc00], desc[UR16][R14.64], !P1 ;  /* 0x2cc000000e527fae */ /* 0x0003e2000c9a1010 */
[----:B--2---:R-:W-:-:S03]  /*c390*/  IMAD.WIDE R16, R2, 0x4, R150 ;  /* 0x0000000402107825 */ /* 0x004fc600078e0296 */
[----:B------:R2:W-:Y:S01]  /*c3a0*/  STL.64 [R1+0x7b8], R12 ;  /* 0x0007b80c01007387 */ /* 0x0005e20000100a00 */
[----:B------:R-:W4:Y:S03]  /*c3b0*/  LDC R142, c[0x0][0x3a0] ;  /* 0x0000e800ff8e7b82 */ /* 0x000f260000000800 */
        /* <DEDUP_REMOVED lines=10> */
[----:B------:R-:W3:Y:S01]  /*c460*/  LDC R140, c[0x0][0x3a0] ;  /* 0x0000e800ff8c7b82 */ /* 0x000ee20000000800 */
[----:B------:R-:W-:Y:S02]  /*c470*/  VIADD R4, R6, 0xffffff45 ;  /* 0xffffff4506047836 */ /* 0x000fe40000000000 */
[----:B------:R1:W-:Y:S01]  /*c480*/  LDGSTS.E [R82+0x2d600], desc[UR16][R12.64], !P6 ;  /* 0x2d6000000c527fae */ /* 0x0003e2000f1a1010 */
[----:B------:R-:W-:Y:S01]  /*c490*/  ISETP.GE.U32.AND P6, PT, R0, 0x7ffffec7, PT ;  /* 0x7ffffec70000780c */ /* 0x000fe20003fc6070 */
[----:B------:R-:W-:Y:S02]  /*c4a0*/  VIADD R0, R9, 0xffffff44 ;  /* 0xffffff4409007836 */ /* 0x000fe40000000000 */
[----:B------:R1:W-:Y:S01]  /*c4b0*/  STL.64 [R1+0x7b0], R18 ;  /* 0x0007b01201007387 */ /* 0x0003e20000100a00 */
[----:B------:R-:W3:Y:S03]  /*c4c0*/  LDC R6, c[0x0][0x3a0] ;  /* 0x0000e800ff067b82 */ /* 0x000ee60000000800 */
[----:B------:R2:W-:Y:S04]  /*c4d0*/  STL.64 [R1+0x7a8], R16 ;  /* 0x0007a81001007387 */ /* 0x0005e80000100a00 */
[----:B------:R5:W-:Y:S01]  /*c4e0*/  STL.64 [R1+0x7a0], R14 ;  /* 0x0007a00e01007387 */ /* 0x000be20000100a00 */
[----:B------:R-:W3:Y:S01]  /*c4f0*/  LDC R9, c[0x0][0x3a0] ;  /* 0x0000e800ff097b82 */ /* 0x000ee20000000800 */
[----:B-1----:R-:W-:-:S02]  /*c500*/  IMAD.WIDE R18, R2, 0x4, R156 ;  /* 0x0000000402127825 */ /* 0x002fc400078e029c */
[----:B------:R1:W-:Y:S02]  /*c510*/  STL.64 [R1+0x798], R12 ;  /* 0x0007980c01007387 */ /* 0x0003e40000100a00 */
[C---:B--2---:R-:W-:Y:S02]  /*c520*/  IMAD.WIDE R16, R2.reuse, 0x4, R158 ;  /* 0x0000000402107825 */ /* 0x044fe400078e029e */
[----:B------:R2:W-:Y:S02]  /*c530*/  LDGSTS.E [R82+0x2d800], desc[UR16][R18.64], !P5 ;  /* 0x2d80000012527fae */ /* 0x0005e4000e9a1010 */
[C---:B-----5:R-:W-:Y:S02]  /*c540*/  IMAD.WIDE R14, R2.reuse, 0x4, R160 ;  /* 0x00000004020e7825 */ /* 0x060fe400078e02a0 */
[----:B------:R5:W-:Y:S02]  /*c550*/  LDGSTS.E [R82+0x2da00], desc[UR16][R16.64], !P5 ;  /* 0x2da0000010527fae */ /* 0x000be4000e9a1010 */
[----:B-1----:R-:W-:Y:S01]  /*c560*/  IMAD.WIDE R12, R2, 0x4, R162 ;  /* 0x00000004020c7825 */ /* 0x002fe200078e02a2 */
        /* <DEDUP_REMOVED lines=13> */
[----:B-----5:R-:W-:-:S03]  /*c640*/  IMAD.WIDE R16, R2, 0x4, R166 ;  /* 0x0000000402107825 */ /* 0x020fc600078e02a6 */
[----:B------:R5:W-:Y:S01]  /*c650*/  STL.64 [R1+0x5b0], R18 ;  /* 0x0005b01201007387 */ /* 0x000be20000100a00 */
[----:B-1----:R-:W-:-:S03]  /*c660*/  IMAD.WIDE R14, R2, 0x4, R168 ;  /* 0x00000004020e7825 */ /* 0x002fc600078e02a8 */
[----:B------:R5:W-:Y:S01]  /*c670*/  LDGSTS.E [R82+0x2e000], desc[UR16][R18.64], !P2 ;  /* 0x2e00000012527fae */ /* 0x000be2000d1a1010 */
[----:B--2---:R-:W-:-:S03]  /*c680*/  IMAD.WIDE R12, R2, 0x4, R170 ;  /* 0x00000004020c7825 */ /* 0x004fc600078e02aa */
[----:B------:R1:W-:Y:S04]  /*c690*/  STL.64 [R1+0x5a0], R16 ;  /* 0x0005a01001007387 */ /* 0x0003e80000100a00 */
[----:B------:R1:W-:Y:S01]  /*c6a0*/  LDGSTS.E [R82+0x2e200], desc[UR16][R16.64], !P2 ;  /* 0x2e20000010527fae */ /* 0x0003e2000d1a1010 */
[----:B------:R-:W-:Y:S01]  /*c6b0*/  ISETP.GE.U32.AND P2, PT, R4, 0x7ffffec4, PT ;  /* 0x7ffffec40400780c */ /* 0x000fe20003f46070 */
[----:B----4-:R-:W-:Y:S02]  /*c6c0*/  VIADD R4, R7, 0xffffff41 ;  /* 0xffffff4107047836 */ /* 0x010fe40000000000 */
[C---:B-----5:R-:W-:Y:S01]  /*c6d0*/  IMAD.WIDE R18, R2.reuse, 0x4, R172 ;  /* 0x0000000402127825 */ /* 0x060fe200078e02ac */
        /* <DEDUP_REMOVED lines=34> */
[C---:B-----5:R-:W-:Y:S02]  /*c900*/  IMAD.WIDE R18, R2.reuse, 0x4, R188 ;  /* 0x0000000402127825 */ /* 0x060fe400078e02bc */
[----:B------:R2:W-:Y:S01]  /*c910*/  STL.64 [R1+0x4b0], R14 ;  /* 0x0004b00e01007387 */ /* 0x0005e20000100a00 */
[----:B------:R-:W-:Y:S02]  /*c920*/  IADD3 R4, PT, PT, R5, -0xc3, RZ ;  /* 0xffffff3d05047810 */ /* 0x000fe40007ffe0ff */
[----:B------:R-:W5:Y:S01]  /*c930*/  LDC R5, c[0x0][0x3a0] ;  /* 0x0000e800ff057b82 */ /* 0x000f620000000800 */
[----:B------:R2:W-:Y:S01]  /*c940*/  LDGSTS.E [R82+0x2f400], desc[UR16][R14.64], !P6 ;  /* 0x2f4000000e527fae */ /* 0x0005e2000f1a1010 */
[----:B-1----:R-:W-:-:S03]  /*c950*/  IMAD.WIDE R16, R2, 0x4, R190 ;  /* 0x0000000402107825 */ /* 0x002fc600078e02be */
[----:B------:R1:W-:Y:S04]  /*c960*/  STL.64 [R1+0x488], R12 ;  /* 0x0004880c01007387 */ /* 0x0003e80000100a00 */
[----:B------:R1:W-:Y:S01]  /*c970*/  LDGSTS.E [R82+0x2f600], desc[UR16][R12.64], !P6 ;  /* 0x2f6000000c527fae */ /* 0x0003e2000f1a1010 */
[----:B------:R-:W-:Y:S01]  /*c980*/  ISETP.GE.U32.AND P6, PT, R0, 0x7ffffebf, PT ;  /* 0x7ffffebf0000780c */ /* 0x000fe20003fc6070 */
[----:B--2---:R-:W-:Y:S02]  /*c990*/  IMAD.WIDE R14, R2, 0x4, R192 ;  /* 0x00000004020e7825 */ /* 0x004fe400078e02c0 */
[----:B------:R2:W-:Y:S02]  /*c9a0*/  LDGSTS.E [R82+0x2f800], desc[UR16][R18.64], !P5 ;  /* 0x2f80000012527fae */ /* 0x0005e4000e9a1010 */
[----:B------:R-:W-:-:S02]  /*c9b0*/  VIADD R0, R8, 0xffffff3c ;  /* 0xffffff3c08007836 */ /* 0x000fc40000000000 */
[----:B------:R2:W-:Y:S01]  /*c9c0*/  LDGSTS.E [R82+0x2fa00], desc[UR16][R16.64], !P5 ;  /* 0x2fa0000010527fae */ /* 0x0005e2000e9a1010 */
[----:B-1----:R-:W-:Y:S01]  /*c9d0*/  IMAD.WIDE R12, R2, 0x4, R194 ;  /* 0x00000004020c7825 */ /* 0x002fe200078e02c2 */
[----:B------:R-:W-:Y:S02]  /*c9e0*/  ISETP.GE.U32.AND P5, PT, R4, 0x7ffffebe, PT ;  /* 0x7ffffebe0400780c */ /* 0x000fe40003fa6070 */
[----:B------:R1:W-:Y:S01]  /*c9f0*/  LDGSTS.E [R82+0x2fc00], desc[UR16][R14.64], !P1 ;  /* 0x2fc000000e527fae */ /* 0x0003e2000c9a1010 */
[----:B------:R-:W5:Y:S03]  /*ca00*/  LDC R8, c[0x0][0x3a0] ;  /* 0x0000e800ff087b82 */ /* 0x000f660000000800 */
[----:B------:R2:W-:Y:S01]  /*ca10*/  STL.64 [R1+0x460], R18 ;  /* 0x0004601201007387 */ /* 0x0005e20000100a00 */
[----:B----4-:R-:W-:-:S03]  /*ca20*/  VIADD R4, R7, 0xffffff3b ;  /* 0xffffff3b07047836 */ /* 0x010fc60000000000 */
[----:B------:R4:W-:Y:S01]  /*ca30*/  LDGSTS.E [R82+0x2fe00], desc[UR16][R12.64], !P1 ;  /* 0x2fe000000c527fae */ /* 0x0009e2000c9a1010 */
[----:B------:R-:W-:Y:S01]  /*ca40*/  ISETP.GE.U32.AND P1, PT, R0, 0x7ffffebd, PT ;  /* 0x7ffffebd0000780c */ /* 0x000fe20003f26070 */
[----:B------:R-:W5:Y:S02]  /*ca50*/  LDC R7, c[0x0][0x3a0] ;  /* 0x0000e800ff077b82 */ /* 0x000f640000000800 */
[----:B------:R1:W-:Y:S01]  /*ca60*/  STL.64 [R1+0x438], R16 ;  /* 0x0004381001007387 */ /* 0x0003e20000100a00 */
[----:B--2---:R-:W-:-:S03]  /*ca70*/  IMAD.WIDE R18, R2, 0x4, R196 ;  /* 0x0000000402127825 */ /* 0x004fc600078e02c4 */
[----:B------:R2:W-:Y:S01]  /*ca80*/  STL.64 [R1+0x410], R14 ;  /* 0x0004100e01007387 */ /* 0x0005e20000100a00 */
[----:B---3--:R-:W-:Y:S02]  /*ca90*/  IADD3 R0, PT, PT, R10, -0xc6, RZ ;  /* 0xffffff3a0a007810 */ /* 0x008fe40007ffe0ff */
[----:B------:R-:W3:Y:S01]  /*caa0*/  LDC R10, c[0x0][0x3a0] ;  /* 0x0000e800ff0a7b82 */ /* 0x000ee20000000800 */
        /* <DEDUP_REMOVED lines=9> */
[----:B------:R-:W-:Y:S02]  /*cb40*/  VIADD R4, R6, 0xffffff39 ;  /* 0xffffff3906047836 */ /* 0x000fe40000000000 */
        /* <DEDUP_REMOVED lines=8> */
[----:B------:R-:W-:Y:S02]  /*cbd0*/  VIADD R0, R9, 0xffffff38 ;  /* 0xffffff3809007836 */ /* 0x000fe40000000000 */
[C---:B-1----:R-:W-:Y:S01]  /*cbe0*/  IMAD.WIDE R14, R2.reuse, 0x4, R208 ;  /* 0x00000004020e7825 */ /* 0x042fe200078e02d0 */
[----:B------:R1:W-:Y:S01]  /*cbf0*/  LDGSTS.E [R82+0x30800], desc[UR16][R18.64], !P5 ;  /* 0x3080000012527fae */ /* 0x0003e2000e9a1010 */
[----:B------:R-:W3:Y:S03]  /*cc00*/  LDC R9, c[0x0][0x3a0] ;  /* 0x0000e800ff097b82 */ /* 0x000ee60000000800 */
[----:B------:R1:W-:Y:S01]  /*cc10*/  LDGSTS.E [R82+0x30a00], desc[UR16][R16.64], !P5 ;  /* 0x30a0000010527fae */ /* 0x0003e2000e9a1010 */
[----:B--2---:R-:W-:Y:S01]  /*cc20*/  IMAD.WIDE R12, R2, 0x4, R210 ;  /* 0x00000004020c7825 */ /* 0x004fe200078e02d2 */
[----:B------:R-:W-:-:S02]  /*cc30*/  ISETP.GE.U32.AND P5, PT, R4, 0x7ffffeba, PT ;  /* 0x7ffffeba0400780c */ /* 0x000fc40003fa6070 */
[----:B------:R2:W-:Y:S04]  /*cc40*/  LDGSTS.E [R82+0x30c00], desc[UR16][R14.64], !P1 ;  /* 0x30c000000e527fae */ /* 0x0005e8000c9a1010 */
[----:B------:R1:W-:Y:S04]  /*cc50*/  STL.64 [R1+0x308], R18 ;  /* 0x0003081201007387 */ /* 0x0003e80000100a00 */
[----:B------:R2:W-:Y:S01]  /*cc60*/  LDGSTS.E [R82+0x30e00], desc[UR16][R12.64], !P1 ;  /* 0x30e000000c527fae */ /* 0x0005e2000c9a1010 */
[----:B------:R-:W-:-:S03]  /*cc70*/  ISETP.GE.U32.AND P1, PT, R0, 0x7ffffeb9, PT ;  /* 0x7ffffeb90000780c */ /* 0x000fc60003f26070 */
[----:B------:R2:W-:Y:S01]  /*cc80*/  STL.64 [R1+0x2e0], R16 ;  /* 0x0002e01001007387 */ /* 0x0005e20000100a00 */
[----:B-1----:R-:W-:-:S03]  /*cc90*/  IMAD.WIDE R18, R2, 0x4, R212 ;  /* 0x0000000402127825 */ /* 0x002fc600078e02d4 */
[----:B------:R1:W-:Y:S04]  /*cca0*/  STL.64 [R1+0x1f8], R14 ;  /* 0x0001f80e01007387 */ /* 0x0003e80000100a00 */
[----:B------:R4:W-:Y:S01]  /*ccb0*/  STL.64 [R1+0x1e8], R12 ;  /* 0x0001e80c01007387 */ /* 0x0009e20000100a00 */
[----:B--2---:R-:W-:-:S03]  /*ccc0*/  IMAD.WIDE R16, R2, 0x4, R214 ;  /* 0x0000000402107825 */ /* 0x004fc600078e02d6 */
[----:B------:R2:W-:Y:S01]  /*ccd0*/  STL.64 [R1+0x1d8], R18 ;  /* 0x0001d81201007387 */ /* 0x0005e20000100a00 */
[----:B-1----:R-:W-:-:S03]  /*cce0*/  IMAD.WIDE R14, R2, 0x4, R216 ;  /* 0x00000004020e7825 */ /* 0x002fc600078e02d8 */
[----:B------:R2:W-:Y:S01]  /*ccf0*/  LDGSTS.E [R82+0x31000], desc[UR16][R18.64], !P2 ;  /* 0x3100000012527fae */ /* 0x0005e2000d1a1010 */
[----:B----4-:R-:W-:-:S03]  /*cd00*/  IMAD.WIDE R12, R2, 0x4, R218 ;  /* 0x00000004020c7825 */ /* 0x010fc600078e02da */
[----:B------:R1:W-:Y:S04]  /*cd10*/  STL.64 [R1+0x1c8], R16 ;  /* 0x0001c81001007387 */ /* 0x0003e80000100a00 */
[----:B------:R1:W-:Y:S01]  /*cd20*/  LDGSTS.E [R82+0x31200], desc[UR16][R16.64], !P2 ;  /* 0x3120000010527fae */ /* 0x0003e2000d1a1010 */
[----:B--2---:R-:W-:-:S03]  /*cd30*/  IMAD.WIDE R18, R2, 0x4, R220 ;  /* 0x0000000402127825 */ /* 0x004fc600078e02dc */
[----:B------:R2:W-:Y:S04]  /*cd40*/  STL.64 [R1+0x1b8], R14 ;  /* 0x0001b80e01007387 */ /* 0x0005e80000100a00 */
[----:B------:R2:W-:Y:S01]  /*cd50*/  LDGSTS.E [R82+0x31400], desc[UR16][R14.64], !P6 ;  /* 0x314000000e527fae */ /* 0x0005e2000f1a1010 */
[----:B-1----:R-:W-:-:S03]  /*cd60*/  IMAD.WIDE R16, R2, 0x4, R222 ;  /* 0x0000000402107825 */ /* 0x002fc600078e02de */
[----:B------:R1:W-:Y:S04]  /*cd70*/  STL.64 [R1+0x1a8], R12 ;  /* 0x0001a80c01007387 */ /* 0x0003e80000100a00 */
[----:B------:R1:W-:Y:S01]  /*cd80*/  LDGSTS.E [R82+0x31600], desc[UR16][R12.64], !P6 ;  /* 0x316000000c527fae */ /* 0x0003e2000f1a1010 */
[----:B--2---:R-:W-:-:S03]  /*cd90*/  IMAD.WIDE R14, R2, 0x4, R224 ;  /* 0x00000004020e7825 */ /* 0x004fc600078e02e0 */
[----:B------:R2:W-:Y:S04]  /*cda0*/  STL.64 [R1+0x198], R18 ;  /* 0x0001981201007387 */ /* 0x0005e80000100a00 */
[----:B------:R2:W-:Y:S01]  /*cdb0*/  LDGSTS.E [R82+0x31800], desc[UR16][R18.64], !P5 ;  /* 0x3180000012527fae */ /* 0x0005e2000e9a1010 */
[----:B-1----:R-:W-:-:S03]  /*cdc0*/  IMAD.WIDE R12, R2, 0x4, R226 ;  /* 0x00000004020c7825 */ /* 0x002fc600078e02e2 */
[----:B------:R1:W-:Y:S04]  /*cdd0*/  STL.64 [R1+0x188], R16 ;  /* 0x0001881001007387 */ /* 0x0003e80000100a00 */
[----:B------:R1:W-:Y:S04]  /*cde0*/  LDGSTS.E [R82+0x31a00], desc[UR16][R16.64], !P5 ;  /* 0x31a0000010527fae */ /* 0x0003e8000e9a1010 */
[----:B------:R4:W-:Y:S01]  /*cdf0*/  STL.64 [R1+0x178], R14 ;  /* 0x0001780e01007387 */ /* 0x0009e20000100a00 */
[----:B--2---:R-:W-:-:S03]  /*ce00*/  IMAD.WIDE R18, R2, 0x4, R230 ;  /* 0x0000000402127825 */ /* 0x004fc600078e02e6 */
[----:B------:R4:W-:Y:S04]  /*ce10*/  LDGSTS.E [R82+0x31c00], desc[UR16][R14.64], !P1 ;  /* 0x31c000000e527fae */ /* 0x0009e8000c9a1010 */
[----:B------:R2:W-:Y:S01]  /*ce20*/  STL.64 [R1+0x168], R12 ;  /* 0x0001680c01007387 */ /* 0x0005e20000100a00 */
[----:B-1----:R-:W-:-:S03]  /*ce30*/  IMAD.WIDE R16, R2, 0x4, R232 ;  /* 0x0000000402107825 */ /* 0x002fc600078e02e8 */
[----:B------:R-:W-:Y:S01]  /*ce40*/  LDGSTS.E [R82+0x31e00], desc[UR16][R12.64], !P1 ;  /* 0x31e000000c527fae */ /* 0x000fe2000c9a1010 */
[----:B----4-:R-:W-:-:S03]  /*ce50*/  IMAD.WIDE R14, R2, 0x4, R234 ;  /* 0x00000004020e7825 */ /* 0x010fc600078e02ea */
[----:B--2---:R-:W2:Y:S04]  /*ce60*/  LDL.LU.64 R12, [R1+0x108] ;  /* 0x00010800010c7983 */ /* 0x004ea80000300a00 */
[----:B------:R-:W4:Y:S04]  /*ce70*/  LDL.LU.64 R244, [R1+0x110] ;  /* 0x0001100001f47983 */ /* 0x000f280000300a00 */
[----:B------:R1:W-:Y:S04]  /*ce80*/  STL.64 [R1+0x158], R20 ;  /* 0x0001581401007387 */ /* 0x0003e80000100a00 */
[----:B------:R1:W-:Y:S04]  /*ce90*/  STL.64 [R1+0x148], R18 ;  /* 0x0001481201007387 */ /* 0x0003e80000100a00 */
[----:B------:R-:W4:Y:S04]  /*cea0*/  LDL.LU.64 R246, [R1+0x120] ;  /* 0x0001200001f67983 */ /* 0x000f280000300a00 */
[----:B------:R1:W-:Y:S04]  /*ceb0*/  STL.64 [R1+0x138], R16 ;  /* 0x0001381001007387 */ /* 0x0003e80000100a00 */
[----:B------:R1:W-:Y:S04]  /*cec0*/  STL.64 [R1+0x128], R14 ;  /* 0x0001280e01007387 */ /* 0x0003e80000100a00 */
[----:B------:R-:W4:Y:S01]  /*ced0*/  LDL.LU.64 R132, [R1+0x130] ;  /* 0x0001300001847983 */ /* 0x000f220000300a00 */
[----:B-----5:R-:W-:Y:S01]  /*cee0*/  VIADD R0, R8, 0xffffff36 ;  /* 0xffffff3608007836 */ /* 0x020fe20000000000 */
[----:B------:R-:W-:Y:S01]  /*cef0*/  IADD3 R4, PT, PT, R5, -0xc9, RZ ;  /* 0xffffff3705047810 */ /* 0x000fe20007ffe0ff */
[----:B------:R-:W5:Y:S03]  /*cf00*/  LDC R8, c[0x0][0x3a0] ;  /* 0x0000e800ff087b82 */ /* 0x000f660000000800 */
[----:B------:R-:W-:-:S02]  /*cf10*/  ISETP.GE.U32.AND P6, PT, R0, 0x7ffffeb7, PT ;  /* 0x7ffffeb70000780c */ /* 0x000fc40003fc6070 */
[----:B------:R-:W-:Y:S01]  /*cf20*/  ISETP.GE.U32.AND P2, PT, R4, 0x7ffffeb8, PT ;  /* 0x7ffffeb80400780c */ /* 0x000fe20003f46070 */
[----:B------:R-:W-:Y:S01]  /*cf30*/  VIADD R4, R7, 0xffffff35 ;  /* 0xffffff3507047836 */ /* 0x000fe20000000000 */
[----:B---3--:R-:W-:Y:S01]  /*cf40*/  IADD3 R0, PT, PT, R10, -0xcc, RZ ;  /* 0xffffff340a007810 */ /* 0x008fe20007ffe0ff */
[----:B------:R-:W-:Y:S01]  /*cf50*/  IMAD.WIDE R24, R2, 0x4, R236 ;  /* 0x0000000402187825 */ /* 0x000fe200078e02ec */
[----:B------:R-:W3:Y:S02]  /*cf60*/  LDC R10, c[0x0][0x3a0] ;  /* 0x0000e800ff0a7b82 */ /* 0x000ee40000000800 */
[----:B------:R-:W-:Y:S02]  /*cf70*/  ISETP.GE.U32.AND P5, PT, R4, 0x7ffffeb6, PT ;  /* 0x7ffffeb60400780c */ /* 0x000fe40003fa6070 */
[----:B------:R-:W-:Y:S01]  /*cf80*/  ISETP.GE.U32.AND P1, PT, R0, 0x7ffffeb5, PT ;  /* 0x7ffffeb50000780c */ /* 0x000fe20003f26070 */
[----:B------:R-:W-:Y:S02]  /*cf90*/  VIADD R0, R9, 0xffffff32 ;  /* 0xffffff3209007836 */ /* 0x000fe40000000000 */
[----:B------:R-:W-:Y:S01]  /*cfa0*/  IMAD.WIDE R22, R2, 0x4, R238 ;  /* 0x0000000402167825 */ /* 0x000fe200078e02ee */
[----:B------:R-:W2:Y:S01]  /*cfb0*/  LDC R5, c[0x0][0x3a0] ;  /* 0x0000e800ff057b82 */ /* 0x000ea20000000800 */
[----:B------:R1:W-:Y:S04]  /*cfc0*/  LDGSTS.E [R82+0x32000], desc[UR16][R20.64], !P2 ;  /* 0x3200000014527fae */ /* 0x0003e8000d1a1010 */
[----:B------:R1:W-:Y:S01]  /*cfd0*/  LDGSTS.E [R82+0x32200], desc[UR16][R18.64], !P2 ;  /* 0x3220000012527fae */ /* 0x0003e2000d1a1010 */
[----:B------:R-:W-:-:S02]  /*cfe0*/  VIADD R4, R6, 0xffffff33 ;  /* 0xffffff3306047836 */ /* 0x000fc40000000000 */
[----:B------:R-:W2:Y:S01]  /*cff0*/  LDC R7, c[0x0][0x3a0] ;  /* 0x0000e800ff077b82 */ /* 0x000ea20000000800 */
[----:B------:R-:W-:Y:S04]  /*d000*/  LDGSTS.E [R82+0x32400], desc[UR16][R16.64], !P6 ;  /* 0x3240000010527fae */ /* 0x000fe8000f1a1010 */
[----:B------:R-:W-:Y:S01]  /*d010*/  LDGSTS.E [R82+0x32600], desc[UR16][R14.64], !P6 ;  /* 0x326000000e527fae */ /* 0x000fe2000f1a1010 */
[----:B-1----:R-:W-:Y:S01]  /*d020*/  IMAD.WIDE R20, R2, 0x4, R240 ;  /* 0x0000000402147825 */ /* 0x002fe200078e02f0 */
[----:B------:R-:W-:Y:S01]  /*d030*/  ISETP.GE.U32.AND P6, PT, R0, 0x7ffffeb3, PT ;  /* 0x7ffffeb30000780c */ /* 0x000fe20003fc6070 */
[----:B------:R-:W1:Y:S01]  /*d040*/  LDC R6, c[0x0][0x3a0] ;  /* 0x0000e800ff067b82 */ /* 0x000e620000000800 */
[----:B------:R-:W-:Y:S01]  /*d050*/  LDGSTS.E [R82+0x32800], desc[UR16][R24.64], !P5 ;  /* 0x3280000018527fae */ /* 0x000fe2000e9a1010 */
[----:B------:R-:W-:-:S03]  /*d060*/  IMAD.WIDE R18, R2, 0x4, R242 ;  /* 0x0000000402127825 */ /* 0x000fc600078e02f2 */
[----:B------:R-:W4:Y:S01]  /*d070*/  LDL.LU.64 R16, [R1+0x140] ;  /* 0x0001400001107983 */ /* 0x000f220000300a00 */
[----:B-----5:R-:W-:Y:S01]  /*d080*/  VIADD R0, R8, 0xffffff30 ;  /* 0xffffff3008007836 */ /* 0x020fe20000000000 */
[----:B------:R-:W-:Y:S01]  /*d090*/  ISETP.GE.U32.AND P2, PT, R4, 0x7ffffeb4, PT ;  /* 0x7ffffeb40400780c */ /* 0x000fe20003f46070 */
[----:B------:R-:W5:Y:S01]  /*d0a0*/  LDC R9, c[0x0][0x3a0] ;  /* 0x0000e800ff097b82 */ /* 0x000f620000000800 */
[----:B------:R-:W5:Y:S04]  /*d0b0*/  LDL.LU.64 R14, [R1+0x150] ;  /* 0x00015000010e7983 */ /* 0x000f680000300a00 */
[----:B------:R-:W-:Y:S03]  /*d0c0*/  STL.64 [R1+0x118], R24 ;  /* 0x0001181801007387 */ /* 0x000fe60000100a00 */
[----:B------:R-:W1:Y:S01]  /*d0d0*/  LDC R8, c[0x0][0x3a0] ;  /* 0x0000e800ff087b82 */ /* 0x000e620000000800 */
[----:B------:R2:W-:Y:S04]  /*d0e0*/  STL.64 [R1+0x100], R22 ;  /* 0x0001001601007387 */ /* 0x0005e80000100a00 */
[----:B------:R-:W5:Y:S04]  /*d0f0*/  LDL.LU.64 R248, [R1+0x160] ;  /* 0x0001600001f87983 */ /* 0x000f680000300a00 */
[----:B------:R2:W-:Y:S04]  /*d100*/  LDGSTS.E [R82+0x32a00], desc[UR16][R22.64], !P5 ;  /* 0x32a0000016527fae */ /* 0x0005e8000e9a1010 */
[----:B------:R4:W-:Y:S04]  /*d110*/  STL.64 [R1+0xf8], R20 ;  /* 0x0000f81401007387 */ /* 0x0009e80000100a00 */
[----:B------:R4:W-:Y:S04]  /*d120*/  LDGSTS.E [R82+0x32c00], desc[UR16][R20.64], !P1 ;  /* 0x32c0000014527fae */ /* 0x0009e8000c9a1010 */
[----:B------:R1:W-:Y:S01]  /*d130*/  LDGSTS.E [R82+0x32e00], desc[UR16][R18.64], !P1 ;  /* 0x32e0000012527fae */ /* 0x0003e2000c9a1010 */
[----:B------:R-:W-:-:S02]  /*d140*/  ISETP.GE.U32.AND P1, PT, R0, 0x7ffffeb1, PT ;  /* 0x7ffffeb10000780c */ /* 0x000fc40003f26070 */
[----:B---3--:R-:W-:Y:S01]  /*d150*/  IADD3 R0, PT, PT, R10, -0xd2, RZ ;  /* 0xffffff2e0a007810 */ /* 0x008fe20007ffe0ff */
[----:B------:R1:W-:Y:S04]  /*d160*/  STL.64 [R1+0xf0], R18 ;  /* 0x0000f01201007387 */ /* 0x0003e80000100a00 */
[----:B------:R-:W3:Y:S01]  /*d170*/  LDL.LU.64 R86, [R1+0x170] ;  /* 0x0001700001567983 */ /* 0x000ee20000300a00 */
[----:B--2---:R-:W-:-:S04]  /*d180*/  IMAD.WIDE R22, R2, 0x4, R12 ;  /* 0x0000000402167825 */ /* 0x004fc800078e020c */
[C---:B----4-:R-:W-:Y:S01]  /*d190*/  IMAD.WIDE R20, R2.reuse, 0x4, R244 ;  /* 0x0000000402147825 */ /* 0x050fe200078e02f4 */
[----:B------:R-:W-:Y:S04]  /*d1a0*/  STL.64 [R1+0xe8], R22 ;  /* 0x0000e81601007387 */ /* 0x000fe80000100a00 */
[----:B------:R-:W-:Y:S04]  /*d1b0*/  STL.64 [R1+0xe0], R20 ;  /* 0x0000e01401007387 */ /* 0x000fe80000100a00 */
[----:B------:R-:W2:Y:S01]  /*d1c0*/  LDL.LU.64 R12, [R1+0x180] ;  /* 0x00018000010c7983 */ /* 0x000ea20000300a00 */
[----:B-1----:R-:W-:-:S03]  /*d1d0*/  IMAD.WIDE R18, R2, 0x4, R246 ;  /* 0x0000000402127825 */ /* 0x002fc600078e02f6 */
[----:B------:R-:W4:Y:S04]  /*d1e0*/  LDL.LU.64 R244, [R1+0x190] ;  /* 0x0001900001f47983 */ /* 0x000f280000300a00 */
[----:B------:R-:W-:Y:S01]  /*d1f0*/  STL.64 [R1+0xd8], R18 ;  /* 0x0000d81201007387 */ /* 0x000fe20000100a00 */
[----:B------:R-:W-:Y:S02]  /*d200*/  IADD3 R4, PT, PT, R5, -0xcf, RZ ;  /* 0xffffff3105047810 */ /* 0x000fe40007ffe0ff */
[----:B------:R-:W1:Y:S01]  /*d210*/  LDC R5, c[0x0][0x3a0] ;  /* 0x0000e800ff057b82 */ /* 0x000e620000000800 */
[----:B------:R-:W-:Y:S01]  /*d220*/  LDGSTS.E [R82+0x33000], desc[UR16][R22.64], !P2 ;  /* 0x3300000016527fae */ /* 0x000fe2000d1a1010 */
[----:B------:R-:W-:Y:S01]  /*d230*/  IMAD.WIDE R10, R2, 0x4, R132 ;  /* 0x00000004020a7825 */ /* 0x000fe200078e0284 */
[----:B------:R-:W-:-:S02]  /*d240*/  ISETP.GE.U32.AND P5, PT, R4, 0x7ffffeb2, PT ;  /* 0x7ffffeb20400780c */ /* 0x000fc40003fa6070 */
[----:B------:R-:W-:Y:S04]  /*d250*/  LDGSTS.E [R82+0x33200], desc[UR16][R20.64], !P2 ;  /* 0x3320000014527fae */ /* 0x000fe8000d1a1010 */
[----:B------:R1:W-:Y:S04]  /*d260*/  STL.64 [R1+0xd0], R10 ;  /* 0x0000d00a01007387 */ /* 0x0003e80000100a00 */
[----:B------:R-:W4:Y:S04]  /*d270*/  LDL.LU.64 R246, [R1+0x1a0] ;  /* 0x0001a00001f67983 */ /* 0x000f280000300a00 */
[----:B------:R-:W4:Y:S04]  /*d280*/  LDL.LU.64 R132, [R1+0x1b0] ;  /* 0x0001b00001847983 */ /* 0x000f280000300a00 */
[----:B------:R-:W-:Y:S04]  /*d290*/  LDGSTS.E [R82+0x33400], desc[UR16][R18.64], !P6 ;  /* 0x3340000012527fae */ /* 0x000fe8000f1a1010 */
[----:B------:R1:W-:Y:S01]  /*d2a0*/  LDGSTS.E [R82+0x33600], desc[UR16][R10.64], !P6 ;  /* 0x336000000a527fae */ /* 0x0003e2000f1a1010 */
[C---:B------:R-:W-:Y:S01]  /*d2b0*/  IMAD.WIDE R24, R2.reuse, 0x4, R16 ;  /* 0x0000000402187825 */ /* 0x040fe200078e0210 */
[----:B-1----:R-:W1:Y:S03]  /*d2c0*/  LDC R10, c[0x0][0x3a0] ;  /* 0x0000e800ff0a7b82 */ /* 0x002e660000000800 */
[C---:B-----5:R-:W-:Y:S01]  /*d2d0*/  IMAD.WIDE R22, R2.reuse, 0x4, R14 ;  /* 0x0000000402167825 */ /* 0x060fe200078e020e */
[----:B------:R2:W-:Y:S04]  /*d2e0*/  STL.64 [R1+0xc8], R24 ;  /* 0x0000c81801007387 */ /* 0x0005e80000100a00 */
[----:B------:R4:W-:Y:S04]  /*d2f0*/  STL.64 [R1+0xc0], R22 ;  /* 0x0000c01601007387 */ /* 0x0009e80000100a00 */
[----:B------:R-:W5:Y:S01]  /*d300*/  LDL.LU.64 R16, [R1+0x1c0] ;  /* 0x0001c00001107983 */ /* 0x000f620000300a00 */
[----:B------:R-:W-:-:S03]  /*d310*/  IMAD.WIDE R20, R2, 0x4, R248 ;  /* 0x0000000402147825 */ /* 0x000fc600078e02f8 */
[----:B------:R-:W5:Y:S04]  /*d320*/  LDL.LU.64 R14, [R1+0x1d0] ;  /* 0x0001d000010e7983 */ /* 0x000f680000300a00 */
[----:B------:R2:W-:Y:S04]  /*d330*/  LDGSTS.E [R82+0x33800], desc[UR16][R24.64], !P5 ;  /* 0x3380000018527fae */ /* 0x0005e8000e9a1010 */
[----:B------:R4:W-:Y:S04]  /*d340*/  LDGSTS.E [R82+0x33a00], desc[UR16][R22.64], !P5 ;  /* 0x33a0000016527fae */ /* 0x0009e8000e9a1010 */
[----:B------:R1:W-:Y:S04]  /*d350*/  STL.64 [R1+0xb8], R20 ;  /* 0x0000b81401007387 */ /* 0x0003e80000100a00 */
[----:B------:R1:W-:Y:S01]  /*d360*/  LDGSTS.E [R82+0x33c00], desc[UR16][R20.64], !P1 ;  /* 0x33c0000014527fae */ /* 0x0003e2000c9a1010 */
[----:B---3--:R-:W-:-:S05]  /*d370*/  IMAD.WIDE R18, R2, 0x4, R86 ;  /* 0x0000000402127825 */ /* 0x008fca00078e0256 */
[----:B------:R3:W-:Y:S04]  /*d380*/  STL.64 [R1+0xb0], R18 ;  /* 0x0000b01201007387 */ /* 0x0007e80000100a00 */
[----:B------:R-:W5:Y:S04]  /*d390*/  LDL.LU.64 R248, [R1+0x1e0] ;  /* 0x0001e00001f87983 */ /* 0x000f680000300a00 */
[----:B------:R-:W5:Y:S04]  /*d3a0*/  LDL.LU.64 R86, [R1+0x1f0] ;  /* 0x0001f00001567983 */ /* 0x000f680000300a00 */
[----:B------:R3:W-:Y:S01]  /*d3b0*/  LDGSTS.E [R82+0x33e00], desc[UR16][R18.64], !P1 ;  /* 0x33e0000012527fae */ /* 0x0007e2000c9a1010 */
[----:B--2---:R-:W-:-:S04]  /*d3c0*/  IMAD.WIDE R24, R2, 0x4, R12 ;  /* 0x0000000402187825 */ /* 0x004fc800078e020c */
[C---:B----4-:R-:W-:Y:S01]  /*d3d0*/  IMAD.WIDE R22, R2.reuse, 0x4, R244 ;  /* 0x0000000402167825 */ /* 0x050fe200078e02f4 */
[----:B------:R-:W-:Y:S04]  /*d3e0*/  STL.64 [R1+0xa8], R24 ;  /* 0x0000a81801007387 */ /* 0x000fe80000100a00 */
[----:B------:R5:W-:Y:S04]  /*d3f0*/  STL.64 [R1+0xa0], R22 ;  /* 0x0000a01601007387 */ /* 0x000be80000100a00 */
[----:B------:R-:W2:Y:S04]  /*d400*/  LDL.LU.64 R12, [R1+0x200] ;  /* 0x00020000010c7983 */ /* 0x000ea80000300a00 */
[----:B------:R-:W4:Y:S01]  /*d410*/  LDL.LU.64 R244, [R1+0x208] ;  /* 0x0002080001f47983 */ /* 0x000f220000300a00 */
[----:B-1----:R-:W-:-:S04]  /*d420*/  IMAD.WIDE R20, R2, 0x4, R246 ;  /* 0x0000000402147825 */ /* 0x002fc800078e02f6 */
[----:B---3--:R-:W-:Y:S01]  /*d430*/  IMAD.WIDE R18, R2, 0x4, R132 ;  /* 0x0000000402127825 */ /* 0x008fe200078e0284 */
[----:B------:R1:W-:Y:S04]  /*d440*/  STL.64 [R1+0x98], R20 ;  /* 0x0000981401007387 */ /* 0x0003e80000100a00 */
[----:B------:R3:W-:Y:S04]  /*d450*/  STL.64 [R1+0x90], R18 ;  /* 0x0000901201007387 */ /* 0x0007e80000100a00 */
[----:B------:R-:W4:Y:S04]  /*d460*/  LDL.LU.64 R246, [R1+0x210] ;  /* 0x0002100001f67983 */ /* 0x000f280000300a00 */
[----:B------:R-:W4:Y:S01]  /*d470*/  LDL.LU.64 R132, [R1+0x218] ;  /* 0x0002180001847983 */ /* 0x000f220000300a00 */
[----:B------:R-:W-:Y:S01]  /*d480*/  VIADD R4, R7, 0xffffff2f ;  /* 0xffffff2f07047836 */ /* 0x000fe20000000000 */
[----:B------:R-:W-:Y:S01]  /*d490*/  ISETP.GE.U32.AND P6, PT, R0, 0x7ffffeaf, PT ;  /* 0x7ffffeaf0000780c */ /* 0x000fe20003fc6070 */
[----:B------:R-:W2:Y:S03]  /*d4a0*/  LDC R7, c[0x0][0x3a0] ;  /* 0x0000e800ff077b82 */ /* 0x000ea60000000800 */
[----:B------:R-:W-:Y:S01]  /*d4b0*/  ISETP.GE.U32.AND P2, PT, R4, 0x7ffffeb0, PT ;  /* 0x7ffffeb00400780c */ /* 0x000fe20003f46070 */
[----:B------:R-:W-:-:S02]  /*d4c0*/  VIADD R4, R6, 0xffffff2d ;  /* 0xffffff2d06047836 */ /* 0x000fc40000000000 */
[----:B------:R-:W-:Y:S02]  /*d4d0*/  VIADD R0, R9, 0xffffff2c ;  /* 0xffffff2c09007836 */ /* 0x000fe40000000000 */
[----:B------:R-:W2:Y:S01]  /*d4e0*/  LDC R6, c[0x0][0x3a0] ;  /* 0x0000e800ff067b82 */ /* 0x000ea20000000800 */
[----:B------:R-:W-:Y:S02]  /*d4f0*/  ISETP.GE.U32.AND P5, PT, R4, 0x7ffffeae, PT ;  /* 0x7ffffeae0400780c */ /* 0x000fe40003fa6070 */
[----:B------:R-:W-:Y:S01]  /*d500*/  ISETP.GE.U32.AND P1, PT, R0, 0x7ffffead, PT ;  /* 0x7ffffead0000780c */ /* 0x000fe20003f26070 */
[----:B------:R-:W-:-:S04]  /*d510*/  VIADD R0, R8, 0xffffff2a ;  /* 0xffffff2a08007836 */ /* 0x000fc80000000000 */
[----:B------:R-:W-:Y:S01]  /*d520*/  LDGSTS.E [R82+0x34000], desc[UR16][R24.64], !P2 ;  /* 0x3400000018527fae */ /* 0x000fe2000d1a1010 */
[----:B------:R-:W2:Y:S03]  /*d530*/  LDC R9, c[0x0][0x3a0] ;  /* 0x0000e800ff097b82 */ /* 0x000ea60000000800 */
[----:B------:R5:W-:Y:S04]  /*d540*/  LDGSTS.E [R82+0x34200], desc[UR16][R22.64], !P2 ;  /* 0x3420000016527fae */ /* 0x000be8000d1a1010 */
[----:B------:R1:W-:Y:S01]  /*d550*/  LDGSTS.E [R82+0x34400], desc[UR16][R20.64], !P6 ;  /* 0x3440000014527fae */ /* 0x0003e2000f1a1010 */
[----:B------:R-:W-:Y:S01]  /*d560*/  IADD3 R4, PT, PT, R5, -0xd5, RZ ;  /* 0xffffff2b05047810 */ /* 0x000fe20007ffe0ff */
[----:B------:R-:W2:Y:S02]  /*d570*/  LDC R8, c[0x0][0x3a0] ;  /* 0x0000e800ff087b82 */ /* 0x000ea40000000800 */
[----:B------:R3:W-:Y:S01]  /*d580*/  LDGSTS.E [R82+0x34600], desc[UR16][R18.64], !P6 ;  /* 0x3460000012527fae */ /* 0x0007e2000f1a1010 */
[----:B-----5:R-:W-:Y:S01]  /*d590*/  IMAD.WIDE R22, R2, 0x4, R16 ;  /* 0x0000000402167825 */ /* 0x020fe200078e0210 */
[----:B------:R-:W-:-:S04]  /*d5a0*/  ISETP.GE.U32.AND P6, PT, R0, 0x7ffffeab, PT ;  /* 0x7ffffeab0000780c */ /* 0x000fc80003fc6070 */
[----:B------:R-:W5:Y:S01]  /*d5b0*/  LDC R5, c[0x0][0x3a0] ;  /* 0x0000e800ff057b82 */ /* 0x000f620000000800 */
[----:B-1----:R-:W-:Y:S01]  /*d5c0*/  IMAD.WIDE R20, R2, 0x4, R14 ;  /* 0x0000000402147825 */ /* 0x002fe200078e020e */
[----:B------:R-:W-:Y:S01]  /*d5d0*/  IADD3 R0, PT, PT, R10, -0xd8, RZ ;  /* 0xffffff280a007810 */ /* 0x000fe20007ffe0ff */
[----:B------:R4:W-:Y:S04]  /*d5e0*/  STL.64 [R1+0x88], R22 ;  /* 0x0000881601007387 */ /* 0x0009e80000100a00 */
[----:B------:R1:W-:Y:S04]  /*d5f0*/  STL.64 [R1+0x80], R20 ;  /* 0x0000801401007387 */ /* 0x0003e80000100a00 */
[----:B------:R-:W5:Y:S04]  /*d600*/  LDL.LU.64 R16, [R1+0x220] ;  /* 0x0002200001107983 */ /* 0x000f680000300a00 */
[----:B------:R-:W5:Y:S04]  /*d610*/  LDL.LU.64 R14, [R1+0x228] ;  /* 0x00022800010e7983 */ /* 0x000f680000300a00 */
[----:B------:R4:W-:Y:S04]  /*d620*/  LDGSTS.E [R82+0x34800], desc[UR16][R22.64], !P5 ;  /* 0x3480000016527fae */ /* 0x0009e8000e9a1010 */
[----:B------:R1:W-:Y:S01]  /*d630*/  LDGSTS.E [R82+0x34a00], desc[UR16][R20.64], !P5 ;  /* 0x34a0000014527fae */ /* 0x0003e2000e9a1010 */
[----:B---3--:R-:W-:-:S04]  /*d640*/  IMAD.WIDE R18, R2, 0x4, R248 ;  /* 0x0000000402127825 */ /* 0x008fc800078e02f8 */
[C---:B------:R-:W-:Y:S01]  /*d650*/  IMAD.WIDE R10, R2.reuse, 0x4, R86 ;  /* 0x00000004020a7825 */ /* 0x040fe200078e0256 */
[----:B------:R-:W-:Y:S04]  /*d660*/  STL.64 [R1+0x78], R18 ;  /* 0x0000781201007387 */ /* 0x000fe80000100a00 */
[----:B------:R3:W-:Y:S04]  /*d670*/  STL.64 [R1+0x70], R10 ;  /* 0x0000700a01007387 */ /* 0x0007e80000100a00 */
[----:B------:R-:W5:Y:S04]  /*d680*/  LDL.LU.64 R248, [R1+0x248] ;  /* 0x0002480001f87983 */ /* 0x000f680000300a00 */
[----:B------:R-:W5:Y:S04]  /*d690*/  LDL.LU.64 R86, [R1+0x260] ;  /* 0x0002600001567983 */ /* 0x000f680000300a00 */
[----:B------:R-:W-:Y:S01]  /*d6a0*/  LDGSTS.E [R82+0x34c00], desc[UR16][R18.64], !P1 ;  /* 0x34c0000012527fae */ /* 0x000fe2000c9a1010 */
[----:B--2---:R-:W-:Y:S01]  /*d6b0*/  IMAD.WIDE R24, R2, 0x4, R12 ;  /* 0x0000000402187825 */ /* 0x004fe200078e020c */
[----:B------:R-:W-:-:S02]  /*d6c0*/  ISETP.GE.U32.AND P2, PT, R4, 0x7ffffeac, PT ;  /* 0x7ffffeac0400780c */ /* 0x000fc40003f46070 */
[----:B------:R3:W-:Y:S01]  /*d6d0*/  LDGSTS.E [R82+0x34e00], desc[UR16][R10.64], !P1 ;  /* 0x34e000000a527fae */ /* 0x0007e2000c9a1010 */
[----:B----4-:R-:W-:-:S03]  /*d6e0*/  IMAD.WIDE R22, R2, 0x4, R244 ;  /* 0x0000000402167825 */ /* 0x010fc600078e02f4 */
[----:B------:R5:W-:Y:S04]  /*d6f0*/  STL.64 [R1+0x68], R24 ;  /* 0x0000681801007387 */ /* 0x000be80000100a00 */
[----:B------:R2:W-:Y:S04]  /*d700*/  STL.64 [R1+0x60], R22 ;  /* 0x0000601601007387 */ /* 0x0005e80000100a00 */
[----:B------:R-:W4:Y:S01]  /*d710*/  LDL.LU.64 R12, [R1+0x288] ;  /* 0x00028800010c7983 */ /* 0x000f220000300a00 */
[----:B-1----:R-:W-:-:S03]  /*d720*/  IMAD.WIDE R20, R2, 0x4, R246 ;  /* 0x0000000402147825 */ /* 0x002fc600078e02f6 */
[----:B------:R-:W4:Y:S01]  /*d730*/  LDL.LU.64 R244, [R1+0x2a0] ;  /* 0x0002a00001f47983 */ /* 0x000f220000300a00 */
[----:B---3--:R-:W1:Y:S01]  /*d740*/  LDC R10, c[0x0][0x3a0] ;  /* 0x0000e800ff0a7b82 */ /* 0x008e620000000800 */
[----:B------:R-:W-:Y:S02]  /*d750*/  IMAD.WIDE R18, R2, 0x4, R132 ;  /* 0x0000000402127825 */ /* 0x000fe400078e0284 */
[----:B------:R3:W-:Y:S04]  /*d760*/  STL.64 [R1+0x58], R20 ;  /* 0x0000581401007387 */ /* 0x0007e80000100a00 */
[----:B------:R1:W-:Y:S04]  /*d770*/  STL.64 [R1+0x50], R18 ;  /* 0x0000501201007387 */ /* 0x0003e80000100a00 */
[----:B------:R-:W4:Y:S04]  /*d780*/  LDL.LU.64 R246, [R1+0x2b8] ;  /* 0x0002b80001f67983 */ /* 0x000f280000300a00 */
[----:B------:R-:W4:Y:S01]  /*d790*/  LDL.LU.64 R132, [R1+0x2d0] ;  /* 0x0002d00001847983 */ /* 0x000f220000300a00 */
[----:B------:R-:W-:Y:S01]  /*d7a0*/  VIADD R4, R7, 0xffffff29 ;  /* 0xffffff2907047836 */ /* 0x000fe20000000000 */
[----:B------:R-:W-:Y:S01]  /*d7b0*/  ISETP.GE.U32.AND P1, PT, R0, 0x7ffffea9, PT ;  /* 0x7ffffea90000780c */ /* 0x000fe20003f26070 */
[----:B------:R-:W1:Y:S01]  /*d7c0*/  LDC R7, c[0x0][0x3a0] ;  /* 0x0000e800ff077b82 */ /* 0x000e620000000800 */
[----:B------:R5:W-:Y:S02]  /*d7d0*/  LDGSTS.E [R82+0x35000], desc[UR16][R24.64], !P2 ;  /* 0x3500000018527fae */ /* 0x000be4000d1a1010 */
[----:B------:R-:W-:-:S02]  /*d7e0*/  ISETP.GE.U32.AND P5, PT, R4, 0x7ffffeaa, PT ;  /* 0x7ffffeaa0400780c */ /* 0x000fc40003fa6070 */
[----:B------:R2:W-:Y:S01]  /*d7f0*/  LDGSTS.E [R82+0x35200], desc[UR16][R22.64], !P2 ;  /* 0x3520000016527fae */ /* 0x0005e2000d1a1010 */
[----:B------:R-:W-:Y:S02]  /*d800*/  VIADD R4, R6, 0xffffff27 ;  /* 0xffffff2706047836 */ /* 0x000fe40000000000 */
[----:B------:R-:W-:Y:S01]  /*d810*/  VIADD R0, R9, 0xffffff26 ;  /* 0xffffff2609007836 */ /* 0x000fe20000000000 */
[----:B------:R3:W-:Y:S01]  /*d820*/  LDGSTS.E [R82+0x35400], desc[UR16][R20.64], !P6 ;  /* 0x3540000014527fae */ /* 0x0007e2000f1a1010 */
[----:B------:R-:W1:Y:S01]  /*d830*/  LDC R6, c[0x0][0x3a0] ;  /* 0x0000e800ff067b82 */ /* 0x000e620000000800 */
[----:B------:R-:W-:Y:S02]  /*d840*/  ISETP.GE.U32.AND P2, PT, R4, 0x7ffffea8, PT ;  /* 0x7ffffea80400780c */ /* 0x000fe40003f46070 */
[----:B------:R1:W-:Y:S01]  /*d850*/  LDGSTS.E [R82+0x35600], desc[UR16][R18.64], !P6 ;  /* 0x3560000012527fae */ /* 0x0003e2000f1a1010 */
[----:B------:R-:W-:Y:S01]  /*d860*/  ISETP.GE.U32.AND P6, PT, R0, 0x7ffffea7, PT ;  /* 0x7ffffea70000780c */ /* 0x000fe20003fc6070 */
[----:B------:R-:W-:-:S03]  /*d870*/  VIADD R0, R8, 0xffffff24 ;  /* 0xffffff2408007836 */ /* 0x000fc60000000000 */
[----:B------:R-:W1:Y:S01]  /*d880*/  LDC R9, c[0x0][0x3a0] ;  /* 0x0000e800ff097b82 */ /* 0x000e620000000800 */
[----:B-----5:R-:W-:-:S04]  /*d890*/  IMAD.WIDE R24, R2, 0x4, R16 ;  /* 0x0000000402187825 */ /* 0x020fc800078e0210 */
[C---:B--2---:R-:W-:Y:S01]  /*d8a0*/  IMAD.WIDE R22, R2.reuse, 0x4, R14 ;  /* 0x0000000402167825 */ /* 0x044fe200078e020e */
[----:B------:R-:W-:Y:S03]  /*d8b0*/  STL.64 [R1+0x48], R24 ;  /* 0x0000481801007387 */ /* 0x000fe60000100a00 */
[C---:B---3--:R-:W-:Y:S01]  /*d8c0*/  IMAD.WIDE R20, R2.reuse, 0x4, R248 ;  /* 0x0000000402147825 */ /* 0x048fe200078e02f8 */
[----:B------:R-:W-:Y:S01]  /*d8d0*/  STL.64 [R1+0x40], R22 ;  /* 0x0000401601007387 */ /* 0x000fe20000100a00 */
[----:B------:R-:W-:Y:S01]  /*d8e0*/  IADD3 R4, PT, PT, R5, -0xdb, RZ ;  /* 0xffffff2505047810 */ /* 0x000fe20007ffe0ff */
[----:B------:R-:W2:Y:S01]  /*d8f0*/  LDC R8, c[0x0][0x3a0] ;  /* 0x0000e800ff087b82 */ /* 0x000ea20000000800 */
[----:B-1----:R-:W-:Y:S01]  /*d900*/  IMAD.WIDE R18, R2, 0x4, R86 ;  /* 0x0000000402127825 */ /* 0x002fe200078e0256 */
[----:B------:R-:W3:Y:S04]  /*d910*/  LDL.LU.64 R16, [R1+0x2f8] ;  /* 0x0002f80001107983 */ /* 0x000ee80000300a00 */
[----:B------:R-:W5:Y:S02]  /*d920*/  LDL.LU.64 R14, [R1+0x320] ;  /* 0x00032000010e7983 */ /* 0x000f640000300a00 */
[----:B------:R-:W1:Y:S02]  /*d930*/  LDC R5, c[0x0][0x3a0] ;  /* 0x0000e800ff057b82 */ /* 0x000e640000000800 */
[----:B------:R-:W-:Y:S04]  /*d940*/  LDGSTS.E [R82+0x35800], desc[UR16][R24.64], !P5 ;  /* 0x3580000018527fae */ /* 0x000fe8000e9a1010 */
[----:B------:R-:W-:Y:S04]  /*d950*/  LDGSTS.E [R82+0x35a00], desc[UR16][R22.64], !P5 ;  /* 0x35a0000016527fae */ /* 0x000fe8000e9a1010 */
[----:B------:R4:W-:Y:S04]  /*d960*/  STL.64 [R1+0x38], R20 ;  /* 0x0000381401007387 */ /* 0x0009e80000100a00 */
[----:B------:R4:W-:Y:S04]  /*d970*/  LDGSTS.E [R82+0x35c00], desc[UR16][R20.64], !P1 ;  /* 0x35c0000014527fae */ /* 0x0009e8000c9a1010 */
[----:B------:R1:W-:Y:S04]  /*d980*/  STL.64 [R1+0x30], R18 ;  /* 0x0000301201007387 */ /* 0x0003e80000100a00 */
[----:B------:R1:W-:Y:S01]  /*d990*/  LDGSTS.E [R82+0x35e00], desc[UR16][R18.64], !P1 ;  /* 0x35e0000012527fae */ /* 0x0003e2000c9a1010 */
[----:B------:R-:W-:-:S02]  /*d9a0*/  ISETP.GE.U32.AND P1, PT, R0, 0x7ffffea5, PT ;  /* 0x7ffffea50000780c */ /* 0x000fc40003f26070 */
[----:B------:R-:W-:Y:S01]  /*d9b0*/  IADD3 R0, PT, PT, R10, -0xde, RZ ;  /* 0xffffff220a007810 */ /* 0x000fe20007ffe0ff */
[----:B------:R-:W2:Y:S04]  /*d9c0*/  LDL.LU.64 R248, [R1+0x348] ;  /* 0x0003480001f87983 */ /* 0x000ea80000300a00 */
[----:B------:R-:W2:Y:S01]  /*d9d0*/  LDL.LU.64 R86, [R1+0x370] ;  /* 0x0003700001567983 */ /* 0x000ea20000300a00 */
[----:B----4-:R-:W-:-:S05]  /*d9e0*/  IMAD.WIDE R20, R2, 0x4, R12 ;  /* 0x0000000402147825 */ /* 0x010fca00078e020c */
[----:B------:R-:W-:Y:S04]  /*d9f0*/  STL.64 [R1+0x28], R20 ;  /* 0x0000281401007387 */ /* 0x000fe80000100a00 */
[----:B------:R-:W-:Y:S01]  /*da00*/  LDGSTS.E [R82+0x36000], desc[UR16][R20.64], !P2 ;  /* 0x3600000014527fae */ /* 0x000fe2000d1a1010 */
[----:B------:R-:W-:-:S05]  /*da10*/  IMAD.WIDE R12, R2, 0x4, R244 ;  /* 0x00000004020c7825 */ /* 0x000fca00078e02f4 */
[----:B------:R4:W-:Y:S04]  /*da20*/  STL.64 [R1+0x20], R12 ;  /* 0x0000200c01007387 */ /* 0x0009e80000100a00 */
[----:B------:R-:W-:Y:S01]  /*da30*/  LDGSTS.E [R82+0x36200], desc[UR16][R12.64], !P2 ;  /* 0x362000000c527fae */ /* 0x000fe2000d1a1010 */
[----:B-1----:R-:W-:-:S04]  /*da40*/  IMAD.WIDE R18, R2, 0x4, R246 ;  /* 0x0000000402127825 */ /* 0x002fc800078e02f6 */
[----:B------:R-:W-:Y:S01]  /*da50*/  IMAD.WIDE R10, R2, 0x4, R132 ;  /* 0x00000004020a7825 */ /* 0x000fe200078e0284 */
[----:B------:R-:W-:Y:S04]  /*da60*/  STL.64 [R1+0x18], R18 ;  /* 0x0000181201007387 */ /* 0x000fe80000100a00 */
[----:B------:R-:W2:Y:S04]  /*da70*/  LDL.LU.64 R246, [R1+0x398] ;  /* 0x0003980001f67983 */ /* 0x000ea80000300a00 */
[----:B------:R1:W-:Y:S04]  /*da80*/  STL.64 [R1+0x10], R10 ;  /* 0x0000100a01007387 */ /* 0x0003e80000100a00 */
[----:B------:R-:W2:Y:S04]  /*da90*/  LDL.LU.64 R244, [R1+0x3d8] ;  /* 0x0003d80001f47983 */ /* 0x000ea80000300a00 */
[----:B----4-:R-:W4:Y:S04]  /*daa0*/  LDL.LU.64 R12, [R1+0x400] ;  /* 0x00040000010c7983 */ /* 0x010f280000300a00 */
[----:B------:R-:W4:Y:S01]  /*dab0*/  LDL.LU.64 R132, [R1+0x428] ;  /* 0x0004280001847983 */ /* 0x000f220000300a00 */
[----:B------:R-:W-:-:S03]  /*dac0*/  ISETP.GE.U32.AND P5, PT, R4, 0x7ffffea6, PT ;  /* 0x7ffffea60400780c */ /* 0x000fc60003fa6070 */
[----:B------:R-:W-:Y:S04]  /*dad0*/  LDGSTS.E [R82+0x36400], desc[UR16][R18.64], !P6 ;  /* 0x3640000012527fae */ /* 0x000fe8000f1a1010 */
[----:B------:R1:W-:Y:S01]  /*dae0*/  LDGSTS.E [R82+0x36600], desc[UR16][R10.64], !P6 ;  /* 0x366000000a527fae */ /* 0x0003e2000f1a1010 */
[C---:B---3--:R-:W-:Y:S01]  /*daf0*/  IMAD.WIDE R16, R2.reuse, 0x4, R16 ;  /* 0x0000000402107825 */ /* 0x048fe200078e0210 */
[----:B-1----:R-:W1:Y:S03]  /*db00*/  LDC R10, c[0x0][0x3a0] ;  /* 0x0000e800ff0a7b82 */ /* 0x002e660000000800 */
[C---:B-----5:R-:W-:Y:S01]  /*db10*/  IMAD.WIDE R14, R2.reuse, 0x4, R14 ;  /* 0x00000004020e7825 */ /* 0x060fe200078e020e */
[----:B------:R3:W-:Y:S04]  /*db20*/  STL.64 [R1+0x8], R16 ;  /* 0x0000081001007387 */ /* 0x0007e80000100a00 */
[----:B------:R5:W-:Y:S01]  /*db30*/  STL.64 [R1], R14 ;  /* 0x0000000e01007387 */ /* 0x000be20000100a00 */
[----:B--2---:R-:W-:-:S03]  /*db40*/  IMAD.WIDE R250, R2, 0x4, R248 ;  /* 0x0000000402fa7825 */ /* 0x004fc600078e02f8 */
[----:B------:R-:W2:Y:S01]  /*db50*/  LDL.LU.64 R20, [R1+0x450] ;  /* 0x0004500001147983 */ /* 0x000ea20000300a00 */
[----:B------:R-:W1:Y:S01]  /*db60*/  LDC R11, c[0x0][0x3a0] ;  /* 0x0000e800ff0b7b82 */ /* 0x000e620000000800 */
[C---:B------:R-:W-:Y:S02]  /*db70*/  IMAD.WIDE R248, R2.reuse, 0x4, R86 ;  /* 0x0000000402f87825 */ /* 0x040fe400078e0256 */
[----:B------:R1:W-:Y:S04]  /*db80*/  LDGSTS.E [R82+0x36800], desc[UR16][R16.64], !P5 ;  /* 0x3680000010527fae */ /* 0x0003e8000e9a1010 */
[----:B------:R-:W2:Y:S04]  /*db90*/  LDL.LU.64 R18, [R1+0x478] ;  /* 0x0004780001127983 */ /* 0x000ea80000300a00 */
[----:B------:R1:W-:Y:S04]  /*dba0*/  LDGSTS.E [R82+0x36a00], desc[UR16][R14.64], !P5 ;  /* 0x36a000000e527fae */ /* 0x0003e8000e9a1010 */
[----:B---3--:R-:W3:Y:S04]  /*dbb0*/  LDL.LU.64 R16, [R1+0x4a0] ;  /* 0x0004a00001107983 */ /* 0x008ee80000300a00 */
[----:B------:R-:W3:Y:S04]  /*dbc0*/  LDL.LU.64 R86, [R1+0x4c8] ;  /* 0x0004c80001567983 */ /* 0x000ee80000300a00 */
[----:B------:R-:W-:Y:S04]  /*dbd0*/  STL.64 [R1+0xd80], R250 ;  /* 0x000d80fa01007387 */ /* 0x000fe80000100a00 */
[----:B------:R-:W-:Y:S04]  /*dbe0*/  STL.64 [R1+0xd88], R248 ;  /* 0x000d88f801007387 */ /* 0x000fe80000100a00 */
[----:B------:R-:W3:Y:S04]  /*dbf0*/  LDL.LU.64 R22, [R1+0x4f0] ;  /* 0x0004f00001167983 */ /* 0x000ee80000300a00 */
[----:B-----5:R-:W5:Y:S01]  /*dc00*/  LDL.LU.64 R14, [R1+0x518] ;  /* 0x00051800010e7983 */ /* 0x020f620000300a00 */
[----:B----4-:R-:W-:-:S04]  /*dc10*/  IMAD.WIDE R136, R2, 0x4, R12 ;  /* 0x0000000402887825 */ /* 0x010fc800078e020c */
[C---:B------:R-:W-:Y:S01]  /*dc20*/  IMAD.WIDE R134, R2.reuse, 0x4, R132 ;  /* 0x0000000402867825 */ /* 0x040fe200078e0284 */
[----:B------:R-:W4:Y:S04]  /*dc30*/  LDL.LU.64 R12, [R1+0x540] ;  /* 0x00054000010c7983 */ /* 0x000f280000300a00 */
[----:B------:R-:W4:Y:S01]  /*dc40*/  LDL.LU.64 R132, [R1+0x568] ;  /* 0x0005680001847983 */ /* 0x000f220000300a00 */
[----:B------:R-:W-:-:S04]  /*dc50*/  IMAD.WIDE R246, R2, 0x4, R246 ;  /* 0x0000000402f67825 */ /* 0x000fc800078e02f6 */
[----:B------:R-:W-:Y:S01]  /*dc60*/  IMAD.WIDE R244, R2, 0x4, R244 ;  /* 0x0000000402f47825 */ /* 0x000fe200078e02f4 */
[----:B------:R-:W-:Y:S04]  /*dc70*/  STL.64 [R1+0xd90], R246 ;  /* 0x000d90f601007387 */ /* 0x000fe80000100a00 */
[----:B------:R-:W-:Y:S04]  /*dc80*/  STL.64 [R1+0xd98], R244 ;  /* 0x000d98f401007387 */ /* 0x000fe80000100a00 */
[----:B------:R-:W-:Y:S04]  /*dc90*/  STL.64 [R1+0xda0], R136 ;  /* 0x000da08801007387 */ /* 0x000fe80000100a00 */
[----:B------:R-:W-:Y:S01]  /*dca0*/  STL.64 [R1+0xda8], R134 ;  /* 0x000da88601007387 */ /* 0x000fe20000100a00 */
[----:B------:R-:W-:-:S02]  /*dcb0*/  VIADD R4, R7, 0xffffff23 ;  /* 0xffffff2307047836 */ /* 0x000fc40000000000 */
[----:B------:R-:W1:Y:S01]  /*dcc0*/  LDC R7, c[0x0][0x3a0] ;  /* 0x0000e800ff077b82 */ /* 0x000e620000000800 */
[----:B------:R-:W-:Y:S01]  /*dcd0*/  ISETP.GE.U32.AND P6, PT, R0, 0x7ffffea3, PT ;  /* 0x7ffffea30000780c */ /* 0x000fe20003fc6070 */
[----:B------:R-:W-:Y:S01]  /*dce0*/  LDGSTS.E [R82+0x36c00], desc[UR16][R250.64], !P1 ;  /* 0x36c00000fa527fae */ /* 0x000fe2000c9a1010 */
[----:B--2---:R-:W-:-:S04]  /*dcf0*/  IMAD.WIDE R130, R2, 0x4, R20 ;  /* 0x0000000402827825 */ /* 0x004fc800078e0214 */
[C---:B------:R-:W-:Y:S01]  /*dd00*/  IMAD.WIDE R128, R2.reuse, 0x4, R18 ;  /* 0x0000000402807825 */ /* 0x040fe200078e0212 */
[----:B------:R-:W2:Y:S04]  /*dd10*/  LDL.LU.64 R20, [R1+0x578] ;  /* 0x0005780001147983 */ /* 0x000ea80000300a00 */
[----:B------:R-:W2:Y:S01]  /*dd20*/  LDL.LU.64 R18, [R1+0x588] ;  /* 0x0005880001127983 */ /* 0x000ea20000300a00 */
[----:B---3--:R-:W-:-:S04]  /*dd30*/  IMAD.WIDE R126, R2, 0x4, R16 ;  /* 0x00000004027e7825 */ /* 0x008fc800078e0210 */
[C---:B------:R-:W-:Y:S01]  /*dd40*/  IMAD.WIDE R124, R2.reuse, 0x4, R86 ;  /* 0x00000004027c7825 */ /* 0x040fe200078e0256 */
[----:B------:R-:W3:Y:S04]  /*dd50*/  LDL.LU.64 R16, [R1+0x598] ;  /* 0x0005980001107983 */ /* 0x000ee80000300a00 */
[----:B------:R-:W3:Y:S04]  /*dd60*/  LDL.LU.64 R86, [R1+0x5a8] ;  /* 0x0005a80001567983 */ /* 0x000ee80000300a00 */
[----:B------:R1:W-:Y:S01]  /*dd70*/  STL.64 [R1+0xdb0], R130 ;  /* 0x000db08201007387 */ /* 0x0003e20000100a00 */
[----:B------:R-:W-:-:S03]  /*dd80*/  IMAD.WIDE R122, R2, 0x4, R22 ;  /* 0x00000004027a7825 */ /* 0x000fc600078e0216 */
[----:B------:R1:W-:Y:S01]  /*dd90*/  STL.64 [R1+0xdb8], R128 ;  /* 0x000db88001007387 */ /* 0x0003e20000100a00 */
[----:B-----5:R-:W-:-:S03]  /*dda0*/  IMAD.WIDE R120, R2, 0x4, R14 ;  /* 0x0000000402787825 */ /* 0x020fc600078e020e */
[----:B------:R5:W-:Y:S04]  /*ddb0*/  STL.64 [R1+0xdc8], R126 ;  /* 0x000dc87e01007387 */ /* 0x000be80000100a00 */
[----:B------:R-:W5:Y:S04]  /*ddc0*/  LDL.LU.64 R22, [R1+0x5b8] ;  /* 0x0005b80001167983 */ /* 0x000f680000300a00 */
[----:B------:R-:W5:Y:S01]  /*ddd0*/  LDL.LU.64 R14, [R1+0x5c8] ;  /* 0x0005c800010e7983 */ /* 0x000f620000300a00 */
[----:B----4-:R-:W-:-:S04]  /*dde0*/  IMAD.WIDE R118, R2, 0x4, R12 ;  /* 0x0000000402767825 */ /* 0x010fc800078e020c */
[----:B------:R-:W-:Y:S01]  /*ddf0*/  IMAD.WIDE R116, R2, 0x4, R132 ;  /* 0x0000000402747825 */ /* 0x000fe200078e0284 */
[----:B------:R-:W4:Y:S04]  /*de00*/  LDL.LU.64 R12, [R1+0x5d8] ;  /* 0x0005d800010c7983 */ /* 0x000f280000300a00 */
[----:B------:R-:W4:Y:S01]  /*de10*/  LDL.LU.64 R132, [R1+0x5e8] ;  /* 0x0005e80001847983 */ /* 0x000f220000300a00 */
[----:B------:R-:W-:Y:S01]  /*de20*/  ISETP.GE.U32.AND P2, PT, R4, 0x7ffffea4, PT ;  /* 0x7ffffea40400780c */ /* 0x000fe20003f46070 */
[----:B------:R-:W-:Y:S02]  /*de30*/  VIADD R0, R9, 0xffffff20 ;  /* 0xffffff2009007836 */ /* 0x000fe40000000000 */
[----:B------:R-:W-:Y:S01]  /*de40*/  LDGSTS.E [R82+0x36e00], desc[UR16][R248.64], !P1 ;  /* 0x36e00000f8527fae */ /* 0x000fe2000c9a1010 */
[C---:B--2---:R-:W-:Y:S01]  /*de50*/  IMAD.WIDE R114, R2.reuse, 0x4, R20 ;  /* 0x0000000402727825 */ /* 0x044fe200078e0214 */
[----:B------:R-:W2:Y:S02]  /*de60*/  LDC R9, c[0x0][0x3a0] ;  /* 0x0000e800ff097b82 */ /* 0x000ea40000000800 */
[----:B------:R-:W2:Y:S01]  /*de70*/  LDL.LU.64 R20, [R1+0x5f0] ;  /* 0x0005f00001147983 */ /* 0x000ea20000300a00 */
[----:B------:R-:W-:-:S03]  /*de80*/  IMAD.WIDE R112, R2, 0x4, R18 ;  /* 0x0000000402707825 */ /* 0x000fc600078e0212 */
[----:B------:R-:W2:Y:S01]  /*de90*/  LDL.LU.64 R18, [R1+0x5f8] ;  /* 0x0005f80001127983 */ /* 0x000ea20000300a00 */
[----:B---3--:R-:W-:-:S04]  /*dea0*/  IMAD.WIDE R110, R2, 0x4, R16 ;  /* 0x00000004026e7825 */ /* 0x008fc800078e0210 */
[C---:B------:R-:W-:Y:S01]  /*deb0*/  IMAD.WIDE R108, R2.reuse, 0x4, R86 ;  /* 0x00000004026c7825 */ /* 0x040fe200078e0256 */
[----:B------:R-:W3:Y:S04]  /*dec0*/  LDL.LU.64 R16, [R1+0x600] ;  /* 0x0006000001107983 */ /* 0x000ee80000300a00 */
[----:B------:R-:W3:Y:S01]  /*ded0*/  LDL.LU.64 R86, [R1+0x608] ;  /* 0x0006080001567983 */ /* 0x000ee20000300a00 */
[----:B-----5:R-:W-:-:S04]  /*dee0*/  IMAD.WIDE R106, R2, 0x4, R22 ;  /* 0x00000004026a7825 */ /* 0x020fc800078e0216 */
[C---:B------:R-:W-:Y:S01]  /*def0*/  IMAD.WIDE R104, R2.reuse, 0x4, R14 ;  /* 0x0000000402687825 */ /* 0x040fe200078e020e */
[----:B------:R-:W5:Y:S04]  /*df00*/  LDL.LU.64 R22, [R1+0x610] ;  /* 0x0006100001167983 */ /* 0x000f680000300a00 */
[----:B------:R-:W5:Y:S01]  /*df10*/  LDL.LU.64 R14, [R1+0x618] ;  /* 0x00061800010e7983 */ /* 0x000f620000300a00 */
[----:B----4-:R-:W-:-:S04]  /*df20*/  IMAD.WIDE R102, R2, 0x4, R12 ;  /* 0x0000000402667825 */ /* 0x010fc800078e020c */
[----:B------:R-:W-:Y:S01]  /*df30*/  IMAD.WIDE R100, R2, 0x4, R132 ;  /* 0x0000000402647825 */ /* 0x000fe200078e0284 */
[----:B------:R-:W4:Y:S04]  /*df40*/  LDL.LU.64 R12, [R1+0x620] ;  /* 0x00062000010c7983 */ /* 0x000f280000300a00 */
[----:B------:R-:W4:Y:S01]  /*df50*/  LDL.LU.64 R132, [R1+0x628] ;  /* 0x0006280001847983 */ /* 0x000f220000300a00 */
[----:B------:R-:W-:Y:S02]  /*df60*/  VIADD R4, R6, 0xffffff21 ;  /* 0xffffff2106047836 */ /* 0x000fe40000000000 */
        /* <DEDUP_REMOVED lines=22> */
[----:B--2---:R-:W-:-:S04]  /*e0d0*/  IMAD.WIDE R74, R2, 0x4, R20 ;  /* 0x00000004024a7825 */ /* 0x004fc800078e0214 */
[C---:B------:R-:W-:Y:S01]  /*e0e0*/  IMAD.WIDE R72, R2.reuse, 0x4, R18 ;  /* 0x0000000402487825 */ /* 0x040fe200078e0212 */
[----:B------:R-:W2:Y:S03]  /*e0f0*/  LDL.LU.64 R20, [R1+0x670] ;  /* 0x0006700001147983 */ /* 0x000ea60000300a00 */
[C---:B---3--:R-:W-:Y:S01]  /*e100*/  IMAD.WIDE R70, R2.reuse, 0x4, R16 ;  /* 0x0000000402467825 */ /* 0x048fe200078e0210 */
[----:B------:R-:W3:Y:S03]  /*e110*/  LDL.LU.64 R18, [R1+0x678] ;  /* 0x0006780001127983 */ /* 0x000ee60000300a00 */
[C---:B------:R-:W-:Y:S01]  /*e120*/  IMAD.WIDE R68, R2.reuse, 0x4, R86 ;  /* 0x0000000402447825 */ /* 0x040fe200078e0256 */
[----:B------:R-:W3:Y:S03]  /*e130*/  LDL.LU.64 R16, [R1+0x680] ;  /* 0x0006800001107983 */ /* 0x000ee60000300a00 */
[C---:B-----5:R-:W-:Y:S01]  /*e140*/  IMAD.WIDE R66, R2.reuse, 0x4, R22 ;  /* 0x0000000402427825 */ /* 0x060fe200078e0216 */
[----:B------:R-:W5:Y:S03]  /*e150*/  LDL.LU.64 R86, [R1+0x688] ;  /* 0x0006880001567983 */ /* 0x000f660000300a00 */
[C---:B------:R-:W-:Y:S01]  /*e160*/  IMAD.WIDE R64, R2.reuse, 0x4, R14 ;  /* 0x0000000402407825 */ /* 0x040fe200078e020e */
[----:B------:R-:W5:Y:S03]  /*e170*/  LDL.LU.64 R22, [R1+0x690] ;  /* 0x0006900001167983 */ /* 0x000f660000300a00 */
[C---:B----4-:R-:W-:Y:S01]  /*e180*/  IMAD.WIDE R62, R2.reuse, 0x4, R12 ;  /* 0x00000004023e7825 */ /* 0x050fe200078e020c */
[----:B------:R-:W4:Y:S03]  /*e190*/  LDL.LU.64 R14, [R1+0x698] ;  /* 0x00069800010e7983 */ /* 0x000f260000300a00 */
[C---:B------:R-:W-:Y:S01]  /*e1a0*/  IMAD.WIDE R60, R2.reuse, 0x4, R132 ;  /* 0x00000004023c7825 */ /* 0x040fe200078e0284 */
[----:B------:R-:W4:Y:S01]  /*e1b0*/  LDL.LU.64 R12, [R1+0x6a0] ;  /* 0x0006a000010c7983 */ /* 0x000f220000300a00 */
[----:B------:R-:W-:Y:S01]  /*e1c0*/  IADD3 R4, PT, PT, R5, -0xe1, RZ ;  /* 0xffffff1f05047810 */ /* 0x000fe20007ffe0ff */
[----:B------:R-:W1:Y:S02]  /*e1d0*/  LDC R8, c[0x0][0x3a0] ;  /* 0x0000e800ff087b82 */ /* 0x000e640000000800 */
[----:B------:R-:W4:Y:S04]  /*e1e0*/  LDL.LU.64 R132, [R1+0x6a8] ;  /* 0x0006a80001847983 */ /* 0x000f280000300a00 */
[----:B------:R-:W-:Y:S02]  /*e1f0*/  LDGSTS.E [R82+0x37400], desc[UR16][R136.64], !P6 ;  /* 0x3740000088527fae */ /* 0x000fe4000f1a1010 */
[----:B------:R-:W1:Y:S01]  /*e200*/  LDC R5, c[0x0][0x3a0] ;  /* 0x0000e800ff057b82 */ /* 0x000e620000000800 */
[----:B--2---:R-:W-:-:S04]  /*e210*/  IMAD.WIDE R58, R2, 0x4, R20 ;  /* 0x00000004023a7825 */ /* 0x004fc800078e0214 */
[C---:B---3--:R-:W-:Y:S01]  /*e220*/  IMAD.WIDE R56, R2.reuse, 0x4, R18 ;  /* 0x0000000402387825 */ /* 0x048fe200078e0212 */
[----:B------:R-:W2:Y:S03]  /*e230*/  LDL.LU.64 R20, [R1+0x6b0] ;  /* 0x0006b00001147983 */ /* 0x000ea60000300a00 */
[C---:B------:R-:W-:Y:S01]  /*e240*/  IMAD.WIDE R54, R2.reuse, 0x4, R16 ;  /* 0x0000000402367825 */ /* 0x040fe200078e0210 */
[----:B------:R-:W3:Y:S04]  /*e250*/  LDL.LU.64 R18, [R1+0x6b8] ;  /* 0x0006b80001127983 */ /* 0x000ee80000300a00 */
[----:B------:R-:W3:Y:S01]  /*e260*/  LDL.LU.64 R16, [R1+0x6c0] ;  /* 0x0006c00001107983 */ /* 0x000ee20000300a00 */
[----:B-----5:R-:W-:-:S04]  /*e270*/  IMAD.WIDE R52, R2, 0x4, R86 ;  /* 0x0000000402347825 */ /* 0x020fc800078e0256 */
[C---:B----4-:R-:W-:Y:S01]  /*e280*/  IMAD.WIDE R48, R2.reuse, 0x4, R14 ;  /* 0x0000000402307825 */ /* 0x050fe200078e020e */
[----:B------:R-:W4:Y:S03]  /*e290*/  LDL.LU.64 R86, [R1+0x6c8] ;  /* 0x0006c80001567983 */ /* 0x000f260000300a00 */
[C---:B------:R-:W-:Y:S01]  /*e2a0*/  IMAD.WIDE R46, R2.reuse, 0x4, R12 ;  /* 0x00000004022e7825 */ /* 0x040fe200078e020c */
[----:B------:R-:W5:Y:S03]  /*e2b0*/  LDL.LU.64 R14, [R1+0x6d0] ;  /* 0x0006d000010e7983 */ /* 0x000f660000300a00 */
[C---:B------:R-:W-:Y:S01]  /*e2c0*/  IMAD.WIDE R44, R2.reuse, 0x4, R132 ;  /* 0x00000004022c7825 */ /* 0x040fe200078e0284 */
[----:B------:R-:W5:Y:S04]  /*e2d0*/  LDL.LU.64 R12, [R1+0x6d8] ;  /* 0x0006d800010c7983 */ /* 0x000f680000300a00 */
[----:B------:R-:W5:Y:S01]  /*e2e0*/  LDL.LU.64 R132, [R1+0x6e0] ;  /* 0x0006e00001847983 */ /* 0x000f620000300a00 */
[----:B------:R-:W-:-:S03]  /*e2f0*/  IMAD.WIDE R50, R2, 0x4, R22 ;  /* 0x0000000402327825 */ /* 0x000fc600078e0216 */
[----:B------:R-:W5:Y:S04]  /*e300*/  LDL.LU.64 R24, [R1+0x6e8] ;  /* 0x0006e80001187983 */ /* 0x000f680000300a00 */
[----:B------:R-:W5:Y:S01]  /*e310*/  LDL.LU.64 R22, [R1+0x6f0] ;  /* 0x0006f00001167983 */ /* 0x000f620000300a00 */
[----:B------:R-:W-:-:S03]  /*e320*/  ISETP.GE.U32.AND P2, PT, R4, 0x7ffffea0, PT ;  /* 0x7ffffea00400780c */ /* 0x000fc60003f46070 */
[----:B------:R-:W-:Y:S01]  /*e330*/  LDGSTS.E [R82+0x37600], desc[UR16][R134.64], !P6 ;  /* 0x3760000086527fae */ /* 0x000fe2000f1a1010 */
[----:B--2---:R-:W-:-:S04]  /*e340*/  IMAD.WIDE R42, R2, 0x4, R20 ;  /* 0x00000004022a7825 */ /* 0x004fc800078e0214 */
[C---:B---3--:R-:W-:Y:S01]  /*e350*/  IMAD.WIDE R40, R2.reuse, 0x4, R18 ;  /* 0x0000000402287825 */ /* 0x048fe200078e0212 */
[----:B------:R-:W2:Y:S03]  /*e360*/  LDL.LU.64 R20, [R1+0x6f8] ;  /* 0x0006f80001147983 */ /* 0x000ea60000300a00 */
[C---:B------:R-:W-:Y:S01]  /*e370*/  IMAD.WIDE R38, R2.reuse, 0x4, R16 ;  /* 0x0000000402267825 */ /* 0x040fe200078e0210 */
[----:B------:R-:W3:Y:S03]  /*e380*/  LDL.LU.64 R18, [R1+0x700] ;  /* 0x0007000001127983 */ /* 0x000ee60000300a00 */
[----:B----4-:R-:W-:-:S04]  /*e390*/  IMAD.WIDE R36, R2, 0x4, R86 ;  /* 0x0000000402247825 */ /* 0x010fc800078e0256 */
[C---:B-----5:R-:W-:Y:S01]  /*e3a0*/  IMAD.WIDE R34, R2.reuse, 0x4, R14 ;  /* 0x0000000402227825 */ /* 0x060fe200078e020e */
[----:B------:R-:W4:Y:S03]  /*e3b0*/  LDL.LU.64 R86, [R1+0x708] ;  /* 0x0007080001567983 */ /* 0x000f260000300a00 */
[C---:B------:R-:W-:Y:S01]  /*e3c0*/  IMAD.WIDE R32, R2.reuse, 0x4, R12 ;  /* 0x0000000402207825 */ /* 0x040fe200078e020c */
[----:B------:R-:W5:Y:S03]  /*e3d0*/  LDL.LU.64 R16, [R1+0x710] ;  /* 0x0007100001107983 */ /* 0x000f660000300a00 */
[C---:B------:R-:W-:Y:S01]  /*e3e0*/  IMAD.WIDE R30, R2.reuse, 0x4, R132 ;  /* 0x00000004021e7825 */ /* 0x040fe200078e0284 */
[----:B------:R-:W5:Y:S04]  /*e3f0*/  LDL.LU.64 R14, [R1+0x718] ;  /* 0x00071800010e7983 */ /* 0x000f680000300a00 */
[----:B------:R-:W5:Y:S04]  /*e400*/  LDL.LU.64 R12, [R1+0x720] ;  /* 0x00072000010c7983 */ /* 0x000f680000300a00 */
[----:B------:R-:W5:Y:S01]  /*e410*/  LDL.LU.64 R132, [R1+0x728] ;  /* 0x0007280001847983 */ /* 0x000f620000300a00 */
[----:B------:R-:W-:-:S03]  /*e420*/  IMAD.WIDE R26, R2, 0x4, R22 ;  /* 0x00000004021a7825 */ /* 0x000fc600078e0216 */
[----:B------:R-:W5:Y:S01]  /*e430*/  LDL.LU.64 R152, [R1+0x730] ;  /* 0x0007300001987983 */ /* 0x000f620000300a00 */
[----:B------:R-:W-:-:S03]  /*e440*/  IMAD.WIDE R28, R2, 0x4, R24 ;  /* 0x00000004021c7825 */ /* 0x000fc600078e0218 */
[----:B------:R-:W5:Y:S04]  /*e450*/  LDL.LU.64 R150, [R1+0x740] ;  /* 0x0007400001967983 */ /* 0x000f680000300a00 */
[----:B------:R-:W5:Y:S01]  /*e460*/  LDL.LU.64 R148, [R1+0x738] ;  /* 0x0007380001947983 */ /* 0x000f620000300a00 */
[----:B-1----:R-:W-:Y:S02]  /*e470*/  VIADD R4, R7, 0xffffff1d ;  /* 0xffffff1d07047836 */ /* 0x002fe40000000000 */
[----:B------:R-:W1:Y:S01]  /*e480*/  LDC R7, c[0x0][0x3a0] ;  /* 0x0000e800ff077b82 */ /* 0x000e620000000800 */
[----:B------:R-:W-:Y:S01]  /*e490*/  ISETP.GE.U32.AND P6, PT, R0, 0x7ffffe9f, PT ;  /* 0x7ffffe9f0000780c */ /* 0x000fe20003fc6070 */
[----:B------:R1:W-:Y:S01]  /*e4a0*/  LDGSTS.E [R82+0x37800], desc[UR16][R130.64], !P5 ;  /* 0x3780000082527fae */ /* 0x0003e2000e9a1010 */
[----:B--2---:R-:W-:-:S04]  /*e4b0*/  IMAD.WIDE R24, R2, 0x4, R20 ;  /* 0x0000000402187825 */ /* 0x004fc800078e0214 */
[----:B---3--:R-:W-:Y:S01]  /*e4c0*/  IMAD.WIDE R22, R2, 0x4, R18 ;  /* 0x0000000402167825 */ /* 0x008fe200078e0212 */
[----:B------:R-:W-:Y:S01]  /*e4d0*/  IADD3 R0, PT, PT, R10, -0xe4, RZ ;  /* 0xffffff1c0a007810 */ /* 0x000fe20007ffe0ff */
[----:B------:R2:W-:Y:S01]  /*e4e0*/  LDGSTS.E [R82+0x37a00], desc[UR16][R128.64], !P5 ;  /* 0x37a0000080527fae */ /* 0x0005e2000e9a1010 */
[----:B------:R-:W3:Y:S01]  /*e4f0*/  LDC R10, c[0x0][0x3a0] ;  /* 0x0000e800ff0a7b82 */ /* 0x000ee20000000800 */
[----:B------:R-:W-:Y:S01]  /*e500*/  ISETP.GE.U32.AND P5, PT, R4, 0x7ffffe9e, PT ;  /* 0x7ffffe9e0400780c */ /* 0x000fe20003fa6070 */
[C---:B----4-:R-:W-:Y:S01]  /*e510*/  IMAD.WIDE R20, R2.reuse, 0x4, R86 ;  /* 0x0000000402147825 */ /* 0x050fe200078e0256 */
[----:B------:R4:W-:Y:S03]  /*e520*/  LDGSTS.E [R82+0x37c00], desc[UR16][R126.64], !P1 ;  /* 0x37c000007e527fae */ /* 0x0009e6000c9a1010 */
[C---:B-----5:R-:W-:Y:S01]  /*e530*/  IMAD.WIDE R18, R2.reuse, 0x4, R16 ;  /* 0x0000000402127825 */ /* 0x060fe200078e0210 */
[----:B------:R-:W5:Y:S03]  /*e540*/  LDL.LU.64 R86, [R1+0x748] ;  /* 0x0007480001567983 */ /* 0x000f660000300a00 */
[C---:B------:R-:W-:Y:S01]  /*e550*/  IMAD.WIDE R16, R2.reuse, 0x4, R14 ;  /* 0x0000000402107825 */ /* 0x040fe200078e020e */
[----:B------:R-:W-:Y:S03]  /*e560*/  LDGSTS.E [R82+0x37e00], desc[UR16][R124.64], !P1 ;  /* 0x37e000007c527fae */ /* 0x000fe6000c9a1010 */
[----:B------:R-:W-:-:S04]  /*e570*/  IMAD.WIDE R14, R2, 0x4, R12 ;  /* 0x00000004020e7825 */ /* 0x000fc800078e020c */
[----:B------:R-:W-:Y:S01]  /*e580*/  VIADD R4, R6, 0xffffff1b ;  /* 0xffffff1b06047836 */ /* 0x000fe20000000000 */
[----:B------:R-:W-:Y:S01]  /*e590*/  ISETP.GE.U32.AND P1, PT, R0, 0x7ffffe9d, PT ;  /* 0x7ffffe9d0000780c */ /* 0x000fe20003f26070 */
[----:B------:R-:W-:Y:S01]  /*e5a0*/  IMAD.WIDE R12, R2, 0x4, R132 ;  /* 0x00000004020c7825 */ /* 0x000fe200078e0284 */
[----:B------:R-:W2:Y:S01]  /*e5b0*/  LDC R6, c[0x0][0x3a0] ;  /* 0x0000e800ff067b82 */ /* 0x000ea20000000800 */
[----:B------:R-:W4:Y:S04]  /*e5c0*/  LDL.LU.64 R132, [R1+0x788] ;  /* 0x0007880001847983 */ /* 0x000f280000300a00 */
[----:B------:R-:W4:Y:S04]  /*e5d0*/  LDL.LU.64 R154, [R1+0x780] ;  /* 0x00078000019a7983 */ /* 0x000f280000300a00 */
[----:B------:R-:W4:Y:S04]  /*e5e0*/  LDL.LU.64 R146, [R1+0x778] ;  /* 0x0007780001927983 */ /* 0x000f280000300a00 */
[----:B------:R-:W4:Y:S01]  /*e5f0*/  LDL.LU.64 R144, [R1+0x770] ;  /* 0x0007700001907983 */ /* 0x000f220000300a00 */
[----:B------:R-:W-:-:S02]  /*e600*/  VIADD R0, R9, 0xffffff1a ;  /* 0xffffff1a09007836 */ /* 0x000fc40000000000 */
[----:B------:R-:W2:Y:S01]  /*e610*/  LDC R9, c[0x0][0x3a0] ;  /* 0x0000e800ff097b82 */ /* 0x000ea20000000800 */
[----:B------:R-:W-:Y:S04]  /*e620*/  LDGSTS.E [R82+0x38000], desc[UR16][R122.64], !P2 ;  /* 0x380000007a527fae */ /* 0x000fe8000d1a1010 */
[----:B------:R-:W-:Y:S01]  /*e630*/  LDGSTS.E [R82+0x38200], desc[UR16][R120.64], !P2 ;  /* 0x3820000078527fae */ /* 0x000fe2000d1a1010 */
[----:B------:R-:W-:Y:S02]  /*e640*/  ISETP.GE.U32.AND P2, PT, R4, 0x7ffffe9c, PT ;  /* 0x7ffffe9c0400780c */ /* 0x000fe40003f46070 */
[----:B------:R-:W-:Y:S01]  /*e650*/  IADD3 R4, PT, PT, R5, -0xe7, RZ ;  /* 0xffffff1905047810 */ /* 0x000fe20007ffe0ff */
[----:B------:R-:W-:Y:S01]  /*e660*/  LDGSTS.E [R82+0x38400], desc[UR16][R118.64], !P6 ;  /* 0x3840000076527fae */ /* 0x000fe2000f1a1010 */
[----:B------:R-:W2:Y:S03]  /*e670*/  LDC R5, c[0x0][0x3a0] ;  /* 0x0000e800ff057b82 */ /* 0x000ea60000000800 */
[----:B------:R-:W-:Y:S01]  /*e680*/  LDGSTS.E [R82+0x38600], desc[UR16][R116.64], !P6 ;  /* 0x3860000074527fae */ /* 0x000fe2000f1a1010 */
[----:B------:R-:W-:Y:S01]  /*e690*/  ISETP.GE.U32.AND P6, PT, R0, 0x7ffffe9b, PT ;  /* 0x7ffffe9b0000780c */ /* 0x000fe20003fc6070 */
[----:B------:R-:W-:-:S02]  /*e6a0*/  VIADD R0, R8, 0xffffff18 ;  /* 0xffffff1808007836 */ /* 0x000fc40000000000 */
[----:B------:R-:W-:Y:S01]  /*e6b0*/  LDGSTS.E [R82+0x38800], desc[UR16][R114.64], !P5 ;  /* 0x3880000072527fae */ /* 0x000fe2000e9a1010 */
[----:B------:R-:W2:Y:S03]  /*e6c0*/  LDC R8, c[0x0][0x3a0] ;  /* 0x0000e800ff087b82 */ /* 0x000ea60000000800 */
[----:B------:R-:W-:Y:S01]  /*e6d0*/  LDGSTS.E [R82+0x38a00], desc[UR16][R112.64], !P5 ;  /* 0x38a0000070527fae */ /* 0x000fe2000e9a1010 */
[----:B------:R-:W-:Y:S01]  /*e6e0*/  ISETP.GE.U32.AND P5, PT, R4, 0x7ffffe9a, PT ;  /* 0x7ffffe9a0400780c */ /* 0x000fe20003fa6070 */
[----:B-1----:R-:W-:Y:S02]  /*e6f0*/  VIADD R4, R7, 0xffffff17 ;  /* 0xffffff1707047836 */ /* 0x002fe40000000000 */
[----:B------:R-:W-:Y:S01]  /*e700*/  LDGSTS.E [R82+0x38c00], desc[UR16][R110.64], !P1 ;  /* 0x38c000006e527fae */ /* 0x000fe2000c9a1010 */
[----:B------:R-:W1:Y:S03]  /*e710*/  LDC R7, c[0x0][0x3a0] ;  /* 0x0000e800ff077b82 */ /* 0x000e660000000800 */
[----:B------:R-:W-:Y:S01]  /*e720*/  LDGSTS.E [R82+0x38e00], desc[UR16][R108.64], !P1 ;  /* 0x38e000006c527fae */ /* 0x000fe2000c9a1010 */
[----:B------:R-:W-:-:S02]  /*e730*/  ISETP.GE.U32.AND P1, PT, R0, 0x7ffffe99, PT ;  /* 0x7ffffe990000780c */ /* 0x000fc40003f26070 */
[----:B---3--:R-:W-:Y:S01]  /*e740*/  IADD3 R0, PT, PT, R10, -0xea, RZ ;  /* 0xffffff160a007810 */ /* 0x008fe20007ffe0ff */
[----:B------:R-:W-:Y:S01]  /*e750*/  LDGSTS.E [R82+0x39000], desc[UR16][R106.64], !P2 ;  /* 0x390000006a527fae */ /* 0x000fe2000d1a1010 */
[----:B------:R-:W3:Y:S03]  /*e760*/  LDC R10, c[0x0][0x3a0] ;  /* 0x0000e800ff0a7b82 */ /* 0x000ee60000000800 */
[----:B------:R-:W-:Y:S01]  /*e770*/  LDGSTS.E [R82+0x39200], desc[UR16][R104.64], !P2 ;  /* 0x3920000068527fae */ /* 0x000fe2000d1a1010 */
[----:B------:R-:W-:Y:S01]  /*e780*/  ISETP.GE.U32.AND P2, PT, R4, 0x7ffffe98, PT ;  /* 0x7ffffe980400780c */ /* 0x000fe20003f46070 */
[----:B--2---:R-:W-:Y:S02]  /*e790*/  VIADD R4, R6, 0xffffff15 ;  /* 0xffffff1506047836 */ /* 0x004fe40000000000 */
[----:B------:R-:W-:Y:S01]  /*e7a0*/  LDGSTS.E [R82+0x39400], desc[UR16][R102.64], !P6 ;  /* 0x3940000066527fae */ /* 0x000fe2000f1a1010 */
[----:B------:R-:W2:Y:S03]  /*e7b0*/  LDC R6, c[0x0][0x3a0] ;  /* 0x0000e800ff067b82 */ /* 0x000ea60000000800 */
[----:B------:R-:W-:Y:S01]  /*e7c0*/  LDGSTS.E [R82+0x39600], desc[UR16][R100.64], !P6 ;  /* 0x3960000064527fae */ /* 0x000fe2000f1a1010 */
[----:B------:R-:W-:Y:S01]  /*e7d0*/  ISETP.GE.U32.AND P6, PT, R0, 0x7ffffe97, PT ;  /* 0x7ffffe970000780c */ /* 0x000fe20003fc6070 */
[----:B------:R-:W-:-:S02]  /*e7e0*/  VIADD R0, R9, 0xffffff14 ;  /* 0xffffff1409007836 */ /* 0x000fc40000000000 */
[----:B------:R-:W-:Y:S01]  /*e7f0*/  LDGSTS.E [R82+0x39800], desc[UR16][R98.64], !P5 ;  /* 0x3980000062527fae */ /* 0x000fe2000e9a1010 */
[----:B------:R-:W3:Y:S03]  /*e800*/  LDC R9, c[0x0][0x3a0] ;  /* 0x0000e800ff097b82 */ /* 0x000ee60000000800 */
[----:B------:R-:W-:Y:S01]  /*e810*/  LDGSTS.E [R82+0x39a00], desc[UR16][R96.64], !P5 ;  /* 0x39a0000060527fae */ /* 0x000fe2000e9a1010 */
[----:B------:R-:W-:Y:S02]  /*e820*/  ISETP.GE.U32.AND P5, PT, R4, 0x7ffffe96, PT ;  /* 0x7ffffe960400780c */ /* 0x000fe40003fa6070 */
[----:B------:R-:W-:Y:S01]  /*e830*/  IADD3 R4, PT, PT, R5, -0xed, RZ ;  /* 0xffffff1305047810 */ /* 0x000fe20007ffe0ff */
[----:B------:R-:W-:Y:S01]  /*e840*/  LDGSTS.E [R82+0x39c00], desc[UR16][R94.64], !P1 ;  /* 0x39c000005e527fae */ /* 0x000fe2000c9a1010 */
[----:B------:R-:W3:Y:S03]  /*e850*/  LDC R5, c[0x0][0x3a0] ;  /* 0x0000e800ff057b82 */ /* 0x000ee60000000800 */
[----:B------:R-:W-:Y:S01]  /*e860*/  LDGSTS.E [R82+0x39e00], desc[UR16][R92.64], !P1 ;  /* 0x39e000005c527fae */ /* 0x000fe2000c9a1010 */
[----:B------:R-:W-:Y:S01]  /*e870*/  ISETP.GE.U32.AND P1, PT, R0, 0x7ffffe95, PT ;  /* 0x7ffffe950000780c */ /* 0x000fe20003f26070 */
[----:B------:R-:W-:-:S02]  /*e880*/  VIADD R0, R8, 0xffffff12 ;  /* 0xffffff1208007836 */ /* 0x000fc40000000000 */
[----:B------:R-:W-:Y:S01]  /*e890*/  LDGSTS.E [R82+0x3a000], desc[UR16][R90.64], !P2 ;  /* 0x3a0000005a527fae */ /* 0x000fe2000d1a1010 */
[----:B------:R-:W3:Y:S03]  /*e8a0*/  LDC R8, c[0x0][0x3a0] ;  /* 0x0000e800ff087b82 */ /* 0x000ee60000000800 */
[----:B------:R-:W-:Y:S01]  /*e8b0*/  LDGSTS.E [R82+0x3a200], desc[UR16][R80.64], !P2 ;  /* 0x3a20000050527fae */ /* 0x000fe2000d1a1010 */
[----:B------:R-:W-:-:S03]  /*e8c0*/  ISETP.GE.U32.AND P2, PT, R4, 0x7ffffe94, PT ;  /* 0x7ffffe940400780c */ /* 0x000fc60003f46070 */
[----:B------:R-:W-:Y:S01]  /*e8d0*/  LDGSTS.E [R82+0x3a400], desc[UR16][R78.64], !P6 ;  /* 0x3a4000004e527fae */ /* 0x000fe2000f1a1010 */
[----:B-1----:R-:W-:Y:S02]  /*e8e0*/  VIADD R4, R7, 0xffffff11 ;  /* 0xffffff1107047836 */ /* 0x002fe40000000000 */
[----:B------:R-:W1:Y:S01]  /*e8f0*/  LDC R7, c[0x0][0x3a0] ;  /* 0x0000e800ff077b82 */ /* 0x000e620000000800 */
[----:B------:R-:W-:Y:S01]  /*e900*/  LDGSTS.E [R82+0x3a600], desc[UR16][R76.64], !P6 ;  /* 0x3a6000004c527fae */ /* 0x000fe2000f1a1010 */
[----:B------:R-:W-:Y:S02]  /*e910*/  ISETP.GE.U32.AND P6, PT, R0, 0x7ffffe93, PT ;  /* 0x7ffffe930000780c */ /* 0x000fe40003fc6070 */
[----:B------:R-:W-:Y:S01]  /*e920*/  IADD3 R0, PT, PT, R11, -0xf0, RZ ;  /* 0xffffff100b007810 */ /* 0x000fe20007ffe0ff */
[----:B------:R-:W-:Y:S03]  /*e930*/  LDGSTS.E [R82+0x3a800], desc[UR16][R74.64], !P5 ;  /* 0x3a8000004a527fae */ /* 0x000fe6000e9a1010 */
[----:B------:R-:W1:Y:S01]  /*e940*/  LDC R11, c[0x0][0x3a0] ;  /* 0x0000e800ff0b7b82 */ /* 0x000e620000000800 */
[----:B------:R-:W-:Y:S01]  /*e950*/  LDGSTS.E [R82+0x3aa00], desc[UR16][R72.64], !P5 ;  /* 0x3aa0000048527fae */ /* 0x000fe2000e9a1010 */
[----:B------:R-:W-:Y:S01]  /*e960*/  ISETP.GE.U32.AND P5, PT, R4, 0x7ffffe92, PT ;  /* 0x7ffffe920400780c */ /* 0x000fe20003fa6070 */
[----:B--2---:R-:W-:-:S02]  /*e970*/  VIADD R4, R6, 0xffffff0f ;  /* 0xffffff0f06047836 */ /* 0x004fc40000000000 */
[----:B------:R-:W-:Y:S03]  /*e980*/  LDGSTS.E [R82+0x3ac00], desc[UR16][R70.64], !P1 ;  /* 0x3ac0000046527fae */ /* 0x000fe6000c9a1010 */
[----:B------:R-:W2:Y:S01]  /*e990*/  LDC R6, c[0x0][0x3a0] ;  /* 0x0000e800ff067b82 */ /* 0x000ea20000000800 */
[----:B------:R-:W-:Y:S01]  /*e9a0*/  LDGSTS.E [R82+0x3ae00], desc[UR16][R68.64], !P1 ;  /* 0x3ae0000044527fae */ /* 0x000fe2000c9a1010 */
[----:B------:R-:W-:Y:S01]  /*e9b0*/  ISETP.GE.U32.AND P1, PT, R0, 0x7ffffe91, PT ;  /* 0x7ffffe910000780c */ /* 0x000fe20003f26070 */
[----:B---3--:R-:W-:Y:S02]  /*e9c0*/  VIADD R0, R10, 0xffffff0e ;  /* 0xffffff0e0a007836 */ /* 0x008fe40000000000 */
[----:B------:R-:W-:Y:S03]  /*e9d0*/  LDGSTS.E [R82+0x3b000], desc[UR16][R66.64], !P2 ;  /* 0x3b00000042527fae */ /* 0x000fe6000d1a1010 */
[----:B------:R-:W3:Y:S01]  /*e9e0*/  LDC R10, c[0x0][0x3a0] ;  /* 0x0000e800ff0a7b82 */ /* 0x000ee20000000800 */
[----:B------:R-:W-:Y:S01]  /*e9f0*/  LDGSTS.E [R82+0x3b200], desc[UR16][R64.64], !P2 ;  /* 0x3b20000040527fae */ /* 0x000fe2000d1a1010 */
[----:B------:R-:W-:-:S03]  /*ea00*/  ISETP.GE.U32.AND P2, PT, R4, 0x7ffffe90, PT ;  /* 0x7ffffe900400780c */ /* 0x000fc60003f46070 */
[----:B------:R-:W-:Y:S01]  /*ea10*/  LDGSTS.E [R82+0x3b400], desc[UR16][R62.64], !P6 ;  /* 0x3b4000003e527fae */ /* 0x000fe2000f1a1010 */
[----:B------:R-:W-:Y:S02]  /*ea20*/  IADD3 R4, PT, PT, R5, -0xf3, RZ ;  /* 0xffffff0d05047810 */ /* 0x000fe40007ffe0ff */
[----:B------:R-:W2:Y:S01]  /*ea30*/  LDC R5, c[0x0][0x3a0] ;  /* 0x0000e800ff057b82 */ /* 0x000ea20000000800 */
[----:B------:R-:W-:Y:S01]  /*ea40*/  LDGSTS.E [R82+0x3b600], desc[UR16][R60.64], !P6 ;  /* 0x3b6000003c527fae */ /* 0x000fe2000f1a1010 */
[----:B------:R-:W-:Y:S01]  /*ea50*/  ISETP.GE.U32.AND P6, PT, R0, 0x7ffffe8f, PT ;  /* 0x7ffffe8f0000780c */ /* 0x000fe20003fc6070 */
[----:B------:R-:W-:Y:S02]  /*ea60*/  VIADD R0, R9, 0xffffff0c ;  /* 0xffffff0c09007836 */ /* 0x000fe40000000000 */
[----:B------:R-:W-:Y:S03]  /*ea70*/  LDGSTS.E [R82+0x3b800], desc[UR16][R58.64], !P5 ;  /* 0x3b8000003a527fae */ /* 0x000fe6000e9a1010 */
[----:B------:R-:W2:Y:S01]  /*ea80*/  LDC R9, c[0x0][0x3a0] ;  /* 0x0000e800ff097b82 */ /* 0x000ea20000000800 */
[----:B------:R-:W-:Y:S01]  /*ea90*/  LDGSTS.E [R82+0x3ba00], desc[UR16][R56.64], !P5 ;  /* 0x3ba0000038527fae */ /* 0x000fe2000e9a1010 */
[----:B------:R-:W-:Y:S01]  /*eaa0*/  ISETP.GE.U32.AND P5, PT, R4, 0x7ffffe8e, PT ;  /* 0x7ffffe8e0400780c */ /* 0x000fe20003fa6070 */
[----:B------:R-:W-:-:S02]  /*eab0*/  VIADD R4, R8, 0xffffff0b ;  /* 0xffffff0b08047836 */ /* 0x000fc40000000000 */
[----:B------:R-:W-:Y:S03]  /*eac0*/  LDGSTS.E [R82+0x3bc00], desc[UR16][R54.64], !P1 ;  /* 0x3bc0000036527fae */ /* 0x000fe6000c9a1010 */
[----:B------:R-:W2:Y:S01]  /*ead0*/  LDC R8, c[0x0][0x3a0] ;  /* 0x0000e800ff087b82 */ /* 0x000ea20000000800 */
[----:B------:R-:W-:Y:S01]  /*eae0*/  LDGSTS.E [R82+0x3be00], desc[UR16][R52.64], !P1 ;  /* 0x3be0000034527fae */ /* 0x000fe2000c9a1010 */
[----:B------:R-:W-:Y:S02]  /*eaf0*/  ISETP.GE.U32.AND P1, PT, R0, 0x7ffffe8d, PT ;  /* 0x7ffffe8d0000780c */ /* 0x000fe40003f26070 */
[----:B-1----:R-:W-:Y:S01]  /*eb00*/  IADD3 R0, PT, PT, R11, -0xf6, RZ ;  /* 0xffffff0a0b007810 */ /* 0x002fe20007ffe0ff */
[----:B------:R-:W-:Y:S03]  /*eb10*/  LDGSTS.E [R82+0x3c000], desc[UR16][R50.64], !P2 ;  /* 0x3c00000032527fae */ /* 0x000fe6000d1a1010 */
[----:B------:R-:W1:Y:S01]  /*eb20*/  LDC R11, c[0x0][0x3a0] ;  /* 0x0000e800ff0b7b82 */ /* 0x000e620000000800 */
[----:B------:R-:W-:Y:S01]  /*eb30*/  LDGSTS.E [R82+0x3c200], desc[UR16][R48.64], !P2 ;  /* 0x3c20000030527fae */ /* 0x000fe2000d1a1010 */
[----:B------:R-:W-:Y:S01]  /*eb40*/  ISETP.GE.U32.AND P2, PT, R4, 0x7ffffe8c, PT ;  /* 0x7ffffe8c0400780c */ /* 0x000fe20003f46070 */
[----:B------:R-:W-:-:S02]  /*eb50*/  VIADD R4, R7, 0xffffff09 ;  /* 0xffffff0907047836 */ /* 0x000fc40000000000 */
[----:B------:R-:W-:Y:S03]  /*eb60*/  LDGSTS.E [R82+0x3c400], desc[UR16][R46.64], !P6 ;  /* 0x3c4000002e527fae */ /* 0x000fe6000f1a1010 */
[----:B------:R-:W1:Y:S01]  /*eb70*/  LDC R7, c[0x0][0x3a0] ;  /* 0x0000e800ff077b82 */ /* 0x000e620000000800 */
[----:B------:R-:W-:Y:S01]  /*eb80*/  LDGSTS.E [R82+0x3c600], desc[UR16][R44.64], !P6 ;  /* 0x3c6000002c527fae */ /* 0x000fe2000f1a1010 */
[----:B------:R-:W-:Y:S01]  /*eb90*/  ISETP.GE.U32.AND P6, PT, R0, 0x7ffffe8b, PT ;  /* 0x7ffffe8b0000780c */ /* 0x000fe20003fc6070 */
[----:B---3--:R-:W-:Y:S02]  /*eba0*/  VIADD R0, R10, 0xffffff08 ;  /* 0xffffff080a007836 */ /* 0x008fe40000000000 */
[----:B------:R-:W-:Y:S04]  /*ebb0*/  LDGSTS.E [R82+0x3c800], desc[UR16][R42.64], !P5 ;  /* 0x3c8000002a527fae */ /* 0x000fe8000e9a1010 */
[----:B------:R-:W-:Y:S01]  /*ebc0*/  LDGSTS.E [R82+0x3ca00], desc[UR16][R40.64], !P5 ;  /* 0x3ca0000028527fae */ /* 0x000fe2000e9a1010 */
[----:B------:R-:W-:-:S02]  /*ebd0*/  ISETP.GE.U32.AND P5, PT, R4, 0x7ffffe8a, PT ;  /* 0x7ffffe8a0400780c */ /* 0x000fc40003fa6070 */
[----:B--2---:R-:W-:Y:S01]  /*ebe0*/  IADD3 R4, PT, PT, R6, -0xf9, RZ ;  /* 0xffffff0706047810 */ /* 0x004fe20007ffe0ff */
[----:B------:R-:W-:Y:S01]  /*ebf0*/  LDGSTS.E [R82+0x3cc00], desc[UR16][R38.64], !P1 ;  /* 0x3cc0000026527fae */ /* 0x000fe2000c9a1010 */
[----:B------:R-:W2:Y:S03]  /*ec00*/  LDC R6, c[0x0][0x3a0] ;  /* 0x0000e800ff067b82 */ /* 0x000ea60000000800 */
[----:B------:R-:W-:Y:S01]  /*ec10*/  LDGSTS.E [R82+0x3ce00], desc[UR16][R36.64], !P1 ;  /* 0x3ce0000024527fae */ /* 0x000fe2000c9a1010 */
[----:B------:R-:W-:Y:S01]  /*ec20*/  ISETP.GE.U32.AND P1, PT, R0, 0x7ffffe89, PT ;  /* 0x7ffffe890000780c */ /* 0x000fe20003f26070 */
[----:B------:R-:W-:Y:S02]  /*ec30*/  VIADD R0, R9, 0xffffff06 ;  /* 0xffffff0609007836 */ /* 0x000fe40000000000 */
[----:B------:R-:W-:Y:S04]  /*ec40*/  LDGSTS.E [R82+0x3d000], desc[UR16][R34.64], !P2 ;  /* 0x3d00000022527fae */ /* 0x000fe8000d1a1010 */
[----:B------:R-:W-:Y:S01]  /*ec50*/  LDGSTS.E [R82+0x3d200], desc[UR16][R32.64], !P2 ;  /* 0x3d20000020527fae */ /* 0x000fe2000d1a1010 */
[----:B------:R-:W-:-:S03]  /*ec60*/  ISETP.GE.U32.AND P2, PT, R4, 0x7ffffe88, PT ;  /* 0x7ffffe880400780c */ /* 0x000fc60003f46070 */
[----:B------:R-:W-:Y:S04]  /*ec70*/  LDGSTS.E [R82+0x3d400], desc[UR16][R30.64], !P6 ;  /* 0x3d4000001e527fae */ /* 0x000fe8000f1a1010 */
[----:B------:R-:W-:Y:S01]  /*ec80*/  LDGSTS.E [R82+0x3d600], desc[UR16][R28.64], !P6 ;  /* 0x3d6000001c527fae */ /* 0x000fe2000f1a1010 */
[----:B------:R-:W-:Y:S01]  /*ec90*/  ISETP.GE.U32.AND P6, PT, R0, 0x7ffffe87, PT ;  /* 0x7ffffe870000780c */ /* 0x000fe20003fc6070 */
[----:B------:R-:W-:Y:S01]  /*eca0*/  VIADD R4, R8, 0xffffff05 ;  /* 0xffffff0508047836 */ /* 0x000fe20000000000 */
[----:B-1----:R-:W-:Y:S01]  /*ecb0*/  IADD3 R0, PT, PT, R11, -0xfc, RZ ;  /* 0xffffff040b007810 */ /* 0x002fe20007ffe0ff */
[----:B------:R-:W-:Y:S04]  /*ecc0*/  LDGSTS.E [R82+0x3d800], desc[UR16][R26.64], !P5 ;  /* 0x3d8000001a527fae */ /* 0x000fe8000e9a1010 */
[----:B------:R-:W-:Y:S04]  /*ecd0*/  LDGSTS.E [R82+0x3da00], desc[UR16][R24.64], !P5 ;  /* 0x3da0000018527fae */ /* 0x000fe8000e9a1010 */
[----:B------:R-:W-:Y:S01]  /*ece0*/  LDGSTS.E [R82+0x3dc00], desc[UR16][R22.64], !P1 ;  /* 0x3dc0000016527fae */ /* 0x000fe2000c9a1010 */
[----:B------:R-:W-:-:S03]  /*ecf0*/  ISETP.GE.U32.AND P5, PT, R4, 0x7ffffe86, PT ;  /* 0x7ffffe860400780c */ /* 0x000fc60003fa6070 */
[----:B------:R-:W-:Y:S01]  /*ed00*/  LDGSTS.E [R82+0x3de00], desc[UR16][R20.64], !P1 ;  /* 0x3de0000014527fae */ /* 0x000fe2000c9a1010 */
[----:B------:R-:W-:Y:S01]  /*ed10*/  ISETP.GE.U32.AND P1, PT, R0, 0x7ffffe85, PT ;  /* 0x7ffffe850000780c */ /* 0x000fe20003f26070 */
[----:B------:R-:W-:Y:S02]  /*ed20*/  VIADD R0, R7, 0xffffff02 ;  /* 0xffffff0207007836 */ /* 0x000fe40000000000 */
[----:B------:R-:W-:Y:S01]  /*ed30*/  LDGSTS.E [R82+0x3e000], desc[UR16][R18.64], !P2 ;  /* 0x3e00000012527fae */ /* 0x000fe2000d1a1010 */
[----:B------:R-:W-:-:S03]  /*ed40*/  VIADD R4, R5, 0xffffff03 ;  /* 0xffffff0305047836 */ /* 0x000fc60000000000 */
[----:B------:R-:W-:Y:S01]  /*ed50*/  LDGSTS.E [R82+0x3e200], desc[UR16][R16.64], !P2 ;  /* 0x3e20000010527fae */ /* 0x000fe2000d1a1010 */
[----:B------:R-:W-:-:S03]  /*ed60*/  IMAD.WIDE R10, R2, 0x4, R152 ;  /* 0x00000004020a7825 */ /* 0x000fc600078e0298 */
[----:B------:R-:W-:Y:S01]  /*ed70*/  LDGSTS.E [R82+0x3e400], desc[UR16][R14.64], !P6 ;  /* 0x3e4000000e527fae */ /* 0x000fe2000f1a1010 */
[----:B------:R-:W-:-:S03]  /*ed80*/  IMAD.WIDE R8, R2, 0x4, R150 ;  /* 0x0000000402087825 */ /* 0x000fc600078e0296 */
[----:B------:R-:W-:Y:S01]  /*ed90*/  LDGSTS.E [R82+0x3e600], desc[UR16][R12.64], !P6 ;  /* 0x3e6000000c527fae */ /* 0x000fe2000f1a1010 */
[----:B------:R-:W-:Y:S02]  /*eda0*/  ISETP.GE.U32.AND P6, PT, R0, 0x7ffffe83, PT ;  /* 0x7ffffe830000780c */ /* 0x000fe40003fc6070 */
[----:B--2---:R-:W-:Y:S01]  /*edb0*/  IADD3 R0, PT, PT, R6, -0xff, RZ ;  /* 0xffffff0106007810 */ /* 0x004fe20007ffe0ff */
[----:B------:R-:W2:Y:S01]  /*edc0*/  LDL.LU.64 R152, [R1+0x768] ;  /* 0x0007680001987983 */ /* 0x000ea20000300a00 */
[----:B------:R-:W-:Y:S01]  /*edd0*/  ISETP.GE.U32.AND P2, PT, R4, 0x7ffffe84, PT ;  /* 0x7ffffe840400780c */ /* 0x000fe20003f46070 */
[C---:B------:R-:W-:Y:S02]  /*ede0*/  IMAD.WIDE R6, R2.reuse, 0x4, R148 ;  /* 0x0000000402067825 */ /* 0x040fe400078e0294 */
[----:B------:R-:W3:Y:S04]  /*edf0*/  LDL.LU.64 R150, [R1+0x760] ;  /* 0x0007600001967983 */ /* 0x000ee80000300a00 */
[----:B------:R-:W3:Y:S04]  /*ee00*/  LDL.LU.64 R148, [R1+0x758] ;  /* 0x0007580001947983 */ /* 0x000ee80000300a00 */
[----:B------:R-:W-:Y:S04]  /*ee10*/  LDGSTS.E [R82+0x3e800], desc[UR16][R10.64], !P5 ;  /* 0x3e8000000a527fae */ /* 0x000fe8000e9a1010 */
[----:B------:R-:W-:Y:S04]  /*ee20*/  LDGSTS.E [R82+0x3ea00], desc[UR16][R8.64], !P5 ;  /* 0x3ea0000008527fae */ /* 0x000fe8000e9a1010 */
[----:B------:R-:W-:Y:S01]  /*ee30*/  LDGSTS.E [R82+0x3ec00], desc[UR16][R6.64], !P1 ;  /* 0x3ec0000006527fae */ /* 0x000fe2000c9a1010 */
[----:B-----5:R-:W-:-:S03]  /*ee40*/  IMAD.WIDE R4, R2, 0x4, R86 ;  /* 0x0000000402047825 */ /* 0x020fc600078e0256 */
[----:B------:R-:W5:Y:S04]  /*ee50*/  LDL.LU.64 R86, [R1+0x750] ;  /* 0x0007500001567983 */ /* 0x000f680000300a00 */
[----:B------:R-:W-:Y:S01]  /*ee60*/  LDGSTS.E [R82+0x3ee00], desc[UR16][R4.64], !P1 ;  /* 0x3ee0000004527fae */ /* 0x000fe2000c9a1010 */
[----:B----4-:R-:W-:-:S04]  /*ee70*/  IMAD.WIDE R132, R2, 0x4, R132 ;  /* 0x0000000402847825 */ /* 0x010fc800078e0284 */
[C---:B------:R-:W-:Y:S01]  /*ee80*/  IMAD.WIDE R130, R2.reuse, 0x4, R154 ;  /* 0x0000000402827825 */ /* 0x040fe200078e029a */
[----:B------:R1:W-:Y:S03]  /*ee90*/  STL.64 [R1+0xb20], R132 ;  /* 0x000b208401007387 */ /* 0x0003e60000100a00 */
[C---:B------:R-:W-:Y:S01]  /*eea0*/  IMAD.WIDE R128, R2.reuse, 0x4, R146 ;  /* 0x0000000402807825 */ /* 0x040fe200078e0292 */
[----:B------:R2:W-:Y:S03]  /*eeb0*/  STL.64 [R1+0xb38], R130 ;  /* 0x000b388201007387 */ /* 0x0005e60000100a00 */
[----:B------:R-:W-:Y:S01]  /*eec0*/  IMAD.WIDE R126, R2, 0x4, R144 ;  /* 0x00000004027e7825 */ /* 0x000fe200078e0290 */
[----:B------:R3:W-:Y:S04]  /*eed0*/  STL.64 [R1+0xb10], R128 ;  /* 0x000b108001007387 */ /* 0x0007e80000100a00 */
[----:B------:R-:W4:Y:S04]  /*eee0*/  LDL.LU.64 R158, [R1+0x230] ;  /* 0x00023000019e7983 */ /* 0x000f280000300a00 */
[----:B------:R1:W-:Y:S04]  /*eef0*/  STL.64 [R1+0xb30], R126 ;  /* 0x000b307e01007387 */ /* 0x0003e80000100a00 */
[----:B------:R-:W4:Y:S04]  /*ef00*/  LDL.LU.64 R156, [R1+0x238] ;  /* 0x00023800019c7983 */ /* 0x000f280000300a00 */
[----:B------:R-:W-:Y:S04]  /*ef10*/  LDGSTS.E [R82+0x3f000], desc[UR16][R132.64], !P2 ;  /* 0x3f00000084527fae */ /* 0x000fe8000d1a1010 */
[----:B------:R-:W4:Y:S01]  /*ef20*/  LDL.LU.64 R144, [R1+0x240] ;  /* 0x0002400001907983 */ /* 0x000f220000300a00 */
[----:B------:R-:W-:-:S02]  /*ef30*/  VIADD R138, R138, 0xffffff00 ;  /* 0xffffff008a8a7836 */ /* 0x000fc40000000000 */
[----:B------:R-:W-:Y:S01]  /*ef40*/  VIADD R141, R141, 0x7f ;  /* 0x0000007f8d8d7836 */ /* 0x000fe20000000000 */
[----:B------:R-:W-:Y:S01]  /*ef50*/  ISETP.GE.U32.AND P1, PT, R0, 0x7ffffe82, PT ;  /* 0x7ffffe820000780c */ /* 0x000fe20003f26070 */
[----:B------:R2:W-:Y:S04]  /*ef60*/  LDGSTS.E [R82+0x3f200], desc[UR16][R130.64], !P2 ;  /* 0x3f20000082527fae */ /* 0x0005e8000d1a1010 */
[----:B-1----:R-:W4:Y:S01]  /*ef70*/  LDL.LU.64 R132, [R1+0x250] ;  /* 0x0002500001847983 */ /* 0x002f220000300a00 */
[----:B------:R-:W-:-:S03]  /*ef80*/  ISETP.GE.AND P5, PT, R83, R138, PT ;  /* 0x0000008a5300720c */ /* 0x000fc60003fa6270 */
[----:B------:R3:W-:Y:S01]  /*ef90*/  LDGSTS.E [R82+0x3f400], desc[UR16][R128.64], !P6 ;  /* 0x3f40000080527fae */ /* 0x0007e2000f1a1010 */
[----:B------:R-:W-:Y:S02]  /*efa0*/  SEL R0, RZ, 0x4, P5 ;  /* 0x00000004ff007807 */ /* 0x000fe40002800000 */
[----:B------:R-:W-:Y:S01]  /*efb0*/  ISETP.GT.AND P5, PT, R141, 0x17f, PT ;  /* 0x0000017f8d00780c */ /* 0x000fe20003fa4270 */
[----:B------:R1:W-:Y:S01]  /*efc0*/  LDGSTS.E [R82+0x3f600], desc[UR16][R126.64], !P6 ;  /* 0x3f6000007e527fae */ /* 0x0003e2000f1a1010 */
[----:B------:R-:W1:Y:S02]  /*efd0*/  LDC R141, c[0x0][0x3a0] ;  /* 0x0000e800ff8d7b82 */ /* 0x000e640000000800 */
[----:B------:R-:W-:Y:S01]  /*efe0*/  SEL R0, R0, RZ, P5 ;  /* 0x000000ff00007207 */ /* 0x000fe20002800000 */
[----:B------:R-:W4:Y:S01]  /*eff0*/  LDL.LU.64 R146, [R1+0x258] ;  /* 0x0002580001927983 */ /* 0x000f220000300a00 */
[----:B------:R-:W-:Y:S02]  /*f000*/  ISETP.GE.U32.AND P5, PT, R138, 0x7ffffe81, PT ;  /* 0x7ffffe818a00780c */ /* 0x000fe40003fa6070 */
[----:B------:R-:W-:-:S02]  /*f010*/  IADD3 R138, PT, PT, R139, -0x101, RZ ;  /* 0xfffffeff8b8a7810 */ /* 0x000fc40007ffe0ff */
[----:B------:R-:W-:Y:S01]  /*f020*/  ISETP.NE.U32.AND P2, PT, R0, RZ, PT ;  /* 0x000000ff0000720c */ /* 0x000fe20003f45070 */
[----:B------:R-:W-:Y:S01]  /*f030*/  VIADD R0, R142, 0xfffffefd ;  /* 0xfffffefd8e007836 */ /* 0x000fe20000000000 */
[----:B------:R-:W-:Y:S01]  /*f040*/  ISETP.GE.U32.AND P6, PT, R138, 0x7ffffe80, PT ;  /* 0x7ffffe808a00780c */ /* 0x000fe20003fc6070 */
[----:B------:R-:W-:Y:S01]  /*f050*/  VIADD R138, R140, 0xfffffefe ;  /* 0xfffffefe8c8a7836 */ /* 0x000fe20000000000 */
[----:B------:R-:W-:Y:S01]  /*f060*/  SHF.L.U32 R3, R3, 0x7, RZ ;  /* 0x0000000703037819 */ /* 0x000fe200000006ff */
[----:B--2---:R-:W-:-:S04]  /*f070*/  IMAD.WIDE R130, R2, 0x4, R152 ;  /* 0x0000000402827825 */ /* 0x004fc800078e0298 */
[C---:B---3--:R-:W-:Y:S01]  /*f080*/  IMAD.WIDE R128, R2.reuse, 0x4, R150 ;  /* 0x0000000402807825 */ /* 0x048fe200078e0296 */
[----:B------:R-:W-:Y:S03]  /*f090*/  STL.64 [R1+0xb08], R130 ;  /* 0x000b088201007387 */ /* 0x000fe60000100a00 */
[----:B-1----:R-:W-:Y:S01]  /*f0a0*/  IMAD.WIDE R126, R2, 0x4, R148 ;  /* 0x00000004027e7825 */ /* 0x002fe200078e0294 */
[----:B------:R-:W-:Y:S04]  /*f0b0*/  STL.64 [R1+0xb28], R128 ;  /* 0x000b288001007387 */ /* 0x000fe80000100a00 */
[----:B------:R-:W2:Y:S04]  /*f0c0*/  LDL.LU.64 R148, [R1+0x268] ;  /* 0x0002680001947983 */ /* 0x000ea80000300a00 */
[----:B------:R-:W-:Y:S04]  /*f0d0*/  LDGSTS.E [R82+0x3f800], desc[UR16][R130.64], !P1 ;  /* 0x3f80000082527fae */ /* 0x000fe8000c9a1010 */
[----:B------:R-:W-:Y:S04]  /*f0e0*/  STL.64 [R1+0x370], R126 ;  /* 0x0003707e01007387 */ /* 0x000fe80000100a00 */
[----:B------:R-:W-:Y:S04]  /*f0f0*/  LDGSTS.E [R82+0x3fa00], desc[UR16][R128.64], !P1 ;  /* 0x3fa0000080527fae */ /* 0x000fe8000c9a1010 */
[----:B------:R-:W-:Y:S01]  /*f100*/  LDGSTS.E [R82+0x3fc00], desc[UR16][R126.64], !P5 ;  /* 0x3fc000007e527fae */ /* 0x000fe2000e9a1010 */
[----:B------:R-:W-:Y:S01]  /*f110*/  ISETP.GE.U32.AND P1, PT, R138, 0x7ffffe7f, PT ;  /* 0x7ffffe7f8a00780c */ /* 0x000fe20003f26070 */
[----:B-----5:R-:W-:-:S05]  /*f120*/  IMAD.WIDE R86, R2, 0x4, R86 ;  /* 0x0000000402567825 */ /* 0x020fca00078e0256 */
[----:B------:R1:W-:Y:S04]  /*f130*/  STL.64 [R1+0xb18], R86 ;  /* 0x000b185601007387 */ /* 0x0003e80000100a00 */
[----:B------:R-:W3:Y:S04]  /*f140*/  LDL.LU.64 R150, [R1+0x270] ;  /* 0x0002700001967983 */ /* 0x000ee80000300a00 */
[----:B------:R5:W-:Y:S01]  /*f150*/  LDGSTS.E [R82+0x3fe00], desc[UR16][R86.64], !P5 ;  /* 0x3fe0000056527fae */ /* 0x000be2000e9a1010 */
[----:B------:R-:W-:Y:S01]  /*f160*/  ISETP.GE.U32.AND P5, PT, R0, 0x7ffffe7e, PT ;  /* 0x7ffffe7e0000780c */ /* 0x000fe20003fa6070 */
[----:B------:R-:W-:-:S02]  /*f170*/  VIADD R0, R141, 0xfffffefc ;  /* 0xfffffefc8d007836 */ /* 0x000fc40000000000 */
[----:B------:R-:W0:Y:S04]  /*f180*/  LDGDEPBAR ;  /* 0x00000000000079af */ /* 0x000e280000000000 */
[----:B-1----:R-:W5:Y:S04]  /*f190*/  LDL.LU.64 R86, [R1+0x278] ;  /* 0x0002780001567983 */ /* 0x002f680000300a00 */
[----:B------:R-:W2:Y:S01]  /*f1a0*/  LDL.LU.64 R152, [R1+0x280] ;  /* 0x0002800001987983 */ /* 0x000ea20000300a00 */
[----:B----4-:R-:W-:-:S03]  /*f1b0*/  IMAD.WIDE R138, R3, 0x4, R158 ;  /* 0x00000004038a7825 */ /* 0x010fc600078e029e */
[----:B------:R-:W4:Y:S01]  /*f1c0*/  LDL.LU.64 R154, [R1+0x290] ;  /* 0x00029000019a7983 */ /* 0x000f220000300a00 */
[----:B------:R-:W-:-:S03]  /*f1d0*/  IMAD.WIDE R140, R3, 0x4, R156 ;  /* 0x00000004038c7825 */ /* 0x000fc600078e029c */
[----:B------:R-:W2:Y:S04]  /*f1e0*/  LDL.LU.64 R156, [R1+0x298] ;  /* 0x00029800019c7983 */ /* 0x000ea80000300a00 */
[----:B------:R-:W2:Y:S01]  /*f1f0*/  LDL.LU.64 R158, [R1+0x2a8] ;  /* 0x0002a800019e7983 */ /* 0x000ea20000300a00 */
[----:B------:R-:W-:-:S03]  /*f200*/  IMAD.WIDE R142, R3, 0x4, R144 ;  /* 0x00000004038e7825 */ /* 0x000fc600078e0290 */
[----:B------:R-:W2:Y:S01]  /*f210*/  LDL.LU.64 R160, [R1+0x2b0] ;  /* 0x0002b00001a07983 */ /* 0x000ea20000300a00 */
[----:B------:R-:W-:-:S03]  /*f220*/  IMAD.WIDE R144, R3, 0x4, R132 ;  /* 0x0000000403907825 */ /* 0x000fc600078e0284 */
[----:B------:R-:W2:Y:S04]  /*f230*/  LDL.LU.64 R132, [R1+0x2c0] ;  /* 0x0002c00001847983 */ /* 0x000ea80000300a00 */
[----:B------:R-:W3:Y:S04]  /*f240*/  LDL.LU.64 R164, [R1+0x2c8] ;  /* 0x0002c80001a47983 */ /* 0x000ee80000300a00 */
[----:B------:R-:W3:Y:S04]  /*f250*/  LDL.LU.64 R200, [R1+0x2d8] ;  /* 0x0002d80001c87983 */ /* 0x000ee80000300a00 */
[----:B------:R-:W4:Y:S04]  /*f260*/  LDL.LU.64 R166, [R1+0x2e8] ;  /* 0x0002e80001a67983 */ /* 0x000f280000300a00 */
        /* <DEDUP_REMOVED lines=16> */
[----:B------:R-:W4:Y:S01]  /*f370*/  LDL.LU.64 R196, [R1+0x3c8] ;  /* 0x0003c80001c47983 */ /* 0x000f220000300a00 */
[----:B-----5:R-:W-:-:S05]  /*f380*/  IMAD.WIDE R86, R3, 0x4, R86 ;  /* 0x0000000403567825 */ /* 0x020fca00078e0256 */
[----:B------:R1:W-:Y:S01]  /*f390*/  STL.64 [R1+0x170], R86 ;  /* 0x0001705601007387 */ /* 0x0003e20000100a00 */
[----:B--2---:R-:W-:-:S03]  /*f3a0*/  IMAD.WIDE R162, R3, 0x4, R132 ;  /* 0x0000000403a27825 */ /* 0x004fc600078e0284 */
[----:B------:R-:W2:Y:S01]  /*f3b0*/  LDL.LU.64 R132, [R1+0x3d0] ;  /* 0x0003d00001847983 */ /* 0x000ea20000300a00 */
[----:B---3--:R-:W-:-:S05]  /*f3c0*/  IMAD.WIDE R250, R3, 0x4, R200 ;  /* 0x0000000403fa7825 */ /* 0x008fca00078e02c8 */
[----:B------:R-:W-:Y:S04]  /*f3d0*/  STL.64 [R1+0x130], R250 ;  /* 0x000130fa01007387 */ /* 0x000fe80000100a00 */
[----:B------:R-:W3:Y:S01]  /*f3e0*/  LDL.LU.64 R200, [R1+0x3e0] ;  /* 0x0003e00001c87983 */ /* 0x000ee20000300a00 */
[----:B----4-:R-:W-:-:S05]  /*f3f0*/  IMAD.WIDE R248, R3, 0x4, R202 ;  /* 0x0000000403f87825 */ /* 0x010fca00078e02ca */
[----:B------:R-:W-:Y:S04]  /*f400*/  STL.64 [R1+0x140], R248 ;  /* 0x000140f801007387 */ /* 0x000fe80000100a00 */
[----:B------:R-:W4:Y:S04]  /*f410*/  LDL.LU.64 R202, [R1+0x3f0] ;  /* 0x0003f00001ca7983 */ /* 0x000f280000300a00 */
[----:B------:R-:W5:Y:S04]  /*f420*/  LDL.LU.64 R204, [R1+0x3f8] ;  /* 0x0003f80001cc7983 */ /* 0x000f680000300a00 */
[----:B------:R-:W3:Y:S04]  /*f430*/  LDL.LU.64 R206, [R1+0x408] ;  /* 0x0004080001ce7983 */ /* 0x000ee80000300a00 */
[----:B------:R-:W3:Y:S04]  /*f440*/  LDL.LU.64 R244, [R1+0x418] ;  /* 0x0004180001f47983 */ /* 0x000ee80000300a00 */
[----:B------:R-:W3:Y:S04]  /*f450*/  LDL.LU.64 R208, [R1+0x420] ;  /* 0x0004200001d07983 */ /* 0x000ee80000300a00 */
[----:B------:R-:W3:Y:S04]  /*f460*/  LDL.LU.64 R210, [R1+0x430] ;  /* 0x0004300001d27983 */ /* 0x000ee80000300a00 */
[----:B------:R-:W3:Y:S01]  /*f470*/  LDL.LU.64 R212, [R1+0x440] ;  /* 0x0004400001d47983 */ /* 0x000ee20000300a00 */
[----:B------:R-:W-:-:S03]  /*f480*/  IMAD.WIDE R246, R3, 0x4, R198 ;  /* 0x0000000403f67825 */ /* 0x000fc600078e02c6 */
[----:B------:R-:W4:Y:S04]  /*f490*/  LDL.LU.64 R214, [R1+0x448] ;  /* 0x0004480001d67983 */ /* 0x000f280000300a00 */
[----:B------:R-:W4:Y:S04]  /*f4a0*/  LDL.LU.64 R216, [R1+0x458] ;  /* 0x0004580001d87983 */ /* 0x000f280000300a00 */
[----:B------:R-:W4:Y:S04]  /*f4b0*/  LDL.LU.64 R218, [R1+0x468] ;  /* 0x0004680001da7983 */ /* 0x000f280000300a00 */
[----:B------:R-:W4:Y:S01]  /*f4c0*/  LDL.LU.64 R128, [R1+0x470] ;  /* 0x0004700001807983 */ /* 0x000f220000300a00 */
[----:B--2---:R-:W-:-:S03]  /*f4d0*/  IMAD.WIDE R198, R3, 0x4, R132 ;  /* 0x0000000403c67825 */ /* 0x004fc600078e0284 */
[----:B------:R-:W2:Y:S04]  /*f4e0*/  LDL.LU.64 R132, [R1+0x480] ;  /* 0x0004800001847983 */ /* 0x000ea80000300a00 */
[----:B------:R-:W5:Y:S04]  /*f4f0*/  LDL.LU.64 R220, [R1+0x490] ;  /* 0x0004900001dc7983 */ /* 0x000f680000300a00 */
[----:B------:R-:W5:Y:S04]  /*f500*/  LDL.LU.64 R222, [R1+0x498] ;  /* 0x0004980001de7983 */ /* 0x000f680000300a00 */
[----:B------:R-:W5:Y:S04]  /*f510*/  LDL.LU.64 R224, [R1+0x4a8] ;  /* 0x0004a80001e07983 */ /* 0x000f680000300a00 */
[----:B------:R-:W-:Y:S04]  /*f520*/  STL.64 [R1+0x150], R246 ;  /* 0x000150f601007387 */ /* 0x000fe80000100a00 */
[----:B------:R-:W5:Y:S04]  /*f530*/  LDL.LU.64 R226, [R1+0x4b8] ;  /* 0x0004b80001e27983 */ /* 0x000f680000300a00 */
        /* <DEDUP_REMOVED lines=11> */
[----:B------:R-:W5:Y:S01]  /*f5f0*/  LDL R83, [R1+0x3b0] ;  /* 0x0003b00001537983 */ /* 0x000f620000100800 */
[----:B---3--:R-:W-:-:S04]  /*f600*/  IMAD.WIDE R244, R3, 0x4, R244 ;  /* 0x0000000403f47825 */ /* 0x008fc800078e02f4 */
[C---:B------:R-:W-:Y:S01]  /*f610*/  IMAD.WIDE R146, R3.reuse, 0x4, R146 ;  /* 0x0000000403927825 */ /* 0x040fe200078e0292 */
[----:B------:R3:W-:Y:S03]  /*f620*/  STL.64 [R1+0x160], R244 ;  /* 0x000160f401007387 */ /* 0x0007e60000100a00 */
[----:B------:R-:W-:-:S04]  /*f630*/  IMAD.WIDE R148, R3, 0x4, R148 ;  /* 0x0000000403947825 */ /* 0x000fc800078e0294 */
[----:B----4-:R-:W-:-:S04]  /*f640*/  IMAD.WIDE R126, R3, 0x4, R128 ;  /* 0x00000004037e7825 */ /* 0x010fc800078e0280 */
[C---:B------:R-:W-:Y:S01]  /*f650*/  IMAD.WIDE R150, R3.reuse, 0x4, R150 ;  /* 0x0000000403967825 */ /* 0x040fe200078e0296 */
[----:B------:R4:W-:Y:S03]  /*f660*/  STL.64 [R1+0x108], R126 ;  /* 0x0001087e01007387 */ /* 0x0009e60000100a00 */
[----:B--2---:R-:W-:-:S05]  /*f670*/  IMAD.WIDE R132, R3, 0x4, R132 ;  /* 0x0000000403847825 */ /* 0x004fca00078e0284 */
[----:B------:R2:W-:Y:S01]  /*f680*/  STL.64 [R1+0x2c8], R132 ;  /* 0x0002c88401007387 */ /* 0x0005e20000100a00 */
[----:B-----5:R-:W-:-:S04]  /*f690*/  IMAD.WIDE R128, R3, 0x4, R130 ;  /* 0x0000000403807825 */ /* 0x020fc800078e0282 */
[C---:B------:R-:W-:Y:S01]  /*f6a0*/  IMAD.WIDE R130, R3.reuse, 0x4, R134 ;  /* 0x0000000403827825 */ /* 0x040fe200078e0286 */
[----:B------:R5:W-:Y:S04]  /*f6b0*/  STL.64 [R1+0x110], R128 ;  /* 0x0001108001007387 */ /* 0x000be80000100a00 */
[----:B------:R1:W-:Y:S01]  /*f6c0*/  STL.64 [R1+0x2d0], R130 ;  /* 0x0002d08201007387 */ /* 0x0003e20000100a00 */
[----:B------:R-:W-:-:S03]  /*f6d0*/  IMAD.WIDE R134, R3, 0x4, R136 ;  /* 0x0000000403867825 */ /* 0x000fc600078e0288 */
[----:B------:R-:W-:Y:S01]  /*f6e0*/  LDGSTS.E [R83+0x68000], desc[UR16][R138.64], P4 ;  /* 0x680000008a537fae */ /* 0x000fe2000a1a1010 */
[----:B------:R-:W-:-:S03]  /*f6f0*/  IMAD.WIDE R136, R3, 0x4, R84 ;  /* 0x0000000403887825 */ /* 0x000fc600078e0254 */
[----:B------:R-:W-:Y:S04]  /*f700*/  LDGSTS.E [R83+0x68400], desc[UR16][R140.64], P4 ;  /* 0x684000008c537fae */ /* 0x000fe8000a1a1010 */
[----:B------:R-:W-:Y:S04]  /*f710*/  LDGSTS.E [R83+0x68800], desc[UR16][R142.64], P4 ;  /* 0x688000008e537fae */ /* 0x000fe8000a1a1010 */
[----:B------:R-:W-:Y:S04]  /*f720*/  LDGSTS.E [R83+0x68c00], desc[UR16][R144.64], P4 ;  /* 0x68c0000090537fae */ /* 0x000fe8000a1a1010 */
[----:B------:R-:W-:Y:S04]  /*f730*/  LDGSTS.E [R83+0x69000], desc[UR16][R146.64], P4 ;  /* 0x6900000092537fae */ /* 0x000fe8000a1a1010 */
[----:B------:R-:W2:Y:S04]  /*f740*/  LDL.LU.64 R84, [R1+0xdd8] ;  /* 0x000dd80001547983 */ /* 0x000ea80000300a00 */
[----:B------:R-:W-:Y:S04]  /*f750*/  LDGSTS.E [R83+0x69400], desc[UR16][R148.64], P4 ;  /* 0x6940000094537fae */ /* 0x000fe8000a1a1010 */
[----:B------:R1:W-:Y:S04]  /*f760*/  STL.64 [R1+0x120], R134 ;  /* 0x0001208601007387 */ /* 0x0003e80000100a00 */
[----:B------:R-:W-:Y:S04]  /*f770*/  LDGSTS.E [R83+0x69800], desc[UR16][R150.64], P4 ;  /* 0x6980000096537fae */ /* 0x000fe8000a1a1010 */
[----:B------:R1:W-:Y:S04]  /*f780*/  STL.64 [R1+0x2d8], R136 ;  /* 0x0002d88801007387 */ /* 0x0003e80000100a00 */
[----:B------:R-:W-:Y:S04]  /*f790*/  LDGSTS.E [R83+0x69c00], desc[UR16][R86.64], P4 ;  /* 0x69c0000056537fae */ /* 0x000fe8000a1a1010 */
[----:B-1----:R-:W2:Y:S01]  /*f7a0*/  LDL.LU.64 R86, [R1+0xdd0] ;  /* 0x000dd00001567983 */ /* 0x002ea20000300a00 */
[----:B------:R-:W-:-:S04]  /*f7b0*/  IMAD.WIDE R152, R3, 0x4, R152 ;  /* 0x0000000403987825 */ /* 0x000fc800078e0298 */
[C---:B------:R-:W-:Y:S01]  /*f7c0*/  IMAD.WIDE R154, R3.reuse, 0x4, R154 ;  /* 0x00000004039a7825 */ /* 0x040fe200078e029a */
[----:B------:R-:W-:Y:S03]  /*f7d0*/  LDGSTS.E [R88+0x68080], desc[UR16][R152.64], P4 ;  /* 0x6808000098587fae */ /* 0x000fe6000a1a1010 */
        /* <DEDUP_REMOVED lines=14> */
[----:B------:R-:W-:-:S04]  /*f8c0*/  IMAD.WIDE R172, R3, 0x4, R172 ;  /* 0x0000000403ac7825 */ /* 0x000fc800078e02ac */
        /* <DEDUP_REMOVED lines=21> */
[C---:B------:R-:W-:Y:S01]  /*fa20*/  IMAD.WIDE R218, R3.reuse, 0x4, R218 ;  /* 0x0000000403da7825 */ /* 0x040fe200078e02da */
[----:B--2---:R-:W-:Y:S04]  /*fa30*/  LDGSTS.E [R87+0x68100], desc[UR16][R166.64], P4 ;  /* 0x68100000a6577fae */ /* 0x004fe8000a1a1010 */
        /* <DEDUP_REMOVED lines=22> */
[----:B------:R1:W-:Y:S04]  /*fba0*/  LDGSTS.E [R85+0x69e00], desc[UR16][R244.64], P4 ;  /* 0x69e00000f4557fae */ /* 0x0003e8000a1a1010 */
[----:B------:R-:W-:Y:S04]  /*fbb0*/  LDGSTS.E [R252+0x68280], desc[UR16][R208.64], P4 ;  /* 0x68280000d0fc7fae */ /* 0x000fe8000a1a1010 */
[----:B------:R-:W-:Y:S04]  /*fbc0*/  LDGSTS.E [R252+0x68680], desc[UR16][R210.64], P4 ;  /* 0x68680000d2fc7fae */ /* 0x000fe8000a1a1010 */
[----:B------:R-:W-:Y:S04]  /*fbd0*/  LDGSTS.E [R252+0x68a80], desc[UR16][R212.64], P4 ;  /* 0x68a80000d4fc7fae */ /* 0x000fe8000a1a1010 */
[----:B---3--:R-:W1:Y:S04]  /*fbe0*/  LDL.LU.64 R244, [R1+0xaf8] ;  /* 0x000af80001f47983 */ /* 0x008e680000300a00 */
[----:B------:R-:W-:Y:S04]  /*fbf0*/  LDGSTS.E [R252+0x68e80], desc[UR16][R214.64], P4 ;  /* 0x68e80000d6fc7fae */ /* 0x000fe8000a1a1010 */
[----:B------:R-:W2:Y:S04]  /*fc00*/  LDL.LU.64 R246, [R1+0xae8] ;  /* 0x000ae80001f67983 */ /* 0x000ea80000300a00 */
[----:B------:R-:W-:Y:S04]  /*fc10*/  LDGSTS.E [R252+0x69280], desc[UR16][R216.64], P4 ;  /* 0x69280000d8fc7fae */ /* 0x000fe8000a1a1010 */
[----:B------:R-:W3:Y:S04]  /*fc20*/  LDL.LU.64 R248, [R1+0xb00] ;  /* 0x000b000001f87983 */ /* 0x000ee80000300a00 */
[----:B------:R-:W-:Y:S04]  /*fc30*/  LDGSTS.E [R252+0x69680], desc[UR16][R218.64], P4 ;  /* 0x69680000dafc7fae */ /* 0x000fe8000a1a1010 */
[----:B------:R-:W5:Y:S04]  /*fc40*/  LDL.LU.64 R250, [R1+0xaf0] ;  /* 0x000af00001fa7983 */ /* 0x000f680000300a00 */
[----:B------:R-:W-:Y:S04]  /*fc50*/  LDGSTS.E [R252+0x69a80], desc[UR16][R126.64], P4 ;  /* 0x69a800007efc7fae */ /* 0x000fe8000a1a1010 */
[----:B------:R-:W-:Y:S04]  /*fc60*/  LDGSTS.E [R252+0x69e80], desc[UR16][R132.64], P4 ;  /* 0x69e8000084fc7fae */ /* 0x000fe8000a1a1010 */
[----:B----4-:R-:W4:Y:S04]  /*fc70*/  LDL.LU.64 R126, [R1+0xdc8] ;  /* 0x000dc800017e7983 */ /* 0x010f280000300a00 */
[----:B------:R-:W4:Y:S01]  /*fc80*/  LDL.LU.64 R132, [R1+0xdc0] ;  /* 0x000dc00001847983 */ /* 0x000f220000300a00 */
        /* <DEDUP_REMOVED lines=12> */
[----:B-1----:R-:W-:-:S04]  /*fd50*/  IMAD.WIDE R244, R2, 0x4, R244 ;  /* 0x0000000402f47825 */ /* 0x002fc800078e02f4 */
[----:B--2---:R-:W-:-:S04]  /*fd60*/  IMAD.WIDE R246, R2, 0x4, R246 ;  /* 0x0000000402f67825 */ /* 0x004fc800078e02f6 */
[----:B---3--:R-:W-:-:S04]  /*fd70*/  IMAD.WIDE R248, R2, 0x4, R248 ;  /* 0x0000000402f87825 */ /* 0x008fc800078e02f8 */
[----:B-----5:R-:W-:Y:S01]  /*fd80*/  IMAD.WIDE R250, R2, 0x4, R250 ;  /* 0x0000000402fa7825 */ /* 0x020fe200078e02fa */
[----:B----4-:R-:W-:Y:S04]  /*fd90*/  LDGSTS.E [R133+0x68300], desc[UR16][R220.64], P4 ;  /* 0x68300000dc857fae */ /* 0x010fe8000a1a1010 */
        /* <DEDUP_REMOVED lines=10> */
[----:B------:R-:W-:Y:S04]  /*fe40*/  LDGSTS.E [R89+0x68f80], desc[UR16][R238.64], P4 ;  /* 0x68f80000ee597fae */ /* 0x000fe8000a1a1010 */
[----:B------:R-:W-:Y:S04]  /*fe50*/  LDGSTS.E [R89+0x69380], desc[UR16][R240.64], P4 ;  /* 0x69380000f0597fae */ /* 0x000fe8000a1a1010 */
[----:B------:R-:W2:Y:S04]  /*fe60*/  LDL.LU.64 R128, [R1+0xdb8] ;  /* 0x000db80001807983 */ /* 0x000ea80000300a00 */
[----:B------:R-:W-:Y:S04]  /*fe70*/  LDGSTS.E [R89+0x69780], desc[UR16][R242.64], P4 ;  /* 0x69780000f2597fae */ /* 0x000fe8000a1a1010 */
[----:B------:R-:W3:Y:S04]  /*fe80*/  LDL.LU.64 R130, [R1+0xdb0] ;  /* 0x000db00001827983 */ /* 0x000ee80000300a00 */
[----:B------:R-:W-:Y:S04]  /*fe90*/  LDGSTS.E [R89+0x69b80], desc[UR16][R134.64], P4 ;  /* 0x69b8000086597fae */ /* 0x000fe8000a1a1010 */
[----:B------:R-:W-:Y:S04]  /*fea0*/  LDGSTS.E [R89+0x69f80], desc[UR16][R136.64], P4 ;  /* 0x69f8000088597fae */ /* 0x000fe8000a1a1010 */
[----:B------:R-:W0:Y:S04]  /*feb0*/  LDGDEPBAR ;  /* 0x00000000000079af */ /* 0x000e280000000000 */
[----:B------:R-:W4:Y:S04]  /*fec0*/  LDL.LU.64 R134, [R1+0xda8] ;  /* 0x000da80001867983 */ /* 0x000f280000300a00 */
[----:B------:R-:W5:Y:S04]  /*fed0*/  LDL.LU.64 R136, [R1+0xda0] ;  /* 0x000da00001887983 */ /* 0x000f680000300a00 */
[----:B------:R1:W-:Y:S04]  /*fee0*/  STL.64 [R1+0x3d8], R244 ;  /* 0x0003d8f401007387 */ /* 0x0003e80000100a00 */
[----:B-1----:R-:W2:Y:S04]  /*fef0*/  LDL.LU.64 R244, [R1+0xd98] ;  /* 0x000d980001f47983 */ /* 0x002ea80000300a00 */
[----:B------:R1:W-:Y:S04]  /*ff00*/  STL.64 [R1+0x3f0], R246 ;  /* 0x0003f0f601007387 */ /* 0x0003e80000100a00 */
[----:B-1----:R-:W2:Y:S04]  /*ff10*/  LDL.LU.64 R246, [R1+0xd90] ;  /* 0x000d900001f67983 */ /* 0x002ea80000300a00 */
[----:B------:R1:W-:Y:S04]  /*ff20*/  STL.64 [R1+0x408], R248 ;  /* 0x000408f801007387 */ /* 0x0003e80000100a00 */
[----:B-1----:R-:W2:Y:S04]  /*ff30*/  LDL.LU.64 R248, [R1+0xd88] ;  /* 0x000d880001f87983 */ /* 0x002ea80000300a00 */
[----:B------:R1:W-:Y:S04]  /*ff40*/  STL.64 [R1+0xbb8], R250 ;  /* 0x000bb8fa01007387 */ /* 0x0003e80000100a00 */
[----:B-1----:R-:W2:Y:S04]  /*ff50*/  LDL.LU.64 R250, [R1+0xd80] ;  /* 0x000d800001fa7983 */ /* 0x002ea80000300a00 */
[----:B------:R1:W-:Y:S04]  /*ff60*/  STL.64 [R1+0xde0], R204 ;  /* 0x000de0cc01007387 */ /* 0x0003e80000100a00 */
[----:B-1----:R-:W2:Y:S04]  /*ff70*/  LDL.64 R204, [R1+0x3d8] ;  /* 0x0003d80001cc7983 */ /* 0x002ea80000100a00 */
[----:B------:R1:W-:Y:S01]  /*ff80*/  STL.64 [R1+0xdd8], R218 ;  /* 0x000dd8da01007387 */ /* 0x0003e20000100a00 */
[----:B------:R-:W-:Y:S06]  /*ff90*/  BAR.SYNC.DEFER_BLOCKING 0x0 ;  /* 0x0000000000007b1d */ /* 0x000fec0000010000 */
[----:B-1----:R-:W3:Y:S04]  /*ffa0*/  LDL.64 R218, [R1+0x3f0] ;  /* 0x0003f00001da7983 */ /* 0x002ee80000100a00 */
[----:B------:R-:W-:Y:S04]  /*ffb0*/  STL.64 [R1+0xdd0], R230 ;  /* 0x000dd0e601007387 */ /* 0x000fe80000100a00 */
[----:B------:R1:W-:Y:S04]  /*ffc0*/  STL.64 [R1+0xdc8], R242 ;  /* 0x000dc8f201007387 */ /* 0x0003e80000100a00 */
[----:B-1----:R-:W4:Y:S04]  /*ffd0*/  LDL.LU.64 R242, [R1+0xac8] ;  /* 0x000ac80001f27983 */ /* 0x002f280000300a00 */
[----:B------:R1:W-:Y:S04]  /*ffe0*/  STL.64 [R1+0xdc0], R150 ;  /* 0x000dc09601007387 */ /* 0x0003e80000100a00 */
[----:B-1----:R-:W5:Y:S04]  /*fff0*/  LDL.LU.64 R150, [R1+0xae0] ;  /* 0x000ae00001967983 */ /* 0x002f680000300a00 */
[----:B------:R1:W-:Y:S04]  /*10000*/  STL.64 [R1+0xdb8], R164 ;  /* 0x000db8a401007387 */ /* 0x0003e80000100a00 */
[----:B-1----:R-:W5:Y:S04]  /*10010*/  LDL.LU.64 R164, [R1+0xad0] ;  /* 0x000ad00001a47983 */ /* 0x002f680000300a00 */
[----:B------:R1:W-:Y:S04]  /*10020*/  STL.64 [R1+0xdb0], R178 ;  /* 0x000db0b201007387 */ /* 0x0003e80000100a00 */
[----:B-1----:R-:W5:Y:S04]  /*10030*/  LDL.64 R178, [R1+0xbb8] ;  /* 0x000bb80001b27983 */ /* 0x002f680000100a00 */
[----:B------:R1:W-:Y:S04]  /*10040*/  STL.64 [R1+0xda8], R192 ;  /* 0x000da8c001007387 */ /* 0x0003e80000100a00 */
[----:B-1----:R-:W5:Y:S04]  /*10050*/  LDL.LU.64 R192, [R1+0xad8] ;  /* 0x000ad80001c07983 */ /* 0x002f680000300a00 */
[----:B------:R-:W-:Y:S04]  /*10060*/  STL.64 [R1+0xda0], R206 ;  /* 0x000da0ce01007387 */ /* 0x000fe80000100a00 */
[----:B------:R1:W-:Y:S04]  /*10070*/  STL.64 [R1+0xd98], R88 ;  /* 0x000d985801007387 */ /* 0x0003e80000100a00 */
[----:B-1----:R-:W5:Y:S04]  /*10080*/  LDL.64 R88, [R1+0x408] ;  /* 0x0004080001587983 */ /* 0x002f680000100a00 */
[----:B------:R-:W-:Y:S04]  /*10090*/  STL.64 [R1+0xd90], R86 ;  /* 0x000d905601007387 */ /* 0x000fe80000100a00 */
[----:B------:R1:W-:Y:S04]  /*100a0*/  STL.64 [R1+0xd88], R84 ;  /* 0x000d885401007387 */ /* 0x0003e80000100a00 */
[----:B------:R1:W-:Y:S04]  /*100b0*/  STL.64 [R1+0xd80], R132 ;  /* 0x000d808401007387 */ /* 0x0003e80000100a00 */
[----:B------:R-:W5:Y:S01]  /*100c0*/  LDL.LU.64 R206, [R1+0xac0] ;  /* 0x000ac00001ce7983 */ /* 0x000f620000300a00 */
[----:B------:R-:W-:-:S02]  /*100d0*/  ISETP.GE.U32.AND P4, PT, R0, 0x7ffffe7d, PT ;  /* 0x7ffffe7d0000780c */ /* 0x000fc40003f86070 */
[----:B------:R-:W2:Y:S01]  /*100e0*/  LDC R0, c[0x0][0x3a0] ;  /* 0x0000e800ff007b82 */ /* 0x000ea20000000800 */
[----:B------:R-:W2:Y:S07]  /*100f0*/  S2R R83, SR_TID.X ;  /* 0x0000000000537919 */ /* 0x000eae0000002100 */
[----:B-1----:R-:W1:Y:S01]  /*10100*/  LDC R85, c[0x0][0x3a0] ;  /* 0x0000e800ff557b82 */ /* 0x002e620000000800 */
[----:B------:R-:W-:Y:S01]  /*10110*/  @!PT LDS RZ, [RZ] ;  /* 0x00000000fffff984 */ /* 0x000fe20000000800 */
[----:B------:R-:W-:Y:S01]  /*10120*/  @!PT LDS RZ, [RZ] ;  /* 0x00000000fffff984 */ /* 0x000fe20000000800 */
[----:B------:R-:W-:Y:S01]  /*10130*/  @!PT LDS RZ, [RZ] ;  /* 0x00000000fffff984 */ /* 0x000fe20000000800 */
[----:B--2---:R-:W-:Y:S04]  /*10140*/  LDGSTS.E [R82+0x40000], desc[UR16][R204.64], !P6 ;  /* 0x40000000cc527fae */ /* 0x004fe8000f1a1010 */
[----:B------:R-:W2:Y:S04]  /*10150*/  LDL.LU.64 R204, [R1+0xab8] ;  /* 0x000ab80001cc7983 */ /* 0x000ea80000300a00 */
[----:B------:R-:W2:Y:S04]  /*10160*/  LDL.LU.64 R230, [R1+0xab0] ;  /* 0x000ab00001e67983 */ /* 0x000ea80000300a00 */
[----:B---3--:R-:W-:Y:S04]  /*10170*/  LDGSTS.E [R82+0x40200], desc[UR16][R218.64], !P6 ;  /* 0x40200000da527fae */ /* 0x008fe8000f1a1010 */
[----:B------:R-:W3:Y:S01]  /*10180*/  LDL.LU.64 R218, [R1+0xaa8] ;  /* 0x000aa80001da7983 */ /* 0x000ee20000300a00 */
[----:B------:R-:W-:-:S02]  /*10190*/  VIADD R0, R0, 0xfffffefa ;  /* 0xfffffefa00007836 */ /* 0x000fc40000000000 */
[----:B----4-:R-:W-:-:S04]  /*101a0*/  IMAD.WIDE R86, R2, 0x4, R242 ;  /* 0x0000000402567825 */ /* 0x010fc800078e02f2 */
[----:B-----5:R-:W-:-:S05]  /*101b0*/  IMAD.WIDE R150, R2, 0x4, R150 ;  /* 0x0000000402967825 */ /* 0x020fca00078e0296 */
[----:B------:R4:W-:Y:S01]  /*101c0*/  STL.64 [R1+0x420], R150 ;  /* 0x0004209601007387 */ /* 0x0009e20000100a00 */
[----:B------:R-:W-:-:S06]  /*101d0*/  LOP3.LUT R83, R83, 0x7f, RZ, 0xc0, !PT ;  /* 0x0000007f53537812 */ /* 0x000fcc00078ec0ff */
[----:B------:R-:W5:Y:S01]  /*101e0*/  LDC R83, c[0x0][0x3a0] ;  /* 0x0000e800ff537b82 */ /* 0x000f620000000800 */
[----:B------:R-:W-:-:S07]  /*101f0*/  IMAD.WIDE R132, R2, 0x4, R192 ;  /* 0x0000000402847825 */ /* 0x000fce00078e02c0 */
[----:B------:R-:W1:Y:S01]  /*10200*/  LDC R192, c[0x0][0x3a0] ;  /* 0x0000e800ffc07b82 */ /* 0x000e620000000800 */
[----:B------:R-:W-:Y:S07]  /*10210*/  LDGSTS.E [R82+0x40400], desc[UR16][R88.64], !P1 ;  /* 0x4040000058527fae */ /* 0x000fee000c9a1010 */
[----:B------:R-:W1:Y:S01]  /*10220*/  LDC R193, c[0x0][0x3a0] ;  /* 0x0000e800ffc17b82 */ /* 0x000e620000000800 */
[----:B------:R4:W-:Y:S07]  /*10230*/  LDGSTS.E [R82+0x40600], desc[UR16][R178.64], !P1 ;  /* 0x40600000b2527fae */ /* 0x0009ee000c9a1010 */
[----:B----4-:R-:W4:Y:S08]  /*10240*/  LDC R178, c[0x0][0x3a0] ;  /* 0x0000e800ffb27b82 */ /* 0x010f300000000800 */
[----:B------:R-:W1:Y:S01]  /*10250*/  LDC R179, c[0x0][0x3a0] ;  /* 0x0000e800ffb37b82 */ /* 0x000e620000000800 */
[----:B------:R-:W-:Y:S01]  /*10260*/  IMAD.WIDE R88, R2, 0x4, R164 ;  /* 0x0000000402587825 */ /* 0x000fe200078e02a4 */
[----:B------:R1:W-:Y:S01]  /*10270*/  STL.64 [R1+0xbb0], R132 ;  /* 0x000bb08401007387 */ /* 0x0003e20000100a00 */
[----:B------:R-:W-:-:S03]  /*10280*/  ISETP.GE.U32.AND P1, PT, R0, 0x7ffffe7b, PT ;  /* 0x7ffffe7b0000780c */ /* 0x000fc60003f26070 */
[----:B------:R-:W3:Y:S04]  /*10290*/  LDL.LU.64 R164, [R1+0xaa0] ;  /* 0x000aa00001a47983 */ /* 0x000ee80000300a00 */
[----:B------:R-:W3:Y:S04]  /*102a0*/  LDL.LU.64 R242, [R1+0xa98] ;  /* 0x000a980001f27983 */ /* 0x000ee80000300a00 */
[----:B------:R1:W-:Y:S01]  /*102b0*/  STL.64 [R1+0x450], R88 ;  /* 0x0004505801007387 */ /* 0x0003e20000100a00 */
[----:B----4-:R-:W-:-:S03]  /*102c0*/  VIADD R84, R178, 0xfffffef9 ;  /* 0xfffffef9b2547836 */ /* 0x010fc60000000000 */
[----:B------:R3:W-:Y:S04]  /*102d0*/  STL.64 [R1+0xba8], R86 ;  /* 0x000ba85601007387 */ /* 0x0007e80000100a00 */
[----:B------:R-:W-:Y:S01]  /*102e0*/  LDGSTS.E [R82+0x40800], desc[UR16][R150.64], !P5 ;  /* 0x4080000096527fae */ /* 0x000fe2000e9a1010 */
[----:B-1----:R-:W-:-:S03]  /*102f0*/  VIADD R0, R179, 0xfffffef8 ;  /* 0xfffffef8b3007836 */ /* 0x002fc60000000000 */
[----:B------:R-:W4:Y:S01]  /*10300*/  LDL.LU.64 R178, [R1+0xa90] ;  /* 0x000a900001b27983 */ /* 0x000f220000300a00 */
[----:B-----5:R-:W-:Y:S01]  /*10310*/  IADD3 R83, PT, PT, R83, -0x105, RZ ;  /* 0xfffffefb53537810 */ /* 0x020fe20007ffe0ff */
[C---:B------:R-:W-:Y:S02]  /*10320*/  IMAD.WIDE R206, R2.reuse, 0x4, R206 ;  /* 0x0000000402ce7825 */ /* 0x040fe400078e02ce */
[----:B------:R1:W-:Y:S04]  /*10330*/  LDGSTS.E [R82+0x40a00], desc[UR16][R132.64], !P5 ;  /* 0x40a0000084527fae */ /* 0x0003e8000e9a1010 */
[----:B------:R-:W5:Y:S01]  /*10340*/  LDL.LU.64 R150, [R1+0xa88] ;  /* 0x000a880001967983 */ /* 0x000f620000300a00 */
[----:B------:R-:W-:Y:S01]  /*10350*/  ISETP.GE.U32.AND P6, PT, R83, 0x7ffffe7c, PT ;  /* 0x7ffffe7c5300780c */ /* 0x000fe20003fc6070 */
[----:B--2---:R-:W-:-:S02]  /*10360*/  IMAD.WIDE R204, R2, 0x4, R204 ;  /* 0x0000000402cc7825 */ /* 0x004fc400078e02cc */
[----:B------:R2:W-:Y:S02]  /*10370*/  LDGSTS.E [R82+0x40c00], desc[UR16][R88.64], !P4 ;  /* 0x40c0000058527fae */ /* 0x0005e4000e1a1010 */
[----:B-1----:R-:W-:Y:S02]  /*10380*/  IMAD.WIDE R132, R2, 0x4, R230 ;  /* 0x0000000402847825 */ /* 0x002fe400078e02e6 */
[----:B------:R3:W-:Y:S01]  /*10390*/  LDGSTS.E [R82+0x40e00], desc[UR16][R86.64], !P4 ;  /* 0x40e0000056527fae */ /* 0x0007e2000e1a1010 */
[----:B------:R-:W-:Y:S01]  /*103a0*/  ISETP.GE.U32.AND P4, PT, R0, 0x7ffffe79, PT ;  /* 0x7ffffe790000780c */ /* 0x000fe20003f86070 */
[----:B------:R-:W1:Y:S01]  /*103b0*/  LDC R83, c[0x0][0x3a0] ;  /* 0x0000e800ff537b82 */ /* 0x000e620000000800 */
[----:B------:R-:W-:Y:S01]  /*103c0*/  VIADD R0, R193, 0xfffffef6 ;  /* 0xfffffef6c1007836 */ /* 0x000fe20000000000 */
[----:B------:R-:W-:Y:S01]  /*103d0*/  STL.64 [R1+0x468], R206 ;  /* 0x000468ce01007387 */ /* 0x000fe20000100a00 */
[----:B--2---:R-:W-:-:S03]  /*103e0*/  IADD3 R89, PT, PT, R192, -0x109, RZ ;  /* 0xfffffef7c0597810 */ /* 0x004fc60007ffe0ff */
[----:B------:R2:W-:Y:S01]  /*103f0*/  STL.64 [R1+0xba0], R204 ;  /* 0x000ba0cc01007387 */ /* 0x0005e20000100a00 */
[----:B------:R-:W-:Y:S01]  /*10400*/  ISETP.GE.U32.AND P5, PT, R84, 0x7ffffe7a, PT ;  /* 0x7ffffe7a5400780c */ /* 0x000fe20003fa6070 */
[----:B------:R-:W1:Y:S02]  /*10410*/  LDC R88, c[0x0][0x3a0] ;  /* 0x0000e800ff587b82 */ /* 0x000e640000000800 */
[----:B------:R-:W4:Y:S01]  /*10420*/  LDL.LU.64 R192, [R1+0xa80] ;  /* 0x000a800001c07983 */ /* 0x000f220000300a00 */
[----:B---3--:R-:W-:-:S03]  /*10430*/  IMAD.WIDE R86, R2, 0x4, R218 ;  /* 0x0000000402567825 */ /* 0x008fc600078e02da */
[----:B------:R-:W3:Y:S02]  /*10440*/  LDL.LU.64 R230, [R1+0xa78] ;  /* 0x000a780001e67983 */ /* 0x000ee40000300a00 */
[----:B------:R-:W1:Y:S02]  /*10450*/  LDC R84, c[0x0][0x3a0] ;  /* 0x0000e800ff547b82 */ /* 0x000e640000000800 */
[----:B------:R-:W-:Y:S04]  /*10460*/  STL.64 [R1+0x480], R132 ;  /* 0x0004808401007387 */ /* 0x000fe80000100a00 */
[----:B------:R-:W-:Y:S04]  /*10470*/  LDGSTS.E [R82+0x41000], desc[UR16][R206.64], !P6 ;  /* 0x41000000ce527fae */ /* 0x000fe8000f1a1010 */
[----:B------:R1:W-:Y:S04]  /*10480*/  STL.64 [R1+0xb98], R86 ;  /* 0x000b985601007387 */ /* 0x0003e80000100a00 */
[----:B------:R-:W3:Y:S04]  /*10490*/  LDL.LU.64 R218, [R1+0xa70] ;  /* 0x000a700001da7983 */ /* 0x000ee80000300a00 */
[----:B------:R-:W-:Y:S04]  /*104a0*/  LDGSTS.E [R82+0x41200], desc[UR16][R204.64], !P6 ;  /* 0x41200000cc527fae */ /* 0x000fe8000f1a1010 */
[----:B------:R-:W-:Y:S04]  /*104b0*/  LDGSTS.E [R82+0x41400], desc[UR16][R132.64], !P1 ;  /* 0x4140000084527fae */ /* 0x000fe8000c9a1010 */
[----:B------:R1:W-:Y:S04]  /*104c0*/  LDGSTS.E [R82+0x41600], desc[UR16][R86.64], !P1 ;  /* 0x4160000056527fae */ /* 0x0003e8000c9a1010 */
[----:B--2---:R-:W2:Y:S01]  /*104d0*/  LDL.LU.64 R204, [R1+0xa68] ;  /* 0x000a680001cc7983 */ /* 0x004ea20000300a00 */
[----:B------:R-:W-:-:S02]  /*104e0*/  ISETP.GE.U32.AND P6, PT, R89, 0x7ffffe78, PT ;  /* 0x7ffffe785900780c */ /* 0x000fc40003fc6070 */
[----:B------:R-:W-:Y:S02]  /*104f0*/  ISETP.GE.U32.AND P1, PT, R0, 0x7ffffe77, PT ;  /* 0x7ffffe770000780c */ /* 0x000fe40003f26070 */
[----:B------:R-:W-:Y:S01]  /*10500*/  IADD3 R0, PT, PT, R85, -0x10c, RZ ;  /* 0xfffffef455007810 */ /* 0x000fe20007ffe0ff */
[C---:B------:R-:W-:Y:S01]  /*10510*/  IMAD.WIDE R164, R2.reuse, 0x4, R164 ;  /* 0x0000000402a47825 */ /* 0x040fe200078e02a4 */
[----:B-1----:R-:W1:Y:S03]  /*10520*/  LDC R87, c[0x0][0x3a0] ;  /* 0x0000e800ff577b82 */ /* 0x002e660000000800 */
[C---:B------:R-:W-:Y:S01]  /*10530*/  IMAD.WIDE R242, R2.reuse, 0x4, R242 ;  /* 0x0000000402f27825 */ /* 0x040fe200078e02f2 */
[----:B------:R1:W-:Y:S04]  /*10540*/  STL.64 [R1+0x498], R164 ;  /* 0x000498a401007387 */ /* 0x0003e80000100a00 */
[----:B------:R1:W-:Y:S01]  /*10550*/  STL.64 [R1+0xb90], R242 ;  /* 0x000b90f201007387 */ /* 0x0003e20000100a00 */
[----:B------:R-:W1:Y:S03]  /*10560*/  LDC R86, c[0x0][0x3a0] ;  /* 0x0000e800ff567b82 */ /* 0x000e660000000800 */
[----:B------:R-:W-:Y:S04]  /*10570*/  LDGSTS.E [R82+0x41800], desc[UR16][R164.64], !P5 ;  /* 0x41800000a4527fae */ /* 0x000fe8000e9a1010 */
[----:B------:R-:W-:Y:S01]  /*10580*/  LDGSTS.E [R82+0x41a00], desc[UR16][R242.64], !P5 ;  /* 0x41a00000f2527fae */ /* 0x000fe2000e9a1010 */
[C---:B----4-:R-:W-:Y:S01]  /*10590*/  IMAD.WIDE R192, R2.reuse, 0x4, R192 ;  /* 0x0000000402c07825 */ /* 0x050fe200078e02c0 */
[----:B------:R-:W4:Y:S03]  /*105a0*/  LDC R85, c[0x0][0x3a0] ;  /* 0x0000e800ff557b82 */ /* 0x000f260000000800 */
[----:B------:R-:W-:-:S04]  /*105b0*/  IMAD.WIDE R206, R2, 0x4, R178 ;  /* 0x0000000402ce7825 */ /* 0x000fc800078e02b2 */
[C---:B-----5:R-:W-:Y:S01]  /*105c0*/  IMAD.WIDE R132, R2.reuse, 0x4, R150 ;  /* 0x0000000402847825 */ /* 0x060fe200078e0296 */
[----:B------:R3:W-:Y:S04]  /*105d0*/  LDGSTS.E [R82+0x41c00], desc[UR16][R206.64], !P4 ;  /* 0x41c00000ce527fae */ /* 0x0007e8000e1a1010 */
[----:B------:R-:W5:Y:S04]  /*105e0*/  LDL.LU.64 R150, [R1+0xa60] ;  /* 0x000a600001967983 */ /* 0x000f680000300a00 */
[----:B------:R-:W4:Y:S04]  /*105f0*/  LDL.LU.64 R178, [R1+0xa58] ;  /* 0x000a580001b27983 */ /* 0x000f280000300a00 */
[----:B------:R3:W-:Y:S04]  /*10600*/  STL.64 [R1+0x4a8], R206 ;  /* 0x0004a8ce01007387 */ /* 0x0007e80000100a00 */
[----:B------:R2:W-:Y:S04]  /*10610*/  STL.64 [R1+0xb88], R132 ;  /* 0x000b888401007387 */ /* 0x0005e80000100a00 */
[----:B-1----:R-:W4:Y:S04]  /*10620*/  LDL.LU.64 R164, [R1+0xa50] ;  /* 0x000a500001a47983 */ /* 0x002f280000300a00 */
[----:B------:R-:W4:Y:S01]  /*10630*/  LDL.LU.64 R242, [R1+0xa48] ;  /* 0x000a480001f27983 */ /* 0x000f220000300a00 */
[----:B---3--:R-:W-:-:S03]  /*10640*/  IMAD.WIDE R206, R2, 0x4, R230 ;  /* 0x0000000402ce7825 */ /* 0x008fc600078e02e6 */
[----:B------:R1:W-:Y:S01]  /*10650*/  LDGSTS.E [R82+0x41e00], desc[UR16][R132.64], !P4 ;  /* 0x41e0000084527fae */ /* 0x0003e2000e1a1010 */
[----:B------:R-:W-:Y:S01]  /*10660*/  ISETP.GE.U32.AND P4, PT, R0, 0x7ffffe75, PT ;  /* 0x7ffffe750000780c */ /* 0x000fe20003f86070 */
[----:B------:R-:W-:Y:S02]  /*10670*/  VIADD R0, R88, 0xfffffef2 ;  /* 0xfffffef258007836 */ /* 0x000fe40000000000 */
[----:B------:R3:W-:Y:S01]  /*10680*/  STL.64 [R1+0x4c0], R192 ;  /* 0x0004c0c001007387 */ /* 0x0007e20000100a00 */
[----:B--2---:R-:W-:-:S03]  /*10690*/  IMAD.WIDE R88, R2, 0x4, R204 ;  /* 0x0000000402587825 */ /* 0x004fc600078e02cc */
[----:B------:R-:W-:Y:S01]  /*106a0*/  STL.64 [R1+0xb80], R206 ;  /* 0x000b80ce01007387 */ /* 0x000fe20000100a00 */
[----:B-1----:R-:W-:-:S03]  /*106b0*/  IMAD.WIDE R132, R2, 0x4, R218 ;  /* 0x0000000402847825 */ /* 0x002fc600078e02da */
[----:B------:R-:W2:Y:S04]  /*106c0*/  LDL.LU.64 R230, [R1+0xa40] ;  /* 0x000a400001e67983 */ /* 0x000ea80000300a00 */
[----:B------:R-:W2:Y:S04]  /*106d0*/  LDL.LU.64 R204, [R1+0xa38] ;  /* 0x000a380001cc7983 */ /* 0x000ea80000300a00 */
[----:B------:R-:W-:Y:S04]  /*106e0*/  STL.64 [R1+0x4f0], R132 ;  /* 0x0004f08401007387 */ /* 0x000fe80000100a00 */
[----:B------:R-:W-:Y:S04]  /*106f0*/  LDGSTS.E [R82+0x42000], desc[UR16][R192.64], !P6 ;  /* 0x42000000c0527fae */ /* 0x000fe8000f1a1010 */
[----:B------:R1:W-:Y:S01]  /*10700*/  STL.64 [R1+0xb78], R88 ;  /* 0x000b785801007387 */ /* 0x0003e20000100a00 */
[----:B------:R-:W-:-:S03]  /*10710*/  VIADD R83, R83, 0xfffffef5 ;  /* 0xfffffef553537836 */ /* 0x000fc60000000000 */
[----:B------:R-:W-:Y:S04]  /*10720*/  LDGSTS.E [R82+0x42200], desc[UR16][R206.64], !P6 ;  /* 0x42200000ce527fae */ /* 0x000fe8000f1a1010 */
[----:B---3--:R-:W3:Y:S04]  /*10730*/  LDL.LU.64 R192, [R1+0xa30] ;  /* 0x000a300001c07983 */ /* 0x008ee80000300a00 */
[----:B------:R-:W3:Y:S01]  /*10740*/  LDL.LU.64 R218, [R1+0xa28] ;  /* 0x000a280001da7983 */ /* 0x000ee20000300a00 */
[----:B------:R-:W-:Y:S01]  /*10750*/  ISETP.GE.U32.AND P5, PT, R83, 0x7ffffe76, PT ;  /* 0x7ffffe765300780c */ /* 0x000fe20003fa6070 */
[----:B------:R-:W-:Y:S01]  /*10760*/  VIADD R84, R84, 0xfffffef3 ;  /* 0xfffffef354547836 */ /* 0x000fe20000000000 */
[----:B------:R-:W2:Y:S01]  /*10770*/  LDC R83, c[0x0][0x3a0] ;  /* 0x0000e800ff537b82 */ /* 0x000ea20000000800 */
[----:B------:R-:W-:Y:S04]  /*10780*/  LDGSTS.E [R82+0x42400], desc[UR16][R132.64], !P1 ;  /* 0x4240000084527fae */ /* 0x000fe8000c9a1010 */
[----:B------:R1:W-:Y:S01]  /*10790*/  LDGSTS.E [R82+0x42600], desc[UR16][R88.64], !P1 ;  /* 0x4260000058527fae */ /* 0x0003e2000c9a1010 */
[----:B------:R-:W-:Y:S01]  /*107a0*/  ISETP.GE.U32.AND P1, PT, R0, 0x7ffffe73, PT ;  /* 0x7ffffe730000780c */ /* 0x000fe20003f26070 */
[----:B------:R-:W-:Y:S01]  /*107b0*/  VIADD R0, R86, 0xfffffef0 ;  /* 0xfffffef056007836 */ /* 0x000fe20000000000 */
[----:B-1----:R-:W-:Y:S01]  /*107c0*/  IADD3 R89, PT, PT, R87, -0x10f, RZ ;  /* 0xfffffef157597810 */ /* 0x002fe20007ffe0ff */
[----:B------:R-:W1:Y:S01]  /*107d0*/  LDC R88, c[0x0][0x3a0] ;  /* 0x0000e800ff587b82 */ /* 0x000e620000000800 */
[----:B------:R-:W-:Y:S01]  /*107e0*/  ISETP.GE.U32.AND P6, PT, R84, 0x7ffffe74, PT ;  /* 0x7ffffe745400780c */ /* 0x000fe20003fc6070 */
[----:B-----5:R-:W-:-:S06]  /*107f0*/  IMAD.WIDE R150, R2, 0x4, R150 ;  /* 0x0000000402967825 */ /* 0x020fcc00078e0296 */
[----:B------:R-:W5:Y:S01]  /*10800*/  LDC R84, c[0x0][0x3a0] ;  /* 0x0000e800ff547b82 */ /* 0x000f620000000800 */
[C---:B----4-:R-:W-:Y:S01]  /*10810*/  IMAD.WIDE R206, R2.reuse, 0x4, R178 ;  /* 0x0000000402ce7825 */ /* 0x050fe200078e02b2 */
[----:B------:R4:W-:Y:S04]  /*10820*/  STL.64 [R1+0x508], R150 ;  /* 0x0005089601007387 */ /* 0x0009e80000100a00 */
[----:B------:R3:W-:Y:S04]  /*10830*/  STL.64 [R1+0xb70], R206 ;  /* 0x000b70ce01007387 */ /* 0x0007e80000100a00 */
[----:B------:R-:W5:Y:S01]  /*10840*/  LDL.LU.64 R178, [R1+0xa20] ;  /* 0x000a200001b27983 */ /* 0x000f620000300a00 */
[----:B------:R-:W-:-:S03]  /*10850*/  IMAD.WIDE R132, R2, 0x4, R164 ;  /* 0x0000000402847825 */ /* 0x000fc600078e02a4 */
[----:B------:R-:W-:Y:S01]  /*10860*/  LDGSTS.E [R82+0x42800], desc[UR16][R150.64], !P5 ;  /* 0x4280000096527fae */ /* 0x000fe2000e9a1010 */
[----:B------:R-:W-:-:S03]  /*10870*/  IMAD.WIDE R86, R2, 0x4, R242 ;  /* 0x0000000402567825 */ /* 0x000fc600078e02f2 */
[----:B------:R-:W5:Y:S04]  /*10880*/  LDL.LU.64 R164, [R1+0xa18] ;  /* 0x000a180001a47983 */ /* 0x000f680000300a00 */
[----:B------:R1:W-:Y:S04]  /*10890*/  STL.64 [R1+0x518], R132 ;  /* 0x0005188401007387 */ /* 0x0003e80000100a00 */
[----:B------:R1:W-:Y:S04]  /*108a0*/  STL.64 [R1+0xb68], R86 ;  /* 0x000b685601007387 */ /* 0x0003e80000100a00 */
[----:B----4-:R-:W4:Y:S04]  /*108b0*/  LDL.LU.64 R150, [R1+0xa10] ;  /* 0x000a100001967983 */ /* 0x010f280000300a00 */
[----:B------:R-:W4:Y:S01]  /*108c0*/  LDL.LU.64 R242, [R1+0xa08] ;  /* 0x000a080001f27983 */ /* 0x000f220000300a00 */
[----:B--2---:R-:W-:-:S03]  /*108d0*/  IMAD.WIDE R230, R2, 0x4, R230 ;  /* 0x0000000402e67825 */ /* 0x004fc600078e02e6 */
[----:B------:R3:W-:Y:S01]  /*108e0*/  LDGSTS.E [R82+0x42a00], desc[UR16][R206.64], !P5 ;  /* 0x42a00000ce527fae */ /* 0x0007e2000e9a1010 */
[----:B------:R-:W-:-:S03]  /*108f0*/  IMAD.WIDE R204, R2, 0x4, R204 ;  /* 0x0000000402cc7825 */ /* 0x000fc600078e02cc */
[----:B------:R1:W-:Y:S04]  /*10900*/  LDGSTS.E [R82+0x42c00], desc[UR16][R132.64], !P4 ;  /* 0x42c0000084527fae */ /* 0x0003e8000e1a1010 */
[----:B------:R2:W-:Y:S04]  /*10910*/  STL.64 [R1+0x538], R230 ;  /* 0x000538e601007387 */ /* 0x0005e80000100a00 */
[----:B------:R2:W-:Y:S04]  /*10920*/  STL.64 [R1+0xb60], R204 ;  /* 0x000b60cc01007387 */ /* 0x0005e80000100a00 */
[----:B------:R2:W-:Y:S01]  /*10930*/  LDGSTS.E [R82+0x42e00], desc[UR16][R86.64], !P4 ;  /* 0x42e0000056527fae */ /* 0x0005e2000e1a1010 */
[----:B---3--:R-:W-:-:S03]  /*10940*/  IMAD.WIDE R206, R2, 0x4, R192 ;  /* 0x0000000402ce7825 */ /* 0x008fc600078e02c0 */
[----:B------:R-:W-:Y:S01]  /*10950*/  LDGSTS.E [R82+0x43000], desc[UR16][R230.64], !P6 ;  /* 0x43000000e6527fae */ /* 0x000fe2000f1a1010 */
[----:B-1----:R-:W-:-:S03]  /*10960*/  IMAD.WIDE R132, R2, 0x4, R218 ;  /* 0x0000000402847825 */ /* 0x002fc600078e02da */
[----:B------:R-:W-:Y:S01]  /*10970*/  LDGSTS.E [R82+0x43200], desc[UR16][R204.64], !P6 ;  /* 0x43200000cc527fae */ /* 0x000fe2000f1a1010 */
[----:B------:R-:W-:Y:S01]  /*10980*/  ISETP.GE.U32.AND P5, PT, R89, 0x7ffffe72, PT ;  /* 0x7ffffe725900780c */ /* 0x000fe20003fa6070 */
[----:B--2---:R-:W1:Y:S02]  /*10990*/  LDC R87, c[0x0][0x3a0] ;  /* 0x0000e800ff577b82 */ /* 0x004e640000000800 */
[----:B------:R-:W2:Y:S04]  /*109a0*/  LDL.LU.64 R218, [R1+0xa00] ;  /* 0x000a000001da7983 */ /* 0x000ea80000300a00 */
[----:B------:R-:W3:Y:S02]  /*109b0*/  LDL.LU.64 R192, [R1+0x9f8] ;  /* 0x0009f80001c07983 */ /* 0x000ee40000300a00 */
[----:B------:R-:W1:Y:S02]  /*109c0*/  LDC R86, c[0x0][0x3a0] ;  /* 0x0000e800ff567b82 */ /* 0x000e640000000800 */
[----:B------:R-:W-:Y:S04]  /*109d0*/  STL.64 [R1+0x540], R206 ;  /* 0x000540ce01007387 */ /* 0x000fe80000100a00 */
[----:B------:R4:W-:Y:S04]  /*109e0*/  STL.64 [R1+0xb58], R132 ;  /* 0x000b588401007387 */ /* 0x0009e80000100a00 */
[----:B------:R-:W3:Y:S04]  /*109f0*/  LDL.LU.64 R230, [R1+0x9f0] ;  /* 0x0009f00001e67983 */ /* 0x000ee80000300a00 */
[----:B------:R-:W3:Y:S01]  /*10a00*/  LDL.LU.64 R204, [R1+0x9e8] ;  /* 0x0009e80001cc7983 */ /* 0x000ee20000300a00 */
[----:B------:R-:W-:-:S02]  /*10a10*/  ISETP.GE.U32.AND P4, PT, R0, 0x7ffffe71, PT ;  /* 0x7ffffe710000780c */ /* 0x000fc40003f86070 */
[----:B------:R-:W-:Y:S01]  /*10a20*/  IADD3 R0, PT, PT, R85, -0x112, RZ ;  /* 0xfffffeee55007810 */ /* 0x000fe20007ffe0ff */
[----:B------:R-:W-:Y:S01]  /*10a30*/  LDGSTS.E [R82+0x43400], desc[UR16][R206.64], !P1 ;  /* 0x43400000ce527fae */ /* 0x000fe2000c9a1010 */
[----:B------:R-:W-:Y:S01]  /*10a40*/  VIADD R83, R83, 0xfffffeef ;  /* 0xfffffeef53537836 */ /* 0x000fe20000000000 */
[----:B------:R-:W1:Y:S02]  /*10a50*/  LDC R85, c[0x0][0x3a0] ;  /* 0x0000e800ff557b82 */ /* 0x000e640000000800 */
[----:B------:R4:W-:Y:S01]  /*10a60*/  LDGSTS.E [R82+0x43600], desc[UR16][R132.64], !P1 ;  /* 0x4360000084527fae */ /* 0x0009e2000c9a1010 */
[----:B------:R-:W-:Y:S01]  /*10a70*/  ISETP.GE.U32.AND P1, PT, R0, 0x7ffffe6f, PT ;  /* 0x7ffffe6f0000780c */ /* 0x000fe20003f26070 */
[----:B------:R-:W-:Y:S01]  /*10a80*/  VIADD R0, R88, 0xfffffeec ;  /* 0xfffffeec58007836 */ /* 0x000fe20000000000 */
[----:B------:R-:W-:Y:S01]  /*10a90*/  ISETP.GE.U32.AND P6, PT, R83, 0x7ffffe70, PT ;  /* 0x7ffffe705300780c */ /* 0x000fe20003fc6070 */
[----:B-----5:R-:W-:Y:S02]  /*10aa0*/  VIADD R84, R84, 0xfffffeed ;  /* 0xfffffeed54547836 */ /* 0x020fe40000000000 */
[----:B------:R-:W5:Y:S01]  /*10ab0*/  LDC R83, c[0x0][0x3a0] ;  /* 0x0000e800ff537b82 */ /* 0x000f620000000800 */
[----:B------:R-:W-:-:S04]  /*10ac0*/  IMAD.WIDE R178, R2, 0x4, R178 ;  /* 0x0000000402b27825 */ /* 0x000fc800078e02b2 */
[C---:B------:R-:W-:Y:S01]  /*10ad0*/  IMAD.WIDE R164, R2.reuse, 0x4, R164 ;  /* 0x0000000402a47825 */ /* 0x040fe200078e02a4 */
[----:B------:R1:W-:Y:S04]  /*10ae0*/  STL.64 [R1+0x558], R178 ;  /* 0x000558b201007387 */ /* 0x0003e80000100a00 */
[----:B------:R1:W-:Y:S04]  /*10af0*/  STL.64 [R1+0xb50], R164 ;  /* 0x000b50a401007387 */ /* 0x0003e80000100a00 */
[----:B------:R-:W-:Y:S01]  /*10b00*/  LDGSTS.E [R82+0x43800], desc[UR16][R178.64], !P5 ;  /* 0x43800000b2527fae */ /* 0x000fe2000e9a1010 */
[----:B----4-:R-:W-:-:S03]  /*10b10*/  IMAD.WIDE R132, R2, 0x4, R150 ;  /* 0x0000000402847825 */ /* 0x010fc600078e0296 */
[----:B------:R-:W-:Y:S01]  /*10b20*/  LDGSTS.E [R82+0x43a00], desc[UR16][R164.64], !P5 ;  /* 0x43a00000a4527fae */ /* 0x000fe2000e9a1010 */
[----:B------:R-:W-:-:S03]  /*10b30*/  IMAD.WIDE R88, R2, 0x4, R242 ;  /* 0x0000000402587825 */ /* 0x000fc600078e02f2 */
[----:B------:R-:W4:Y:S04]  /*10b40*/  LDL.LU.64 R150, [R1+0x9e0] ;  /* 0x0009e00001967983 */ /* 0x000f280000300a00 */
[----:B------:R-:W5:Y:S04]  /*10b50*/  LDL.LU.64 R242, [R1+0x9d8] ;  /* 0x0009d80001f27983 */ /* 0x000f680000300a00 */
[----:B------:R-:W-:Y:S04]  /*10b60*/  STL.64 [R1+0x568], R132 ;  /* 0x0005688401007387 */ /* 0x000fe80000100a00 */
[----:B------:R2:W-:Y:S04]  /*10b70*/  STL.64 [R1+0xb48], R88 ;  /* 0x000b485801007387 */ /* 0x0005e80000100a00 */
[----:B-1----:R-:W5:Y:S04]  /*10b80*/  LDL.LU.64 R178, [R1+0x9d0] ;  /* 0x0009d00001b27983 */ /* 0x002f680000300a00 */
[----:B------:R-:W5:Y:S04]  /*10b90*/  LDL.LU.64 R164, [R1+0x9c8] ;  /* 0x0009c80001a47983 */ /* 0x000f680000300a00 */
[----:B------:R-:W-:Y:S04]  /*10ba0*/  LDGSTS.E [R82+0x43c00], desc[UR16][R132.64], !P4 ;  /* 0x43c0000084527fae */ /* 0x000fe8000e1a1010 */
[----:B------:R1:W-:Y:S01]  /*10bb0*/  LDGSTS.E [R82+0x43e00], desc[UR16][R88.64], !P4 ;  /* 0x43e0000058527fae */ /* 0x0003e2000e1a1010 */
[----:B--2---:R-:W-:Y:S01]  /*10bc0*/  IMAD.WIDE R218, R2, 0x4, R218 ;  /* 0x0000000402da7825 */ /* 0x004fe200078e02da */
[----:B------:R-:W-:-:S03]  /*10bd0*/  ISETP.GE.U32.AND P4, PT, R0, 0x7ffffe6d, PT ;  /* 0x7ffffe6d0000780c */ /* 0x000fc60003f86070 */
[----:B---3--:R-:W-:Y:S01]  /*10be0*/  IMAD.WIDE R206, R2, 0x4, R192 ;  /* 0x0000000402ce7825 */ /* 0x008fe200078e02c0 */
[----:B------:R2:W-:Y:S01]  /*10bf0*/  STL.64 [R1+0x578], R218 ;  /* 0x000578da01007387 */ /* 0x0005e20000100a00 */
[----:B-1----:R-:W-:Y:S02]  /*10c00*/  IADD3 R89, PT, PT, R87, -0x115, RZ ;  /* 0xfffffeeb57597810 */ /* 0x002fe40007ffe0ff */
[----:B------:R-:W-:Y:S01]  /*10c10*/  VIADD R0, R86, 0xfffffeea ;  /* 0xfffffeea56007836 */ /* 0x000fe20000000000 */
[----:B------:R-:W-:Y:S01]  /*10c20*/  STL.64 [R1+0xb40], R206 ;  /* 0x000b40ce01007387 */ /* 0x000fe20000100a00 */
[----:B------:R-:W-:Y:S01]  /*10c30*/  ISETP.GE.U32.AND P5, PT, R84, 0x7ffffe6e, PT ;  /* 0x7ffffe6e5400780c */ /* 0x000fe20003fa6070 */
[----:B------:R-:W1:Y:S02]  /*10c40*/  LDC R88, c[0x0][0x3a0] ;  /* 0x0000e800ff587b82 */ /* 0x000e640000000800 */
[----:B------:R-:W3:Y:S01]  /*10c50*/  LDL.LU.64 R192, [R1+0x9c0] ;  /* 0x0009c00001c07983 */ /* 0x000ee20000300a00 */
[----:B------:R-:W-:-:S03]  /*10c60*/  IMAD.WIDE R132, R2, 0x4, R230 ;  /* 0x0000000402847825 */ /* 0x000fc600078e02e6 */
[----:B------:R-:W-:Y:S01]  /*10c70*/  LDGSTS.E [R82+0x44000], desc[UR16][R218.64], !P6 ;  /* 0x44000000da527fae */ /* 0x000fe2000f1a1010 */
[----:B------:R-:W-:Y:S01]  /*10c80*/  IMAD.WIDE R86, R2, 0x4, R204 ;  /* 0x0000000402567825 */ /* 0x000fe200078e02cc */
[----:B------:R-:W1:Y:S02]  /*10c90*/  LDC R84, c[0x0][0x3a0] ;  /* 0x0000e800ff547b82 */ /* 0x000e640000000800 */
[----:B------:R-:W3:Y:S04]  /*10ca0*/  LDL.LU.64 R204, [R1+0x9b8] ;  /* 0x0009b80001cc7983 */ /* 0x000ee80000300a00 */
[----:B------:R-:W-:Y:S04]  /*10cb0*/  STL.64 [R1+0x588], R132 ;  /* 0x0005888401007387 */ /* 0x000fe80000100a00 */
[----:B------:R1:W-:Y:S04]  /*10cc0*/  STL.64 [R1+0xb00], R86 ;  /* 0x000b005601007387 */ /* 0x0003e80000100a00 */
[----:B------:R-:W3:Y:S04]  /*10cd0*/  LDL.LU.64 R230, [R1+0x9b0] ;  /* 0x0009b00001e67983 */ /* 0x000ee80000300a00 */
[----:B--2---:R-:W2:Y:S04]  /*10ce0*/  LDL.LU.64 R218, [R1+0x9a8] ;  /* 0x0009a80001da7983 */ /* 0x004ea80000300a00 */
[----:B------:R-:W-:Y:S04]  /*10cf0*/  LDGSTS.E [R82+0x44200], desc[UR16][R206.64], !P6 ;  /* 0x44200000ce527fae */ /* 0x000fe8000f1a1010 */
[----:B------:R-:W-:Y:S04]  /*10d00*/  LDGSTS.E [R82+0x44400], desc[UR16][R132.64], !P1 ;  /* 0x4440000084527fae */ /* 0x000fe8000c9a1010 */
[----:B------:R1:W-:Y:S01]  /*10d10*/  LDGSTS.E [R82+0x44600], desc[UR16][R86.64], !P1 ;  /* 0x4460000056527fae */ /* 0x0003e2000c9a1010 */
[----:B------:R-:W-:-:S02]  /*10d20*/  ISETP.GE.U32.AND P6, PT, R89, 0x7ffffe6c, PT ;  /* 0x7ffffe6c5900780c */ /* 0x000fc40003fc6070 */
[----:B------:R-:W-:Y:S02]  /*10d30*/  ISETP.GE.U32.AND P1, PT, R0, 0x7ffffe6b, PT ;  /* 0x7ffffe6b0000780c */ /* 0x000fe40003f26070 */
[----:B------:R-:W-:Y:S01]  /*10d40*/  IADD3 R0, PT, PT, R85, -0x118, RZ ;  /* 0xfffffee855007810 */ /* 0x000fe20007ffe0ff */
[C---:B----4-:R-:W-:Y:S01]  /*10d50*/  IMAD.WIDE R150, R2.reuse, 0x4, R150 ;  /* 0x0000000402967825 */ /* 0x050fe200078e0296 */
[----:B-1----:R-:W1:Y:S03]  /*10d60*/  LDC R87, c[0x0][0x3a0] ;  /* 0x0000e800ff577b82 */ /* 0x002e660000000800 */
[C---:B-----5:R-:W-:Y:S01]  /*10d70*/  IMAD.WIDE R242, R2.reuse, 0x4, R242 ;  /* 0x0000000402f27825 */ /* 0x060fe200078e02f2 */
[----:B------:R4:W-:Y:S04]  /*10d80*/  STL.64 [R1+0x598], R150 ;  /* 0x0005989601007387 */ /* 0x0009e80000100a00 */
[----:B------:R5:W-:Y:S01]  /*10d90*/  STL.64 [R1+0xaf8], R242 ;  /* 0x000af8f201007387 */ /* 0x000be20000100a00 */
[----:B------:R-:W1:Y:S03]  /*10da0*/  LDC R86, c[0x0][0x3a0] ;  /* 0x0000e800ff567b82 */ /* 0x000e660000000800 */
[----:B------:R-:W-:Y:S01]  /*10db0*/  LDGSTS.E [R82+0x44800], desc[UR16][R150.64], !P5 ;  /* 0x4480000096527fae */ /* 0x000fe2000e9a1010 */
[----:B------:R-:W-:-:S03]  /*10dc0*/  IMAD.WIDE R206, R2, 0x4, R178 ;  /* 0x0000000402ce7825 */ /* 0x000fc600078e02b2 */
[----:B------:R-:W-:Y:S01]  /*10dd0*/  LDGSTS.E [R82+0x44a00], desc[UR16][R242.64], !P5 ;  /* 0x44a00000f2527fae */ /* 0x000fe2000e9a1010 */
[----:B------:R-:W1:Y:S01]  /*10de0*/  LDC R85, c[0x0][0x3a0] ;  /* 0x0000e800ff557b82 */ /* 0x000e620000000800 */
[C---:B------:R-:W-:Y:S02]  /*10df0*/  IMAD.WIDE R132, R2.reuse, 0x4, R164 ;  /* 0x0000000402847825 */ /* 0x040fe400078e02a4 */
[----:B------:R-:W-:Y:S04]  /*10e00*/  LDGSTS.E [R82+0x44c00], desc[UR16][R206.64], !P4 ;  /* 0x44c00000ce527fae */ /* 0x000fe8000e1a1010 */
[----:B------:R-:W2:Y:S04]  /*10e10*/  LDL.LU.64 R164, [R1+0x9a0] ;  /* 0x0009a00001a47983 */ /* 0x000ea80000300a00 */
[----:B------:R-:W2:Y:S04]  /*10e20*/  LDL.LU.64 R178, [R1+0x998] ;  /* 0x0009980001b27983 */ /* 0x000ea80000300a00 */
[----:B------:R-:W-:Y:S04]  /*10e30*/  STL.64 [R1+0x5a8], R206 ;  /* 0x0005a8ce01007387 */ /* 0x000fe80000100a00 */
[----:B------:R3:W-:Y:S04]  /*10e40*/  STL.64 [R1+0xae8], R132 ;  /* 0x000ae88401007387 */ /* 0x0007e80000100a00 */
[----:B----4-:R-:W4:Y:S04]  /*10e50*/  LDL.LU.64 R150, [R1+0x990] ;  /* 0x0009900001967983 */ /* 0x010f280000300a00 */
[----:B-----5:R-:W5:Y:S01]  /*10e60*/  LDL.LU.64 R242, [R1+0x988] ;  /* 0x0009880001f27983 */ /* 0x020f620000300a00 */
[----:B---3--:R-:W-:-:S03]  /*10e70*/  IMAD.WIDE R192, R2, 0x4, R192 ;  /* 0x0000000402c07825 */ /* 0x008fc600078e02c0 */
[----:B------:R3:W-:Y:S01]  /*10e80*/  LDGSTS.E [R82+0x44e00], desc[UR16][R132.64], !P4 ;  /* 0x44e0000084527fae */ /* 0x0007e2000e1a1010 */
[----:B------:R-:W-:Y:S01]  /*10e90*/  ISETP.GE.U32.AND P4, PT, R0, 0x7ffffe69, PT ;  /* 0x7ffffe690000780c */ /* 0x000fe20003f86070 */
[----:B------:R-:W-:Y:S02]  /*10ea0*/  IMAD.WIDE R204, R2, 0x4, R204 ;  /* 0x0000000402cc7825 */ /* 0x000fe400078e02cc */
[----:B------:R1:W-:Y:S02]  /*10eb0*/  STL.64 [R1+0x5b8], R192 ;  /* 0x0005b8c001007387 */ /* 0x0003e40000100a00 */
[----:B------:R-:W-:Y:S02]  /*10ec0*/  VIADD R0, R88, 0xfffffee6 ;  /* 0xfffffee658007836 */ /* 0x000fe40000000000 */
[----:B------:R1:W-:Y:S04]  /*10ed0*/  STL.64 [R1+0xae0], R204 ;  /* 0x000ae0cc01007387 */ /* 0x0003e80000100a00 */
[----:B------:R-:W-:Y:S01]  /*10ee0*/  LDGSTS.E [R82+0x45000], desc[UR16][R192.64], !P6 ;  /* 0x45000000c0527fae */ /* 0x000fe2000f1a1010 */
[----:B---3--:R-:W-:-:S03]  /*10ef0*/  IMAD.WIDE R132, R2, 0x4, R230 ;  /* 0x0000000402847825 */ /* 0x008fc600078e02e6 */
[----:B------:R-:W-:Y:S01]  /*10f00*/  LDGSTS.E [R82+0x45200], desc[UR16][R204.64], !P6 ;  /* 0x45200000cc527fae */ /* 0x000fe2000f1a1010 */
[----:B--2---:R-:W-:-:S03]  /*10f10*/  IMAD.WIDE R88, R2, 0x4, R218 ;  /* 0x0000000402587825 */ /* 0x004fc600078e02da */
[----:B------:R-:W2:Y:S04]  /*10f20*/  LDL.LU.64 R230, [R1+0x980] ;  /* 0x0009800001e67983 */ /* 0x000ea80000300a00 */
[----:B------:R-:W3:Y:S04]  /*10f30*/  LDL.LU.64 R218, [R1+0x978] ;  /* 0x0009780001da7983 */ /* 0x000ee80000300a00 */
[----:B------:R-:W-:Y:S04]  /*10f40*/  STL.64 [R1+0x5c8], R132 ;  /* 0x0005c88401007387 */ /* 0x000fe80000100a00 */
[----:B------:R1:W-:Y:S04]  /*10f50*/  STL.64 [R1+0xad8], R88 ;  /* 0x000ad85801007387 */ /* 0x0003e80000100a00 */
[----:B-1----:R-:W3:Y:S04]  /*10f60*/  LDL.LU.64 R192, [R1+0x970] ;  /* 0x0009700001c07983 */ /* 0x002ee80000300a00 */
[----:B------:R-:W3:Y:S01]  /*10f70*/  LDL.LU.64 R204, [R1+0x958] ;  /* 0x0009580001cc7983 */ /* 0x000ee20000300a00 */
[----:B------:R-:W-:-:S03]  /*10f80*/  VIADD R83, R83, 0xfffffee9 ;  /* 0xfffffee953537836 */ /* 0x000fc60000000000 */
[----:B------:R-:W-:Y:S02]  /*10f90*/  LDGSTS.E [R82+0x45400], desc[UR16][R132.64], !P1 ;  /* 0x4540000084527fae */ /* 0x000fe4000c9a1010 */
[----:B------:R-:W-:Y:S02]  /*10fa0*/  ISETP.GE.U32.AND P5, PT, R83, 0x7ffffe6a, PT ;  /* 0x7ffffe6a5300780c */ /* 0x000fe40003fa6070 */
[----:B------:R1:W-:Y:S01]  /*10fb0*/  LDGSTS.E [R82+0x45600], desc[UR16][R88.64], !P1 ;  /* 0x4560000058527fae */ /* 0x0003e2000c9a1010 */
[----:B------:R-:W-:Y:S01]  /*10fc0*/  ISETP.GE.U32.AND P1, PT, R0, 0x7ffffe67, PT ;  /* 0x7ffffe670000780c */ /* 0x000fe20003f26070 */
[----:B------:R-:W-:Y:S01]  /*10fd0*/  VIADD R0, R86, 0xfffffee4 ;  /* 0xfffffee456007836 */ /* 0x000fe20000000000 */
[----:B------:R-:W2:Y:S01]  /*10fe0*/  LDC R83, c[0x0][0x3a0] ;  /* 0x0000e800ff537b82 */ /* 0x000ea20000000800 */
[----:B-1----:R-:W-:Y:S01]  /*10ff0*/  IADD3 R89, PT, PT, R87, -0x11b, RZ ;  /* 0xfffffee557597810 */ /* 0x002fe20007ffe0ff */
[----:B------:R-:W-:-:S06]  /*11000*/  VIADD R84, R84, 0xfffffee7 ;  /* 0xfffffee754547836 */ /* 0x000fcc0000000000 */
[----:B------:R-:W1:Y:S01]  /*11010*/  LDC R88, c[0x0][0x3a0] ;  /* 0x0000e800ff587b82 */ /* 0x000e620000000800 */
[----:B------:R-:W-:-:S07]  /*11020*/  ISETP.GE.U32.AND P6, PT, R84, 0x7ffffe68, PT ;  /* 0x7ffffe685400780c */ /* 0x000fce0003fc6070 */
[----:B------:R-:W1:Y:S01]  /*11030*/  LDC R84, c[0x0][0x3a0] ;  /* 0x0000e800ff547b82 */ /* 0x000e620000000800 */
[----:B------:R-:W-:-:S04]  /*11040*/  IMAD.WIDE R164, R2, 0x4, R164 ;  /* 0x0000000402a47825 */ /* 0x000fc800078e02a4 */
[C---:B------:R-:W-:Y:S01]  /*11050*/  IMAD.WIDE R206, R2.reuse, 0x4, R178 ;  /* 0x0000000402ce7825 */ /* 0x040fe200078e02b2 */
[----:B------:R1:W-:Y:S04]  /*11060*/  STL.64 [R1+0x5d8], R164 ;  /* 0x0005d8a401007387 */ /* 0x0003e80000100a00 */
[----:B------:R1:W-:Y:S04]  /*11070*/  STL.64 [R1+0xad0], R206 ;  /* 0x000ad0ce01007387 */ /* 0x0003e80000100a00 */
[----:B------:R-:W3:Y:S01]  /*11080*/  LDL.LU.64 R178, [R1+0x950] ;  /* 0x0009500001b27983 */ /* 0x000ee20000300a00 */
[----:B----4-:R-:W-:-:S03]  /*11090*/  IMAD.WIDE R132, R2, 0x4, R150 ;  /* 0x0000000402847825 */ /* 0x010fc600078e0296 */
[----:B------:R-:W-:Y:S01]  /*110a0*/  LDGSTS.E [R82+0x45800], desc[UR16][R164.64], !P5 ;  /* 0x45800000a4527fae */ /* 0x000fe2000e9a1010 */
[----:B-----5:R-:W-:-:S03]  /*110b0*/  IMAD.WIDE R86, R2, 0x4, R242 ;  /* 0x0000000402567825 */ /* 0x020fc600078e02f2 */
[----:B------:R-:W4:Y:S04]  /*110c0*/  LDL.LU.64 R150, [R1+0x948] ;  /* 0x0009480001967983 */ /* 0x000f280000300a00 */
[----:B------:R-:W-:Y:S04]  /*110d0*/  STL.64 [R1+0x5e8], R132 ;  /* 0x0005e88401007387 */ /* 0x000fe80000100a00 */
[----:B------:R5:W-:Y:S04]  /*110e0*/  STL.64 [R1+0xac8], R86 ;  /* 0x000ac85601007387 */ /* 0x000be80000100a00 */
[----:B-1----:R-:W4:Y:S04]  /*110f0*/  LDL.LU.64 R164, [R1+0x940] ;  /* 0x0009400001a47983 */ /* 0x002f280000300a00 */
[----:B------:R-:W4:Y:S04]  /*11100*/  LDL.LU.64 R242, [R1+0x938] ;  /* 0x0009380001f27983 */ /* 0x000f280000300a00 */
[----:B------:R1:W-:Y:S04]  /*11110*/  LDGSTS.E [R82+0x45a00], desc[UR16][R206.64], !P5 ;  /* 0x45a00000ce527fae */ /* 0x0003e8000e9a1010 */
[----:B------:R-:W-:Y:S01]  /*11120*/  LDGSTS.E [R82+0x45c00], desc[UR16][R132.64], !P4 ;  /* 0x45c0000084527fae */ /* 0x000fe2000e1a1010 */
[----:B--2---:R-:W-:-:S03]  /*11130*/  IMAD.WIDE R230, R2, 0x4, R230 ;  /* 0x0000000402e67825 */ /* 0x004fc600078e02e6 */
[----:B------:R5:W-:Y:S01]  /*11140*/  LDGSTS.E [R82+0x45e00], desc[UR16][R86.64], !P4 ;  /* 0x45e0000056527fae */ /* 0x000be2000e1a1010 */
[----:B---3--:R-:W-:-:S03]  /*11150*/  IMAD.WIDE R218, R2, 0x4, R218 ;  /* 0x0000000402da7825 */ /* 0x008fc600078e02da */
[----:B------:R2:W-:Y:S04]  /*11160*/  STL.64 [R1+0x5f0], R230 ;  /* 0x0005f0e601007387 */ /* 0x0005e80000100a00 */
[----:B------:R3:W-:Y:S04]  /*11170*/  STL.64 [R1+0xac0], R218 ;  /* 0x000ac0da01007387 */ /* 0x0007e80000100a00 */
[----:B------:R-:W-:Y:S01]  /*11180*/  LDGSTS.E [R82+0x46000], desc[UR16][R230.64], !P6 ;  /* 0x46000000e6527fae */ /* 0x000fe2000f1a1010 */
[C---:B-1----:R-:W-:Y:S01]  /*11190*/  IMAD.WIDE R206, R2.reuse, 0x4, R192 ;  /* 0x0000000402ce7825 */ /* 0x042fe200078e02c0 */
[----:B------:R-:W-:Y:S01]  /*111a0*/  ISETP.GE.U32.AND P5, PT, R89, 0x7ffffe66, PT ;  /* 0x7ffffe665900780c */ /* 0x000fe20003fa6070 */
[----:B-----5:R-:W1:Y:S01]  /*111b0*/  LDC R87, c[0x0][0x3a0] ;  /* 0x0000e800ff577b82 */ /* 0x020e620000000800 */
[----:B------:R-:W5:Y:S01]  /*111c0*/  LDL.LU.64 R192, [R1+0x930] ;  /* 0x0009300001c07983 */ /* 0x000f620000300a00 */
[----:B------:R-:W-:-:S03]  /*111d0*/  IMAD.WIDE R132, R2, 0x4, R204 ;  /* 0x0000000402847825 */ /* 0x000fc600078e02cc */
[----:B------:R-:W5:Y:S03]  /*111e0*/  LDL.LU.64 R204, [R1+0x928] ;  /* 0x0009280001cc7983 */ /* 0x000f660000300a00 */
[----:B------:R-:W1:Y:S01]  /*111f0*/  LDC R86, c[0x0][0x3a0] ;  /* 0x0000e800ff567b82 */ /* 0x000e620000000800 */
[----:B------:R-:W-:Y:S04]  /*11200*/  STL.64 [R1+0x5f8], R206 ;  /* 0x0005f8ce01007387 */ /* 0x000fe80000100a00 */
[----:B------:R1:W-:Y:S04]  /*11210*/  STL.64 [R1+0xab8], R132 ;  /* 0x000ab88401007387 */ /* 0x0003e80000100a00 */
[----:B--2---:R-:W2:Y:S04]  /*11220*/  LDL.LU.64 R230, [R1+0x920] ;  /* 0x0009200001e67983 */ /* 0x004ea80000300a00 */
[----:B------:R-:W-:Y:S01]  /*11230*/  LDGSTS.E [R82+0x46200], desc[UR16][R218.64], !P6 ;  /* 0x46200000da527fae */ /* 0x000fe2000f1a1010 */
[----:B------:R-:W-:-:S03]  /*11240*/  ISETP.GE.U32.AND P4, PT, R0, 0x7ffffe65, PT ;  /* 0x7ffffe650000780c */ /* 0x000fc60003f86070 */
[----:B---3--:R-:W3:Y:S01]  /*11250*/  LDL.LU.64 R218, [R1+0x918] ;  /* 0x0009180001da7983 */ /* 0x008ee20000300a00 */
[----:B------:R-:W-:Y:S01]  /*11260*/  IADD3 R0, PT, PT, R85, -0x11e, RZ ;  /* 0xfffffee255007810 */ /* 0x000fe20007ffe0ff */
[----:B------:R-:W-:Y:S01]  /*11270*/  VIADD R83, R83, 0xfffffee3 ;  /* 0xfffffee353537836 */ /* 0x000fe20000000000 */
[----:B------:R-:W1:Y:S01]  /*11280*/  LDC R85, c[0x0][0x3a0] ;  /* 0x0000e800ff557b82 */ /* 0x000e620000000800 */
[----:B------:R-:W-:Y:S04]  /*11290*/  LDGSTS.E [R82+0x46400], desc[UR16][R206.64], !P1 ;  /* 0x46400000ce527fae */ /* 0x000fe8000c9a1010 */
[----:B------:R1:W-:Y:S01]  /*112a0*/  LDGSTS.E [R82+0x46600], desc[UR16][R132.64], !P1 ;  /* 0x4660000084527fae */ /* 0x0003e2000c9a1010 */
[----:B------:R-:W-:Y:S01]  /*112b0*/  ISETP.GE.U32.AND P1, PT, R0, 0x7ffffe63, PT ;  /* 0x7ffffe630000780c */ /* 0x000fe20003f26070 */
[----:B------:R-:W-:Y:S01]  /*112c0*/  VIADD R0, R88, 0xfffffee0 ;  /* 0xfffffee058007836 */ /* 0x000fe20000000000 */
[----:B------:R-:W-:Y:S01]  /*112d0*/  ISETP.GE.U32.AND P6, PT, R83, 0x7ffffe64, PT ;  /* 0x7ffffe645300780c */ /* 0x000fe20003fc6070 */
[----:B------:R-:W-:Y:S01]  /*112e0*/  VIADD R84, R84, 0xfffffee1 ;  /* 0xfffffee154547836 */ /* 0x000fe20000000000 */
[----:B------:R-:W1:Y:S01]  /*112f0*/  LDC R83, c[0x0][0x3a0] ;  /* 0x0000e800ff537b82 */ /* 0x000e620000000800 */
[----:B------:R-:W-:-:S04]  /*11300*/  IMAD.WIDE R178, R2, 0x4, R178 ;  /* 0x0000000402b27825 */ /* 0x000fc800078e02b2 */
[C---:B----4-:R-:W-:Y:S01]  /*11310*/  IMAD.WIDE R150, R2.reuse, 0x4, R150 ;  /* 0x0000000402967825 */ /* 0x050fe200078e0296 */
[----:B------:R4:W-:Y:S04]  /*11320*/  STL.64 [R1+0x600], R178 ;  /* 0x000600b201007387 */ /* 0x0009e80000100a00 */
[----:B------:R4:W-:Y:S04]  /*11330*/  STL.64 [R1+0xab0], R150 ;  /* 0x000ab09601007387 */ /* 0x0009e80000100a00 */
[----:B------:R-:W-:Y:S01]  /*11340*/  LDGSTS.E [R82+0x46800], desc[UR16][R178.64], !P5 ;  /* 0x46800000b2527fae */ /* 0x000fe2000e9a1010 */
[----:B-1----:R-:W-:-:S03]  /*11350*/  IMAD.WIDE R132, R2, 0x4, R164 ;  /* 0x0000000402847825 */ /* 0x002fc600078e02a4 */
[----:B------:R-:W-:Y:S01]  /*11360*/  LDGSTS.E [R82+0x46a00], desc[UR16][R150.64], !P5 ;  /* 0x46a0000096527fae */ /* 0x000fe2000e9a1010 */
[----:B------:R-:W-:-:S03]  /*11370*/  IMAD.WIDE R88, R2, 0x4, R242 ;  /* 0x0000000402587825 */ /* 0x000fc600078e02f2 */
[----:B------:R-:W3:Y:S04]  /*11380*/  LDL.LU.64 R164, [R1+0x910] ;  /* 0x0009100001a47983 */ /* 0x000ee80000300a00 */
[----:B------:R-:W3:Y:S04]  /*11390*/  LDL.LU.64 R242, [R1+0x908] ;  /* 0x0009080001f27983 */ /* 0x000ee80000300a00 */
[----:B------:R-:W-:Y:S04]  /*113a0*/  STL.64 [R1+0x608], R132 ;  /* 0x0006088401007387 */ /* 0x000fe80000100a00 */
[----:B------:R1:W-:Y:S04]  /*113b0*/  STL.64 [R1+0xaa8], R88 ;  /* 0x000aa85801007387 */ /* 0x0003e80000100a00 */
[----:B----4-:R-:W4:Y:S04]  /*113c0*/  LDL.LU.64 R178, [R1+0x900] ;  /* 0x0009000001b27983 */ /* 0x010f280000300a00 */
[----:B------:R-:W4:Y:S04]  /*113d0*/  LDL.LU.64 R150, [R1+0x8f8] ;  /* 0x0008f80001967983 */ /* 0x000f280000300a00 */
[----:B------:R-:W-:Y:S01]  /*113e0*/  LDGSTS.E [R82+0x46c00], desc[UR16][R132.64], !P4 ;  /* 0x46c0000084527fae */ /* 0x000fe2000e1a1010 */
[----:B-----5:R-:W-:-:S03]  /*113f0*/  IMAD.WIDE R206, R2, 0x4, R192 ;  /* 0x0000000402ce7825 */ /* 0x020fc600078e02c0 */
[----:B------:R1:W-:Y:S01]  /*11400*/  LDGSTS.E [R82+0x46e00], desc[UR16][R88.64], !P4 ;  /* 0x46e0000058527fae */ /* 0x0003e2000e1a1010 */
[----:B------:R-:W-:Y:S01]  /*11410*/  IMAD.WIDE R204, R2, 0x4, R204 ;  /* 0x0000000402cc7825 */ /* 0x000fe200078e02cc */
[----:B------:R-:W-:Y:S02]  /*11420*/  ISETP.GE.U32.AND P4, PT, R0, 0x7ffffe61, PT ;  /* 0x7ffffe610000780c */ /* 0x000fe40003f86070 */
[----:B------:R-:W-:Y:S01]  /*11430*/  STL.64 [R1+0x610], R206 ;  /* 0x000610ce01007387 */ /* 0x000fe20000100a00 */
[----:B------:R-:W-:-:S03]  /*11440*/  VIADD R0, R86, 0xfffffede ;  /* 0xfffffede56007836 */ /* 0x000fc60000000000 */
[----:B------:R5:W-:Y:S01]  /*11450*/  STL.64 [R1+0xaa0], R204 ;  /* 0x000aa0cc01007387 */ /* 0x000be20000100a00 */
[----:B-1----:R-:W-:-:S03]  /*11460*/  IADD3 R89, PT, PT, R87, -0x121, RZ ;  /* 0xfffffedf57597810 */ /* 0x002fc60007ffe0ff */
[----:B------:R-:W4:Y:S01]  /*11470*/  LDL.LU.64 R192, [R1+0x8f0] ;  /* 0x0008f00001c07983 */ /* 0x000f220000300a00 */
[----:B------:R-:W-:Y:S01]  /*11480*/  ISETP.GE.U32.AND P5, PT, R84, 0x7ffffe62, PT ;  /* 0x7ffffe625400780c */ /* 0x000fe20003fa6070 */
[C---:B--2---:R-:W-:Y:S01]  /*11490*/  IMAD.WIDE R132, R2.reuse, 0x4, R230 ;  /* 0x0000000402847825 */ /* 0x044fe200078e02e6 */
[----:B------:R-:W1:Y:S01]  /*114a0*/  LDC R88, c[0x0][0x3a0] ;  /* 0x0000e800ff587b82 */ /* 0x000e620000000800 */
[----:B------:R-:W2:Y:S04]  /*114b0*/  LDL.LU.64 R230, [R1+0x8e8] ;  /* 0x0008e80001e67983 */ /* 0x000ea80000300a00 */
[----:B------:R-:W-:Y:S01]  /*114c0*/  STL.64 [R1+0x618], R132 ;  /* 0x0006188401007387 */ /* 0x000fe20000100a00 */
[----:B------:R-:W-:Y:S02]  /*114d0*/  VIADD R83, R83, 0xfffffedd ;  /* 0xfffffedd53537836 */ /* 0x000fe40000000000 */
[----:B------:R-:W1:Y:S01]  /*114e0*/  LDC R84, c[0x0][0x3a0] ;  /* 0x0000e800ff547b82 */ /* 0x000e620000000800 */
[----:B------:R-:W-:Y:S04]  /*114f0*/  LDGSTS.E [R82+0x47000], desc[UR16][R206.64], !P6 ;  /* 0x47000000ce527fae */ /* 0x000fe8000f1a1010 */
[----:B------:R-:W-:Y:S01]  /*11500*/  LDGSTS.E [R82+0x47200], desc[UR16][R204.64], !P6 ;  /* 0x47200000cc527fae */ /* 0x000fe2000f1a1010 */
[----:B---3--:R-:W-:-:S03]  /*11510*/  IMAD.WIDE R86, R2, 0x4, R218 ;  /* 0x0000000402567825 */ /* 0x008fc600078e02da */
[----:B------:R-:W-:Y:S04]  /*11520*/  LDGSTS.E [R82+0x47400], desc[UR16][R132.64], !P1 ;  /* 0x4740000084527fae */ /* 0x000fe8000c9a1010 */
[----:B------:R3:W-:Y:S04]  /*11530*/  STL.64 [R1+0xa98], R86 ;  /* 0x000a985601007387 */ /* 0x0007e80000100a00 */
[----:B------:R-:W2:Y:S04]  /*11540*/  LDL.LU.64 R218, [R1+0x8e0] ;  /* 0x0008e00001da7983 */ /* 0x000ea80000300a00 */
[----:B-----5:R-:W5:Y:S04]  /*11550*/  LDL.LU.64 R204, [R1+0x8d8] ;  /* 0x0008d80001cc7983 */ /* 0x020f680000300a00 */
[----:B------:R3:W-:Y:S01]  /*11560*/  LDGSTS.E [R82+0x47600], desc[UR16][R86.64], !P1 ;  /* 0x4760000056527fae */ /* 0x0007e2000c9a1010 */
[----:B------:R-:W-:-:S02]  /*11570*/  ISETP.GE.U32.AND P6, PT, R89, 0x7ffffe60, PT ;  /* 0x7ffffe605900780c */ /* 0x000fc40003fc6070 */
[----:B------:R-:W-:Y:S02]  /*11580*/  ISETP.GE.U32.AND P1, PT, R0, 0x7ffffe5f, PT ;  /* 0x7ffffe5f0000780c */ /* 0x000fe40003f26070 */
[----:B------:R-:W-:Y:S01]  /*11590*/  IADD3 R0, PT, PT, R85, -0x124, RZ ;  /* 0xfffffedc55007810 */ /* 0x000fe20007ffe0ff */
[C---:B------:R-:W-:Y:S01]  /*115a0*/  IMAD.WIDE R164, R2.reuse, 0x4, R164 ;  /* 0x0000000402a47825 */ /* 0x040fe200078e02a4 */
[----:B---3--:R-:W3:Y:S03]  /*115b0*/  LDC R87, c[0x0][0x3a0] ;  /* 0x0000e800ff577b82 */ /* 0x008ee60000000800 */
[C---:B------:R-:W-:Y:S01]  /*115c0*/  IMAD.WIDE R242, R2.reuse, 0x4, R242 ;  /* 0x0000000402f27825 */ /* 0x040fe200078e02f2 */
[----:B------:R1:W-:Y:S04]  /*115d0*/  STL.64 [R1+0x620], R164 ;  /* 0x000620a401007387 */ /* 0x0003e80000100a00 */
[----:B------:R1:W-:Y:S01]  /*115e0*/  STL.64 [R1+0xa90], R242 ;  /* 0x000a90f201007387 */ /* 0x0003e20000100a00 */
[----:B------:R-:W2:Y:S03]  /*115f0*/  LDC R86, c[0x0][0x3a0] ;  /* 0x0000e800ff567b82 */ /* 0x000ea60000000800 */
[----:B------:R-:W-:Y:S01]  /*11600*/  LDGSTS.E [R82+0x47800], desc[UR16][R164.64], !P5 ;  /* 0x47800000a4527fae */ /* 0x000fe2000e9a1010 */
[----:B----4-:R-:W-:-:S03]  /*11610*/  IMAD.WIDE R206, R2, 0x4, R178 ;  /* 0x0000000402ce7825 */ /* 0x010fc600078e02b2 */
[----:B------:R-:W-:Y:S01]  /*11620*/  LDGSTS.E [R82+0x47a00], desc[UR16][R242.64], !P5 ;  /* 0x47a00000f2527fae */ /* 0x000fe2000e9a1010 */
[----:B------:R-:W4:Y:S01]  /*11630*/  LDC R85, c[0x0][0x3a0] ;  /* 0x0000e800ff557b82 */ /* 0x000f220000000800 */
[C---:B------:R-:W-:Y:S02]  /*11640*/  IMAD.WIDE R132, R2.reuse, 0x4, R150 ;  /* 0x0000000402847825 */ /* 0x040fe400078e0296 */
[----:B------:R2:W-:Y:S04]  /*11650*/  LDGSTS.E [R82+0x47c00], desc[UR16][R206.64], !P4 ;  /* 0x47c00000ce527fae */ /* 0x0005e8000e1a1010 */
[----:B------:R-:W4:Y:S04]  /*11660*/  LDL.LU.64 R150, [R1+0x8d0] ;  /* 0x0008d00001967983 */ /* 0x000f280000300a00 */
[----:B------:R-:W4:Y:S04]  /*11670*/  LDL.LU.64 R178, [R1+0x8c8] ;  /* 0x0008c80001b27983 */ /* 0x000f280000300a00 */
[----:B------:R2:W-:Y:S04]  /*11680*/  STL.64 [R1+0x628], R206 ;  /* 0x000628ce01007387 */ /* 0x0005e80000100a00 */
[----:B------:R2:W-:Y:S04]  /*11690*/  STL.64 [R1+0xa88], R132 ;  /* 0x000a888401007387 */ /* 0x0005e80000100a00 */
[----:B-1----:R-:W4:Y:S04]  /*116a0*/  LDL.LU.64 R164, [R1+0x8c0] ;  /* 0x0008c00001a47983 */ /* 0x002f280000300a00 */
[----:B------:R-:W4:Y:S01]  /*116b0*/  LDL.LU.64 R242, [R1+0x8b8] ;  /* 0x0008b80001f27983 */ /* 0x000f220000300a00 */
[----:B------:R-:W-:-:S03]  /*116c0*/  IMAD.WIDE R192, R2, 0x4, R192 ;  /* 0x0000000402c07825 */ /* 0x000fc600078e02c0 */
[----:B------:R1:W-:Y:S01]  /*116d0*/  LDGSTS.E [R82+0x47e00], desc[UR16][R132.64], !P4 ;  /* 0x47e0000084527fae */ /* 0x0003e2000e1a1010 */
[----:B--2---:R-:W-:Y:S01]  /*116e0*/  IMAD.WIDE R206, R2, 0x4, R230 ;  /* 0x0000000402ce7825 */ /* 0x004fe200078e02e6 */
[----:B------:R-:W-:Y:S02]  /*116f0*/  ISETP.GE.U32.AND P4, PT, R0, 0x7ffffe5d, PT ;  /* 0x7ffffe5d0000780c */ /* 0x000fe40003f86070 */
[----:B------:R2:W-:Y:S01]  /*11700*/  STL.64 [R1+0x630], R192 ;  /* 0x000630c001007387 */ /* 0x0005e20000100a00 */
[----:B------:R-:W-:-:S03]  /*11710*/  VIADD R0, R88, 0xfffffeda ;  /* 0xfffffeda58007836 */ /* 0x000fc60000000000 */
[----:B------:R-:W-:Y:S04]  /*11720*/  STL.64 [R1+0xa80], R206 ;  /* 0x000a80ce01007387 */ /* 0x000fe80000100a00 */
[----:B------:R-:W4:Y:S04]  /*11730*/  LDL.LU.64 R230, [R1+0x8b0] ;  /* 0x0008b00001e67983 */ /* 0x000f280000300a00 */
[----:B------:R-:W-:Y:S01]  /*11740*/  LDGSTS.E [R82+0x48000], desc[UR16][R192.64], !P6 ;  /* 0x48000000c0527fae */ /* 0x000fe2000f1a1010 */
[----:B-1----:R-:W-:Y:S01]  /*11750*/  IMAD.WIDE R132, R2, 0x4, R218 ;  /* 0x0000000402847825 */ /* 0x002fe200078e02da */
[----:B------:R-:W-:-:S02]  /*11760*/  ISETP.GE.U32.AND P5, PT, R83, 0x7ffffe5e, PT ;  /* 0x7ffffe5e5300780c */ /* 0x000fc40003fa6070 */
[----:B------:R-:W-:Y:S01]  /*11770*/  LDGSTS.E [R82+0x48200], desc[UR16][R206.64], !P6 ;  /* 0x48200000ce527fae */ /* 0x000fe2000f1a1010 */
[----:B------:R-:W1:Y:S01]  /*11780*/  LDC R83, c[0x0][0x3a0] ;  /* 0x0000e800ff537b82 */ /* 0x000e620000000800 */
[----:B-----5:R-:W-:Y:S02]  /*11790*/  IMAD.WIDE R88, R2, 0x4, R204 ;  /* 0x0000000402587825 */ /* 0x020fe400078e02cc */
[----:B------:R-:W5:Y:S04]  /*117a0*/  LDL.LU.64 R204, [R1+0x8a8] ;  /* 0x0008a80001cc7983 */ /* 0x000f680000300a00 */
[----:B------:R-:W-:Y:S04]  /*117b0*/  STL.64 [R1+0x640], R132 ;  /* 0x0006408401007387 */ /* 0x000fe80000100a00 */
[----:B------:R3:W-:Y:S04]  /*117c0*/  STL.64 [R1+0xa78], R88 ;  /* 0x000a785801007387 */ /* 0x0007e80000100a00 */
[----:B--2---:R-:W2:Y:S04]  /*117d0*/  LDL.LU.64 R192, [R1+0x8a0] ;  /* 0x0008a00001c07983 */ /* 0x004ea80000300a00 */
[----:B------:R-:W2:Y:S04]  /*117e0*/  LDL.LU.64 R218, [R1+0x898] ;  /* 0x0008980001da7983 */ /* 0x000ea80000300a00 */
[----:B------:R-:W-:Y:S04]  /*117f0*/  LDGSTS.E [R82+0x48400], desc[UR16][R132.64], !P1 ;  /* 0x4840000084527fae */ /* 0x000fe8000c9a1010 */
[----:B------:R3:W-:Y:S01]  /*11800*/  LDGSTS.E [R82+0x48600], desc[UR16][R88.64], !P1 ;  /* 0x4860000058527fae */ /* 0x0007e2000c9a1010 */
[----:B------:R-:W-:Y:S01]  /*11810*/  ISETP.GE.U32.AND P1, PT, R0, 0x7ffffe5b, PT ;  /* 0x7ffffe5b0000780c */ /* 0x000fe20003f26070 */
[----:B------:R-:W-:Y:S01]  /*11820*/  VIADD R0, R86, 0xfffffed8 ;  /* 0xfffffed856007836 */ /* 0x000fe20000000000 */
[----:B---3--:R-:W-:Y:S01]  /*11830*/  IADD3 R89, PT, PT, R87, -0x127, RZ ;  /* 0xfffffed957597810 */ /* 0x008fe20007ffe0ff */
[----:B------:R-:W-:Y:S01]  /*11840*/  VIADD R84, R84, 0xfffffedb ;  /* 0xfffffedb54547836 */ /* 0x000fe20000000000 */
[----:B------:R-:W3:Y:S04]  /*11850*/  LDC R88, c[0x0][0x3a0] ;  /* 0x0000e800ff587b82 */ /* 0x000ee80000000800 */
[----:B------:R-:W-:Y:S01]  /*11860*/  ISETP.GE.U32.AND P6, PT, R84, 0x7ffffe5c, PT ;  /* 0x7ffffe5c5400780c */ /* 0x000fe20003fc6070 */
[----:B----4-:R-:W-:-:S03]  /*11870*/  IMAD.WIDE R150, R2, 0x4, R150 ;  /* 0x0000000402967825 */ /* 0x010fc600078e0296 */
[----:B------:R-:W4:Y:S01]  /*11880*/  LDC R84, c[0x0][0x3a0] ;  /* 0x0000e800ff547b82 */ /* 0x000f220000000800 */
[C---:B------:R-:W-:Y:S01]  /*11890*/  IMAD.WIDE R206, R2.reuse, 0x4, R178 ;  /* 0x0000000402ce7825 */ /* 0x040fe200078e02b2 */
[----:B------:R1:W-:Y:S04]  /*118a0*/  STL.64 [R1+0x648], R150 ;  /* 0x0006489601007387 */ /* 0x0003e80000100a00 */
[----:B------:R2:W-:Y:S04]  /*118b0*/  STL.64 [R1+0xa70], R206 ;  /* 0x000a70ce01007387 */ /* 0x0005e80000100a00 */
[----:B------:R-:W4:Y:S01]  /*118c0*/  LDL.LU.64 R178, [R1+0x890] ;  /* 0x0008900001b27983 */ /* 0x000f220000300a00 */
[----:B------:R-:W-:-:S03]  /*118d0*/  IMAD.WIDE R132, R2, 0x4, R164 ;  /* 0x0000000402847825 */ /* 0x000fc600078e02a4 */
[----:B------:R-:W-:Y:S01]  /*118e0*/  LDGSTS.E [R82+0x48800], desc[UR16][R150.64], !P5 ;  /* 0x4880000096527fae */ /* 0x000fe2000e9a1010 */
[----:B------:R-:W-:-:S03]  /*118f0*/  IMAD.WIDE R86, R2, 0x4, R242 ;  /* 0x0000000402567825 */ /* 0x000fc600078e02f2 */
[----:B------:R-:W4:Y:S04]  /*11900*/  LDL.LU.64 R164, [R1+0x888] ;  /* 0x0008880001a47983 */ /* 0x000f280000300a00 */
[----:B------:R2:W-:Y:S04]  /*11910*/  STL.64 [R1+0x658], R132 ;  /* 0x0006588401007387 */ /* 0x0005e80000100a00 */
[----:B------:R2:W-:Y:S04]  /*11920*/  STL.64 [R1+0xa68], R86 ;  /* 0x000a685601007387 */ /* 0x0005e80000100a00 */
[----:B-1----:R-:W4:Y:S04]  /*11930*/  LDL.LU.64 R150, [R1+0x880] ;  /* 0x0008800001967983 */ /* 0x002f280000300a00 */
[----:B------:R-:W4:Y:S01]  /*11940*/  LDL.LU.64 R242, [R1+0x878] ;  /* 0x0008780001f27983 */ /* 0x000f220000300a00 */
[----:B------:R-:W-:-:S03]  /*11950*/  IMAD.WIDE R230, R2, 0x4, R230 ;  /* 0x0000000402e67825 */ /* 0x000fc600078e02e6 */
[----:B------:R2:W-:Y:S04]  /*11960*/  LDGSTS.E [R82+0x48a00], desc[UR16][R206.64], !P5 ;  /* 0x48a00000ce527fae */ /* 0x0005e8000e9a1010 */
[----:B------:R1:W-:Y:S01]  /*11970*/  LDGSTS.E [R82+0x48c00], desc[UR16][R132.64], !P4 ;  /* 0x48c0000084527fae */ /* 0x0003e2000e1a1010 */
[----:B-----5:R-:W-:-:S03]  /*11980*/  IMAD.WIDE R204, R2, 0x4, R204 ;  /* 0x0000000402cc7825 */ /* 0x020fc600078e02cc */
[----:B------:R5:W-:Y:S04]  /*11990*/  STL.64 [R1+0x668], R230 ;  /* 0x000668e601007387 */ /* 0x000be80000100a00 */
[----:B------:R3:W-:Y:S04]  /*119a0*/  STL.64 [R1+0xa60], R204 ;  /* 0x000a60cc01007387 */ /* 0x0007e80000100a00 */
[----:B------:R3:W-:Y:S01]  /*119b0*/  LDGSTS.E [R82+0x48e00], desc[UR16][R86.64], !P4 ;  /* 0x48e0000056527fae */ /* 0x0007e2000e1a1010 */
[----:B--2---:R-:W-:-:S03]  /*119c0*/  IMAD.WIDE R206, R2, 0x4, R192 ;  /* 0x0000000402ce7825 */ /* 0x004fc600078e02c0 */
[----:B------:R-:W-:Y:S01]  /*119d0*/  LDGSTS.E [R82+0x49000], desc[UR16][R230.64], !P6 ;  /* 0x49000000e6527fae */ /* 0x000fe2000f1a1010 */
[----:B-1----:R-:W-:-:S03]  /*119e0*/  IMAD.WIDE R132, R2, 0x4, R218 ;  /* 0x0000000402847825 */ /* 0x002fc600078e02da */
[----:B------:R-:W-:Y:S04]  /*119f0*/  LDGSTS.E [R82+0x49200], desc[UR16][R204.64], !P6 ;  /* 0x49200000cc527fae */ /* 0x000fe8000f1a1010 */
[----:B------:R-:W2:Y:S01]  /*11a00*/  LDL.LU.64 R218, [R1+0x870] ;  /* 0x0008700001da7983 */ /* 0x000ea20000300a00 */
[----:B------:R-:W-:Y:S01]  /*11a10*/  ISETP.GE.U32.AND P5, PT, R89, 0x7ffffe5a, PT ;  /* 0x7ffffe5a5900780c */ /* 0x000fe20003fa6070 */
[----:B---3--:R-:W1:Y:S02]  /*11a20*/  LDC R87, c[0x0][0x3a0] ;  /* 0x0000e800ff577b82 */ /* 0x008e640000000800 */
[----:B------:R-:W3:Y:S04]  /*11a30*/  LDL.LU.64 R192, [R1+0x868] ;  /* 0x0008680001c07983 */ /* 0x000ee80000300a00 */
[----:B------:R-:W-:Y:S02]  /*11a40*/  STL.64 [R1+0x678], R206 ;  /* 0x000678ce01007387 */ /* 0x000fe40000100a00 */
[----:B------:R-:W1:Y:S02]  /*11a50*/  LDC R86, c[0x0][0x3a0] ;  /* 0x0000e800ff567b82 */ /* 0x000e640000000800 */
[----:B------:R1:W-:Y:S04]  /*11a60*/  STL.64 [R1+0xa58], R132 ;  /* 0x000a588401007387 */ /* 0x0003e80000100a00 */
[----:B-----5:R-:W5:Y:S04]  /*11a70*/  LDL.LU.64 R230, [R1+0x860] ;  /* 0x0008600001e67983 */ /* 0x020f680000300a00 */
[----:B------:R-:W5:Y:S01]  /*11a80*/  LDL.LU.64 R204, [R1+0x858] ;  /* 0x0008580001cc7983 */ /* 0x000f620000300a00 */
        /* <DEDUP_REMOVED lines=9> */
[----:B----4-:R-:W-:Y:S02]  /*11b20*/  VIADD R84, R84, 0xfffffed5 ;  /* 0xfffffed554547836 */ /* 0x010fe40000000000 */
[----:B------:R-:W4:Y:S01]  /*11b30*/  LDC R83, c[0x0][0x3a0] ;  /* 0x0000e800ff537b82 */ /* 0x000f220000000800 */
[----:B------:R-:W-:-:S04]  /*11b40*/  IMAD.WIDE R178, R2, 0x4, R178 ;  /* 0x0000000402b27825 */ /* 0x000fc800078e02b2 */
[C---:B------:R-:W-:Y:S01]  /*11b50*/  IMAD.WIDE R164, R2.reuse, 0x4, R164 ;  /* 0x0000000402a47825 */ /* 0x040fe200078e02a4 */
[----:B------:R4:W-:Y:S04]  /*11b60*/  STL.64 [R1+0x688], R178 ;  /* 0x000688b201007387 */ /* 0x0009e80000100a00 */
[----:B------:R4:W-:Y:S04]  /*11b70*/  STL.64 [R1+0xa50], R164 ;  /* 0x000a50a401007387 */ /* 0x0009e80000100a00 */
[----:B------:R-:W-:Y:S01]  /*11b80*/  LDGSTS.E [R82+0x49800], desc[UR16][R178.64], !P5 ;  /* 0x49800000b2527fae */ /* 0x000fe2000e9a1010 */
[----:B-1----:R-:W-:-:S03]  /*11b90*/  IMAD.WIDE R132, R2, 0x4, R150 ;  /* 0x0000000402847825 */ /* 0x002fc600078e0296 */
[----:B------:R-:W-:Y:S01]  /*11ba0*/  LDGSTS.E [R82+0x49a00], desc[UR16][R164.64], !P5 ;  /* 0x49a00000a4527fae */ /* 0x000fe2000e9a1010 */
[----:B------:R-:W-:-:S03]  /*11bb0*/  IMAD.WIDE R88, R2, 0x4, R242 ;  /* 0x0000000402587825 */ /* 0x000fc600078e02f2 */
[----:B------:R-:W5:Y:S04]  /*11bc0*/  LDL.LU.64 R150, [R1+0x850] ;  /* 0x0008500001967983 */ /* 0x000f680000300a00 */
[----:B------:R-:W5:Y:S04]  /*11bd0*/  LDL.LU.64 R242, [R1+0x848] ;  /* 0x0008480001f27983 */ /* 0x000f680000300a00 */
[----:B------:R-:W-:Y:S04]  /*11be0*/  STL.64 [R1+0x698], R132 ;  /* 0x0006988401007387 */ /* 0x000fe80000100a00 */
[----:B------:R1:W-:Y:S04]  /*11bf0*/  STL.64 [R1+0xa48], R88 ;  /* 0x000a485801007387 */ /* 0x0003e80000100a00 */
[----:B----4-:R-:W4:Y:S04]  /*11c00*/  LDL.LU.64 R178, [R1+0x840] ;  /* 0x0008400001b27983 */ /* 0x010f280000300a00 */
[----:B------:R-:W4:Y:S04]  /*11c10*/  LDL.LU.64 R164, [R1+0x838] ;  /* 0x0008380001a47983 */ /* 0x000f280000300a00 */
[----:B------:R-:W-:Y:S04]  /*11c20*/  LDGSTS.E [R82+0x49c00], desc[UR16][R132.64], !P4 ;  /* 0x49c0000084527fae */ /* 0x000fe8000e1a1010 */
[----:B------:R1:W-:Y:S01]  /*11c30*/  LDGSTS.E [R82+0x49e00], desc[UR16][R88.64], !P4 ;  /* 0x49e0000058527fae */ /* 0x0003e2000e1a1010 */
[----:B------:R-:W-:Y:S01]  /*11c40*/  ISETP.GE.U32.AND P4, PT, R0, 0x7ffffe55, PT ;  /* 0x7ffffe550000780c */ /* 0x000fe20003f86070 */
[----:B--2---:R-:W-:-:S04]  /*11c50*/  IMAD.WIDE R218, R2, 0x4, R218 ;  /* 0x0000000402da7825 */ /* 0x004fc800078e02da */
        /* <DEDUP_REMOVED lines=8> */
[----:B-----5:R-:W-:-:S03]  /*11ce0*/  IMAD.WIDE R132, R2, 0x4, R230 ;  /* 0x0000000402847825 */ /* 0x020fc600078e02e6 */
[----:B------:R-:W-:Y:S02]  /*11cf0*/  LDGSTS.E [R82+0x4a000], desc[UR16][R218.64], !P6 ;  /* 0x4a000000da527fae */ /* 0x000fe4000f1a1010 */
[----:B------:R-:W5:Y:S01]  /*11d00*/  LDC R84, c[0x0][0x3a0] ;  /* 0x0000e800ff547b82 */ /* 0x000f620000000800 */
[----:B------:R-:W-:Y:S01]  /*11d10*/  IMAD.WIDE R86, R2, 0x4, R204 ;  /* 0x0000000402567825 */ /* 0x000fe200078e02cc */
[----:B------:R-:W-:Y:S04]  /*11d20*/  LDGSTS.E [R82+0x4a200], desc[UR16][R206.64], !P6 ;  /* 0x4a200000ce527fae */ /* 0x000fe8000f1a1010 */
[----:B------:R-:W5:Y:S04]  /*11d30*/  LDL.LU.64 R204, [R1+0x828] ;  /* 0x0008280001cc7983 */ /* 0x000f680000300a00 */
[----:B------:R-:W-:Y:S04]  /*11d40*/  STL.64 [R1+0x6b0], R132 ;  /* 0x0006b08401007387 */ /* 0x000fe80000100a00 */
[----:B------:R1:W-:Y:S04]  /*11d50*/  STL.64 [R1+0xa38], R86 ;  /* 0x000a385601007387 */ /* 0x0003e80000100a00 */
[----:B------:R-:W5:Y:S04]  /*11d60*/  LDL.LU.64 R230, [R1+0x820] ;  /* 0x0008200001e67983 */ /* 0x000f680000300a00 */
[----:B--2---:R-:W2:Y:S04]  /*11d70*/  LDL.LU.64 R218, [R1+0x818] ;  /* 0x0008180001da7983 */ /* 0x004ea80000300a00 */
[----:B------:R-:W-:Y:S04]  /*11d80*/  LDGSTS.E [R82+0x4a400], desc[UR16][R132.64], !P1 ;  /* 0x4a40000084527fae */ /* 0x000fe8000c9a1010 */
[----:B------:R1:W-:Y:S01]  /*11d90*/  LDGSTS.E [R82+0x4a600], desc[UR16][R86.64], !P1 ;  /* 0x4a60000056527fae */ /* 0x0003e2000c9a1010 */
        /* <DEDUP_REMOVED lines=9> */
[----:B------:R-:W-:Y:S01]  /*11e30*/  LDGSTS.E [R82+0x4a800], desc[UR16][R150.64], !P5 ;  /* 0x4a80000096527fae */ /* 0x000fe2000e9a1010 */
[----:B----4-:R-:W-:-:S03]  /*11e40*/  IMAD.WIDE R206, R2, 0x4, R178 ;  /* 0x0000000402ce7825 */ /* 0x010fc600078e02b2 */
[----:B------:R-:W-:Y:S01]  /*11e50*/  LDGSTS.E [R82+0x4aa00], desc[UR16][R242.64], !P5 ;  /* 0x4aa00000f2527fae */ /* 0x000fe2000e9a1010 */
[----:B------:R-:W4:Y:S01]  /*11e60*/  LDC R85, c[0x0][0x3a0] ;  /* 0x0000e800ff557b82 */ /* 0x000f220000000800 */
[C---:B------:R-:W-:Y:S02]  /*11e70*/  IMAD.WIDE R132, R2.reuse, 0x4, R164 ;  /* 0x0000000402847825 */ /* 0x040fe400078e02a4 */
[----:B------:R-:W-:Y:S04]  /*11e80*/  LDGSTS.E [R82+0x4ac00], desc[UR16][R206.64], !P4 ;  /* 0x4ac00000ce527fae */ /* 0x000fe8000e1a1010 */
[----:B------:R-:W4:Y:S04]  /*11e90*/  LDL.LU.64 R164, [R1+0x810] ;  /* 0x0008100001a47983 */ /* 0x000f280000300a00 */
[----:B------:R-:W4:Y:S04]  /*11ea0*/  LDL.LU.64 R178, [R1+0x808] ;  /* 0x0008080001b27983 */ /* 0x000f280000300a00 */
[----:B------:R-:W-:Y:S04]  /*11eb0*/  STL.64 [R1+0x6f0], R206 ;  /* 0x0006f0ce01007387 */ /* 0x000fe80000100a00 */
[----:B------:R1:W-:Y:S04]  /*11ec0*/  STL.64 [R1+0xa28], R132 ;  /* 0x000a288401007387 */ /* 0x0003e80000100a00 */
[----:B------:R-:W4:Y:S04]  /*11ed0*/  LDL.LU.64 R150, [R1+0x800] ;  /* 0x0008000001967983 */ /* 0x000f280000300a00 */
[----:B---3--:R-:W3:Y:S01]  /*11ee0*/  LDL.LU.64 R242, [R1+0x7f8] ;  /* 0x0007f80001f27983 */ /* 0x008ee20000300a00 */
[----:B------:R-:W-:-:S03]  /*11ef0*/  IMAD.WIDE R192, R2, 0x4, R192 ;  /* 0x0000000402c07825 */ /* 0x000fc600078e02c0 */
[----:B------:R1:W-:Y:S01]  /*11f00*/  LDGSTS.E [R82+0x4ae00], desc[UR16][R132.64], !P4 ;  /* 0x4ae0000084527fae */ /* 0x0003e2000e1a1010 */
[----:B------:R-:W-:Y:S01]  /*11f10*/  ISETP.GE.U32.AND P4, PT, R0, 0x7ffffe51, PT ;  /* 0x7ffffe510000780c */ /* 0x000fe20003f86070 */
[----:B------:R-:W-:Y:S02]  /*11f20*/  VIADD R0, R88, 0xfffffece ;  /* 0xfffffece58007836 */ /* 0x000fe40000000000 */
[----:B------:R1:W-:Y:S04]  /*11f30*/  STL.64 [R1+0x708], R192 ;  /* 0x000708c001007387 */ /* 0x0003e80000100a00 */
[----:B------:R-:W-:Y:S01]  /*11f40*/  LDGSTS.E [R82+0x4b000], desc[UR16][R192.64], !P6 ;  /* 0x4b000000c0527fae */ /* 0x000fe2000f1a1010 */
[----:B-----5:R-:W-:-:S05]  /*11f50*/  IMAD.WIDE R204, R2, 0x4, R204 ;  /* 0x0000000402cc7825 */ /* 0x020fca00078e02cc */
[----:B------:R5:W-:Y:S04]  /*11f60*/  STL.64 [R1+0xa20], R204 ;  /* 0x000a20cc01007387 */ /* 0x000be80000100a00 */
[----:B------:R-:W-:Y:S01]  /*11f70*/  LDGSTS.E [R82+0x4b200], desc[UR16][R204.64], !P6 ;  /* 0x4b200000cc527fae */ /* 0x000fe2000f1a1010 */
[----:B-1----:R-:W-:-:S03]  /*11f80*/  IMAD.WIDE R132, R2, 0x4, R230 ;  /* 0x0000000402847825 */ /* 0x002fc600078e02e6 */
[----:B------:R-:W3:Y:S01]  /*11f90*/  LDL.LU.64 R230, [R1+0x7f0] ;  /* 0x0007f00001e67983 */ /* 0x000ee20000300a00 */
[----:B--2---:R-:W-:-:S03]  /*11fa0*/  IMAD.WIDE R88, R2, 0x4, R218 ;  /* 0x0000000402587825 */ /* 0x004fc600078e02da */
[----:B------:R-:W2:Y:S04]  /*11fb0*/  LDL.LU.64 R218, [R1+0x7e8] ;  /* 0x0007e80001da7983 */ /* 0x000ea80000300a00 */
[----:B------:R-:W-:Y:S04]  /*11fc0*/  STL.64 [R1+0x738], R132 ;  /* 0x0007388401007387 */ /* 0x000fe80000100a00 */
[----:B------:R1:W-:Y:S04]  /*11fd0*/  STL.64 [R1+0xa18], R88 ;  /* 0x000a185801007387 */ /* 0x0003e80000100a00 */
[----:B------:R-:W2:Y:S04]  /*11fe0*/  LDL.LU.64 R192, [R1+0x7e0] ;  /* 0x0007e00001c07983 */ /* 0x000ea80000300a00 */
[----:B-----5:R-:W5:Y:S01]  /*11ff0*/  LDL.LU.64 R204, [R1+0x7d8] ;  /* 0x0007d80001cc7983 */ /* 0x020f620000300a00 */
        /* <DEDUP_REMOVED lines=12> */
[----:B----4-:R-:W-:-:S04]  /*120c0*/  IMAD.WIDE R164, R2, 0x4, R164 ;  /* 0x0000000402a47825 */ /* 0x010fc800078e02a4 */
[C---:B------:R-:W-:Y:S01]  /*120d0*/  IMAD.WIDE R206, R2.reuse, 0x4, R178 ;  /* 0x0000000402ce7825 */ /* 0x040fe200078e02b2 */
[----:B------:R4:W-:Y:S04]  /*120e0*/  STL.64 [R1+0x750], R164 ;  /* 0x000750a401007387 */ /* 0x0009e80000100a00 */
[----:B------:R1:W-:Y:S04]  /*120f0*/  STL.64 [R1+0xa10], R206 ;  /* 0x000a10ce01007387 */ /* 0x0003e80000100a00 */
[----:B------:R-:W5:Y:S01]  /*12100*/  LDL.LU.64 R178, [R1+0x7d0] ;  /* 0x0007d00001b27983 */ /* 0x000f620000300a00 */
[----:B------:R-:W-:-:S03]  /*12110*/  IMAD.WIDE R132, R2, 0x4, R150 ;  /* 0x0000000402847825 */ /* 0x000fc600078e0296 */
[----:B------:R-:W-:Y:S01]  /*12120*/  LDGSTS.E [R82+0x4b800], desc[UR16][R164.64], !P5 ;  /* 0x4b800000a4527fae */ /* 0x000fe2000e9a1010 */
[----:B---3--:R-:W-:-:S03]  /*12130*/  IMAD.WIDE R86, R2, 0x4, R242 ;  /* 0x0000000402567825 */ /* 0x008fc600078e02f2 */
[----:B------:R-:W3:Y:S04]  /*12140*/  LDL.LU.64 R150, [R1+0x7c8] ;  /* 0x0007c80001967983 */ /* 0x000ee80000300a00 */
[----:B------:R-:W-:Y:S04]  /*12150*/  STL.64 [R1+0x778], R132 ;  /* 0x0007788401007387 */ /* 0x000fe80000100a00 */
[----:B------:R1:W-:Y:S04]  /*12160*/  STL.64 [R1+0xa08], R86 ;  /* 0x000a085601007387 */ /* 0x0003e80000100a00 */
[----:B----4-:R-:W4:Y:S04]  /*12170*/  LDL.LU.64 R164, [R1+0x7c0] ;  /* 0x0007c00001a47983 */ /* 0x010f280000300a00 */
[----:B------:R-:W4:Y:S04]  /*12180*/  LDL.LU.64 R242, [R1+0x7b8] ;  /* 0x0007b80001f27983 */ /* 0x000f280000300a00 */
[----:B------:R1:W-:Y:S04]  /*12190*/  LDGSTS.E [R82+0x4ba00], desc[UR16][R206.64], !P5 ;  /* 0x4ba00000ce527fae */ /* 0x0003e8000e9a1010 */
[----:B------:R-:W-:Y:S01]  /*121a0*/  LDGSTS.E [R82+0x4bc00], desc[UR16][R132.64], !P4 ;  /* 0x4bc0000084527fae */ /* 0x000fe2000e1a1010 */
[----:B------:R-:W-:-:S03]  /*121b0*/  IMAD.WIDE R230, R2, 0x4, R230 ;  /* 0x0000000402e67825 */ /* 0x000fc600078e02e6 */
[----:B------:R1:W-:Y:S01]  /*121c0*/  LDGSTS.E [R82+0x4be00], desc[UR16][R86.64], !P4 ;  /* 0x4be0000056527fae */ /* 0x0003e2000e1a1010 */
[----:B--2---:R-:W-:-:S03]  /*121d0*/  IMAD.WIDE R218, R2, 0x4, R218 ;  /* 0x0000000402da7825 */ /* 0x004fc600078e02da */
[----:B------:R2:W-:Y:S04]  /*121e0*/  STL.64 [R1+0x770], R230 ;  /* 0x000770e601007387 */ /* 0x0005e80000100a00 */
[----:B------:R2:W-:Y:S04]  /*121f0*/  STL.64 [R1+0xa00], R218 ;  /* 0x000a00da01007387 */ /* 0x0005e80000100a00 */
[----:B------:R-:W-:Y:S01]  /*12200*/  LDGSTS.E [R82+0x4c000], desc[UR16][R230.64], !P6 ;  /* 0x4c000000e6527fae */ /* 0x000fe2000f1a1010 */
[----:B-1----:R-:W-:Y:S01]  /*12210*/  IMAD.WIDE R206, R2, 0x4, R192 ;  /* 0x0000000402ce7825 */ /* 0x002fe200078e02c0 */
[----:B------:R-:W-:-:S02]  /*12220*/  ISETP.GE.U32.AND P5, PT, R89, 0x7ffffe4e, PT ;  /* 0x7ffffe4e5900780c */ /* 0x000fc40003fa6070 */
[----:B------:R-:W4:Y:S01]  /*12230*/  LDL.LU.64 R192, [R1+0x7b0] ;  /* 0x0007b00001c07983 */ /* 0x000f220000300a00 */
[----:B------:R-:W1:Y:S01]  /*12240*/  LDC R87, c[0x0][0x3a0] ;  /* 0x0000e800ff577b82 */ /* 0x000e620000000800 */
[----:B-----5:R-:W-:Y:S02]  /*12250*/  IMAD.WIDE R132, R2, 0x4, R204 ;  /* 0x0000000402847825 */ /* 0x020fe400078e02cc */
[----:B------:R-:W5:Y:S04]  /*12260*/  LDL.LU.64 R204, [R1+0x7a8] ;  /* 0x0007a80001cc7983 */ /* 0x000f680000300a00 */
[----:B------:R-:W-:Y:S01]  /*12270*/  STL.64 [R1+0x768], R206 ;  /* 0x000768ce01007387 */ /* 0x000fe20000100a00 */
[----:B------:R-:W1:Y:S03]  /*12280*/  LDC R86, c[0x0][0x3a0] ;  /* 0x0000e800ff567b82 */ /* 0x000e660000000800 */
[----:B------:R4:W-:Y:S04]  /*12290*/  STL.64 [R1+0x9f8], R132 ;  /* 0x0009f88401007387 */ /* 0x0009e80000100a00 */
[----:B--2---:R-:W2:Y:S04]  /*122a0*/  LDL.LU.64 R230, [R1+0x7a0] ;  /* 0x0007a00001e67983 */ /* 0x004ea80000300a00 */
[----:B------:R-:W-:Y:S01]  /*122b0*/  LDGSTS.E [R82+0x4c200], desc[UR16][R218.64], !P6 ;  /* 0x4c200000da527fae */ /* 0x000fe2000f1a1010 */
[----:B------:R-:W-:-:S03]  /*122c0*/  ISETP.GE.U32.AND P4, PT, R0, 0x7ffffe4d, PT ;  /* 0x7ffffe4d0000780c */ /* 0x000fc60003f86070 */
[----:B------:R-:W2:Y:S01]  /*122d0*/  LDL.LU.64 R218, [R1+0x798] ;  /* 0x0007980001da7983 */ /* 0x000ea20000300a00 */
        /* <DEDUP_REMOVED lines=11> */
[C---:B---3--:R-:W-:Y:S01]  /*12390*/  IMAD.WIDE R150, R2.reuse, 0x4, R150 ;  /* 0x0000000402967825 */ /* 0x048fe200078e0296 */
[----:B------:R3:W-:Y:S04]  /*123a0*/  STL.64 [R1+0x760], R178 ;  /* 0x000760b201007387 */ /* 0x0007e80000100a00 */
[----:B------:R1:W-:Y:S04]  /*123b0*/  STL.64 [R1+0x9f0], R150 ;  /* 0x0009f09601007387 */ /* 0x0003e80000100a00 */
[----:B------:R-:W-:Y:S01]  /*123c0*/  LDGSTS.E [R82+0x4c800], desc[UR16][R178.64], !P5 ;  /* 0x4c800000b2527fae */ /* 0x000fe2000e9a1010 */
[----:B----4-:R-:W-:-:S03]  /*123d0*/  IMAD.WIDE R132, R2, 0x4, R164 ;  /* 0x0000000402847825 */ /* 0x010fc600078e02a4 */
[----:B------:R-:W-:Y:S01]  /*123e0*/  LDGSTS.E [R82+0x4ca00], desc[UR16][R150.64], !P5 ;  /* 0x4ca0000096527fae */ /* 0x000fe2000e9a1010 */
[----:B------:R-:W-:-:S03]  /*123f0*/  IMAD.WIDE R88, R2, 0x4, R242 ;  /* 0x0000000402587825 */ /* 0x000fc600078e02f2 */
[----:B------:R-:W4:Y:S04]  /*12400*/  LDL.LU.64 R164, [R1+0x790] ;  /* 0x0007900001a47983 */ /* 0x000f280000300a00 */
[----:B------:R-:W4:Y:S04]  /*12410*/  LDL.LU.64 R242, [R1+0x5e0] ;  /* 0x0005e00001f27983 */ /* 0x000f280000300a00 */
[----:B------:R-:W-:Y:S04]  /*12420*/  STL.64 [R1+0x758], R132 ;  /* 0x0007588401007387 */ /* 0x000fe80000100a00 */
[----:B------:R5:W-:Y:S04]  /*12430*/  STL.64 [R1+0x9e8], R88 ;  /* 0x0009e85801007387 */ /* 0x000be80000100a00 */
[----:B---3--:R-:W3:Y:S04]  /*12440*/  LDL.LU.64 R178, [R1+0x5d0] ;  /* 0x0005d00001b27983 */ /* 0x008ee80000300a00 */
[----:B-1----:R-:W3:Y:S04]  /*12450*/  LDL.LU.64 R150, [R1+0x5c0] ;  /* 0x0005c00001967983 */ /* 0x002ee80000300a00 */
[----:B------:R-:W-:Y:S01]  /*12460*/  LDGSTS.E [R82+0x4cc00], desc[UR16][R132.64], !P4 ;  /* 0x4cc0000084527fae */ /* 0x000fe2000e1a1010 */
[----:B------:R-:W-:-:S03]  /*12470*/  IMAD.WIDE R206, R2, 0x4, R192 ;  /* 0x0000000402ce7825 */ /* 0x000fc600078e02c0 */
[----:B------:R1:W-:Y:S01]  /*12480*/  LDGSTS.E [R82+0x4ce00], desc[UR16][R88.64], !P4 ;  /* 0x4ce0000058527fae */ /* 0x0003e2000e1a1010 */
[----:B-----5:R-:W-:Y:S01]  /*12490*/  IMAD.WIDE R204, R2, 0x4, R204 ;  /* 0x0000000402cc7825 */ /* 0x020fe200078e02cc */
[----:B------:R-:W-:Y:S02]  /*124a0*/  ISETP.GE.U32.AND P4, PT, R0, 0x7ffffe49, PT ;  /* 0x7ffffe490000780c */ /* 0x000fe40003f86070 */
[----:B------:R-:W-:Y:S01]  /*124b0*/  STL.64 [R1+0x748], R206 ;  /* 0x000748ce01007387 */ /* 0x000fe20000100a00 */
[----:B------:R-:W-:-:S03]  /*124c0*/  VIADD R0, R86, 0xfffffec6 ;  /* 0xfffffec656007836 */ /* 0x000fc60000000000 */
[----:B------:R5:W-:Y:S01]  /*124d0*/  STL.64 [R1+0x9e0], R204 ;  /* 0x0009e0cc01007387 */ /* 0x000be20000100a00 */
[----:B-1----:R-:W-:-:S03]  /*124e0*/  IADD3 R89, PT, PT, R87, -0x139, RZ ;  /* 0xfffffec757597810 */ /* 0x002fc60007ffe0ff */
[----:B------:R-:W3:Y:S01]  /*124f0*/  LDL.LU.64 R192, [R1+0x5b0] ;  /* 0x0005b00001c07983 */ /* 0x000ee20000300a00 */
        /* <DEDUP_REMOVED lines=9> */
[----:B------:R-:W-:-:S03]  /*12590*/  IMAD.WIDE R86, R2, 0x4, R218 ;  /* 0x0000000402567825 */ /* 0x000fc600078e02da */
        /* <DEDUP_REMOVED lines=8> */
[C---:B----4-:R-:W-:Y:S01]  /*12620*/  IMAD.WIDE R164, R2.reuse, 0x4, R164 ;  /* 0x0000000402a47825 */ /* 0x050fe200078e02a4 */
[----:B-1----:R-:W1:Y:S03]  /*12630*/  LDC R87, c[0x0][0x3a0] ;  /* 0x0000e800ff577b82 */ /* 0x002e660000000800 */
[C---:B------:R-:W-:Y:S01]  /*12640*/  IMAD.WIDE R242, R2.reuse, 0x4, R242 ;  /* 0x0000000402f27825 */ /* 0x040fe200078e02f2 */
[----:B------:R4:W-:Y:S04]  /*12650*/  STL.64 [R1+0x730], R164 ;  /* 0x000730a401007387 */ /* 0x0009e80000100a00 */
[----:B------:R3:W-:Y:S01]  /*12660*/  STL.64 [R1+0x9d0], R242 ;  /* 0x0009d0f201007387 */ /* 0x0007e20000100a00 */
[----:B------:R-:W1:Y:S03]  /*12670*/  LDC R86, c[0x0][0x3a0] ;  /* 0x0000e800ff567b82 */ /* 0x000e660000000800 */
[----:B------:R-:W-:Y:S01]  /*12680*/  LDGSTS.E [R82+0x4d800], desc[UR16][R164.64], !P5 ;  /* 0x4d800000a4527fae */ /* 0x000fe2000e9a1010 */
[----:B---3--:R-:W-:-:S03]  /*12690*/  IMAD.WIDE R206, R2, 0x4, R178 ;  /* 0x0000000402ce7825 */ /* 0x008fc600078e02b2 */
[----:B------:R-:W-:Y:S01]  /*126a0*/  LDGSTS.E [R82+0x4da00], desc[UR16][R242.64], !P5 ;  /* 0x4da00000f2527fae */ /* 0x000fe2000e9a1010 */
[----:B------:R-:W3:Y:S01]  /*126b0*/  LDC R85, c[0x0][0x3a0] ;  /* 0x0000e800ff557b82 */ /* 0x000ee20000000800 */
[C---:B------:R-:W-:Y:S02]  /*126c0*/  IMAD.WIDE R132, R2.reuse, 0x4, R150 ;  /* 0x0000000402847825 */ /* 0x040fe400078e0296 */
[----:B------:R2:W-:Y:S04]  /*126d0*/  LDGSTS.E [R82+0x4dc00], desc[UR16][R206.64], !P4 ;  /* 0x4dc00000ce527fae */ /* 0x0005e8000e1a1010 */
[----:B------:R-:W3:Y:S04]  /*126e0*/  LDL.LU.64 R150, [R1+0x570] ;  /* 0x0005700001967983 */ /* 0x000ee80000300a00 */
[----:B------:R-:W3:Y:S04]  /*126f0*/  LDL.LU.64 R178, [R1+0x560] ;  /* 0x0005600001b27983 */ /* 0x000ee80000300a00 */
[----:B------:R2:W-:Y:S04]  /*12700*/  STL.64 [R1+0x728], R206 ;  /* 0x000728ce01007387 */ /* 0x0005e80000100a00 */
[----:B------:R1:W-:Y:S04]  /*12710*/  STL.64 [R1+0x9c8], R132 ;  /* 0x0009c88401007387 */ /* 0x0003e80000100a00 */
[----:B----4-:R-:W4:Y:S04]  /*12720*/  LDL.LU.64 R164, [R1+0x550] ;  /* 0x0005500001a47983 */ /* 0x010f280000300a00 */
        /* <DEDUP_REMOVED lines=24> */
[----:B-1----:R-:W-:Y:S01]  /*128b0*/  IADD3 R89, PT, PT, R87, -0x13f, RZ ;  /* 0xfffffec157597810 */ /* 0x002fe20007ffe0ff */
[----:B------:R-:W-:Y:S01]  /*128c0*/  VIADD R84, R84, 0xfffffec3 ;  /* 0xfffffec354547836 */ /* 0x000fe20000000000 */
[----:B------:R-:W1:Y:S04]  /*128d0*/  LDC R88, c[0x0][0x3a0] ;  /* 0x0000e800ff587b82 */ /* 0x000e680000000800 */
[----:B------:R-:W-:Y:S01]  /*128e0*/  ISETP.GE.U32.AND P6, PT, R84, 0x7ffffe44, PT ;  /* 0x7ffffe445400780c */ /* 0x000fe20003fc6070 */
[----:B---3--:R-:W-:-:S03]  /*128f0*/  IMAD.WIDE R150, R2, 0x4, R150 ;  /* 0x0000000402967825 */ /* 0x008fc600078e0296 */
[----:B------:R-:W3:Y:S01]  /*12900*/  LDC R84, c[0x0][0x3a0] ;  /* 0x0000e800ff547b82 */ /* 0x000ee20000000800 */
[C---:B------:R-:W-:Y:S01]  /*12910*/  IMAD.WIDE R206, R2.reuse, 0x4, R178 ;  /* 0x0000000402ce7825 */ /* 0x040fe200078e02b2 */
[----:B------:R1:W-:Y:S04]  /*12920*/  STL.64 [R1+0x710], R150 ;  /* 0x0007109601007387 */ /* 0x0003e80000100a00 */
[----:B------:R2:W-:Y:S04]  /*12930*/  STL.64 [R1+0x9b0], R206 ;  /* 0x0009b0ce01007387 */ /* 0x0005e80000100a00 */
[----:B------:R-:W3:Y:S01]  /*12940*/  LDL.LU.64 R178, [R1+0x460] ;  /* 0x0004600001b27983 */ /* 0x000ee20000300a00 */
[----:B----4-:R-:W-:-:S03]  /*12950*/  IMAD.WIDE R132, R2, 0x4, R164 ;  /* 0x0000000402847825 */ /* 0x010fc600078e02a4 */
        /* <DEDUP_REMOVED lines=20> */
[----:B-----5:R-:W1:Y:S02]  /*12aa0*/  LDC R87, c[0x0][0x3a0] ;  /* 0x0000e800ff577b82 */ /* 0x020e640000000800 */
[----:B------:R-:W5:Y:S04]  /*12ab0*/  LDL.LU.64 R192, [R1+0x380] ;  /* 0x0003800001c07983 */ /* 0x000f680000300a00 */
[----:B------:R-:W-:Y:S02]  /*12ac0*/  STL.64 [R1+0x6e8], R206 ;  /* 0x0006e8ce01007387 */ /* 0x000fe40000100a00 */
[----:B------:R-:W1:Y:S02]  /*12ad0*/  LDC R86, c[0x0][0x3a0] ;  /* 0x0000e800ff567b82 */ /* 0x000e640000000800 */
[----:B------:R1:W-:Y:S04]  /*12ae0*/  STL.64 [R1+0x998], R132 ;  /* 0x0009988401007387 */ /* 0x0003e80000100a00 */
[----:B------:R-:W5:Y:S04]  /*12af0*/  LDL.LU.64 R230, [R1+0x358] ;  /* 0x0003580001e67983 */ /* 0x000f680000300a00 */
        /* <DEDUP_REMOVED lines=10> */
[----:B---3--:R-:W-:Y:S02]  /*12ba0*/  VIADD R84, R84, 0xfffffebd ;  /* 0xfffffebd54547836 */ /* 0x008fe40000000000 */
[----:B------:R-:W3:Y:S01]  /*12bb0*/  LDC R83, c[0x0][0x3a0] ;  /* 0x0000e800ff537b82 */ /* 0x000ee20000000800 */
        /* <DEDUP_REMOVED lines=13> */
[----:B---3--:R-:W3:Y:S04]  /*12c90*/  LDL.LU.64 R164, [R1+0x1e8] ;  /* 0x0001e80001a47983 */ /* 0x008ee80000300a00 */
[----:B------:R-:W-:Y:S04]  /*12ca0*/  LDGSTS.E [R82+0x4fc00], desc[UR16][R132.64], !P4 ;  /* 0x4fc0000084527fae */ /* 0x000fe8000e1a1010 */
[----:B------:R1:W-:Y:S01]  /*12cb0*/  LDGSTS.E [R82+0x4fe00], desc[UR16][R88.64], !P4 ;  /* 0x4fe0000058527fae */ /* 0x0003e2000e1a1010 */
[----:B------:R-:W-:Y:S01]  /*12cc0*/  ISETP.GE.U32.AND P4, PT, R0, 0x7ffffe3d, PT ;  /* 0x7ffffe3d0000780c */ /* 0x000fe20003f86070 */
[----:B--2---:R-:W-:-:S04]  /*12cd0*/  IMAD.WIDE R218, R2, 0x4, R218 ;  /* 0x0000000402da7825 */ /* 0x004fc800078e02da */
[----:B-----5:R-:W-:Y:S01]  /*12ce0*/  IMAD.WIDE R206, R2, 0x4, R192 ;  /* 0x0000000402ce7825 */ /* 0x020fe200078e02c0 */
[----:B------:R2:W-:Y:S01]  /*12cf0*/  STL.64 [R1+0x6d0], R218 ;  /* 0x0006d0da01007387 */ /* 0x0005e20000100a00 */
[----:B-1----:R-:W-:Y:S02]  /*12d00*/  IADD3 R89, PT, PT, R87, -0x145, RZ ;  /* 0xfffffebb57597810 */ /* 0x002fe40007ffe0ff */
[----:B------:R-:W-:Y:S01]  /*12d10*/  VIADD R0, R86, 0xfffffeba ;  /* 0xfffffeba56007836 */ /* 0x000fe20000000000 */
[----:B------:R-:W-:Y:S01]  /*12d20*/  STL.64 [R1+0x980], R206 ;  /* 0x000980ce01007387 */ /* 0x000fe20000100a00 */
[----:B------:R-:W-:Y:S01]  /*12d30*/  ISETP.GE.U32.AND P5, PT, R84, 0x7ffffe3e, PT ;  /* 0x7ffffe3e5400780c */ /* 0x000fe20003fa6070 */
[----:B------:R-:W1:Y:S02]  /*12d40*/  LDC R88, c[0x0][0x3a0] ;  /* 0x0000e800ff587b82 */ /* 0x000e640000000800 */
[----:B------:R-:W5:Y:S01]  /*12d50*/  LDL.LU.64 R192, [R1+0x1d8] ;  /* 0x0001d80001c07983 */ /* 0x000f620000300a00 */
[----:B------:R-:W-:-:S03]  /*12d60*/  IMAD.WIDE R132, R2, 0x4, R230 ;  /* 0x0000000402847825 */ /* 0x000fc600078e02e6 */
[----:B------:R-:W-:Y:S02]  /*12d70*/  LDGSTS.E [R82+0x50000], desc[UR16][R218.64], !P6 ;  /* 0x50000000da527fae */ /* 0x000fe4000f1a1010 */
[----:B------:R-:W1:Y:S01]  /*12d80*/  LDC R84, c[0x0][0x3a0] ;  /* 0x0000e800ff547b82 */ /* 0x000e620000000800 */
        /* <DEDUP_REMOVED lines=22> */
[C---:B---3--:R-:W-:Y:S02]  /*12ef0*/  IMAD.WIDE R132, R2.reuse, 0x4, R164 ;  /* 0x0000000402847825 */ /* 0x048fe400078e02a4 */
[----:B------:R-:W3:Y:S04]  /*12f00*/  LDL.LU.64 R178, [R1+0x198] ;  /* 0x0001980001b27983 */ /* 0x000ee80000300a00 */
[----:B------:R-:W4:Y:S04]  /*12f10*/  LDL.LU.64 R164, [R1+0x188] ;  /* 0x0001880001a47983 */ /* 0x000f280000300a00 */
[----:B------:R-:W-:Y:S04]  /*12f20*/  STL.64 [R1+0x438], R206 ;  /* 0x000438ce01007387 */ /* 0x000fe80000100a00 */
[----:B------:R1:W-:Y:S04]  /*12f30*/  STL.64 [R1+0x958], R132 ;  /* 0x0009588401007387 */ /* 0x0003e80000100a00 */
[----:B------:R-:W4:Y:S04]  /*12f40*/  LDL.LU.64 R150, [R1+0x178] ;  /* 0x0001780001967983 */ /* 0x000f280000300a00 */
[----:B------:R-:W4:Y:S04]  /*12f50*/  LDL.LU.64 R242, [R1+0x168] ;  /* 0x0001680001f27983 */ /* 0x000f280000300a00 */
[----:B------:R-:W-:Y:S01]  /*12f60*/  LDGSTS.E [R82+0x50c00], desc[UR16][R206.64], !P4 ;  /* 0x50c00000ce527fae */ /* 0x000fe2000e1a1010 */
[----:B-----5:R-:W-:-:S03]  /*12f70*/  IMAD.WIDE R192, R2, 0x4, R192 ;  /* 0x0000000402c07825 */ /* 0x020fc600078e02c0 */
[----:B------:R1:W-:Y:S01]  /*12f80*/  LDGSTS.E [R82+0x50e00], desc[UR16][R132.64], !P4 ;  /* 0x50e0000084527fae */ /* 0x0003e2000e1a1010 */
[----:B------:R-:W-:Y:S01]  /*12f90*/  ISETP.GE.U32.AND P4, PT, R0, 0x7ffffe39, PT ;  /* 0x7ffffe390000780c */ /* 0x000fe20003f86070 */
[----:B------:R-:W-:Y:S02]  /*12fa0*/  VIADD R0, R88, 0xfffffeb6 ;  /* 0xfffffeb658007836 */ /* 0x000fe40000000000 */
[----:B------:R5:W-:Y:S04]  /*12fb0*/  STL.64 [R1+0x6a0], R192 ;  /* 0x0006a0c001007387 */ /* 0x000be80000100a00 */
[----:B------:R-:W-:Y:S01]  /*12fc0*/  LDGSTS.E [R82+0x51000], desc[UR16][R192.64], !P6 ;  /* 0x51000000c0527fae */ /* 0x000fe2000f1a1010 */
[----:B------:R-:W-:-:S05]  /*12fd0*/  IMAD.WIDE R204, R2, 0x4, R204 ;  /* 0x0000000402cc7825 */ /* 0x000fca00078e02cc */
[----:B------:R5:W-:Y:S04]  /*12fe0*/  STL.64 [R1+0x950], R204 ;  /* 0x000950cc01007387 */ /* 0x000be80000100a00 */
[----:B------:R-:W-:Y:S01]  /*12ff0*/  LDGSTS.E [R82+0x51200], desc[UR16][R204.64], !P6 ;  /* 0x51200000cc527fae */ /* 0x000fe2000f1a1010 */
[----:B-1----:R-:W-:-:S03]  /*13000*/  IMAD.WIDE R132, R2, 0x4, R230 ;  /* 0x0000000402847825 */ /* 0x002fc600078e02e6 */
[----:B------:R-:W4:Y:S01]  /*13010*/  LDL.LU.64 R230, [R1+0x158] ;  /* 0x0001580001e67983 */ /* 0x000f220000300a00 */
[----:B--2---:R-:W-:-:S03]  /*13020*/  IMAD.WIDE R88, R2, 0x4, R218 ;  /* 0x0000000402587825 */ /* 0x004fc600078e02da */
[----:B------:R-:W2:Y:S04]  /*13030*/  LDL.LU.64 R218, [R1+0x148] ;  /* 0x0001480001da7983 */ /* 0x000ea80000300a00 */
[----:B------:R-:W-:Y:S04]  /*13040*/  STL.64 [R1+0x690], R132 ;  /* 0x0006908401007387 */ /* 0x000fe80000100a00 */
[----:B------:R1:W-:Y:S04]  /*13050*/  STL.64 [R1+0x948], R88 ;  /* 0x0009485801007387 */ /* 0x0003e80000100a00 */
[----:B-----5:R-:W5:Y:S04]  /*13060*/  LDL.LU.64 R192, [R1+0x138] ;  /* 0x0001380001c07983 */ /* 0x020f680000300a00 */
[----:B------:R-:W5:Y:S01]  /*13070*/  LDL.LU.64 R204, [R1+0x128] ;  /* 0x0001280001cc7983 */ /* 0x000f620000300a00 */
        /* <DEDUP_REMOVED lines=12> */
[----:B---3--:R-:W-:-:S04]  /*13140*/  IMAD.WIDE R178, R2, 0x4, R178 ;  /* 0x0000000402b27825 */ /* 0x008fc800078e02b2 */
[C---:B----4-:R-:W-:Y:S01]  /*13150*/  IMAD.WIDE R206, R2.reuse, 0x4, R164 ;  /* 0x0000000402ce7825 */ /* 0x050fe200078e02a4 */
[----:B------:R3:W-:Y:S04]  /*13160*/  STL.64 [R1+0x680], R178 ;  /* 0x000680b201007387 */ /* 0x0007e80000100a00 */
[----:B------:R5:W-:Y:S04]  /*13170*/  STL.64 [R1+0x940], R206 ;  /* 0x000940ce01007387 */ /* 0x000be80000100a00 */
[----:B------:R-:W4:Y:S01]  /*13180*/  LDL.LU.64 R164, [R1+0x118] ;  /* 0x0001180001a47983 */ /* 0x000f220000300a00 */
[----:B------:R-:W-:-:S03]  /*13190*/  IMAD.WIDE R132, R2, 0x4, R150 ;  /* 0x0000000402847825 */ /* 0x000fc600078e0296 */
[----:B------:R-:W-:Y:S01]  /*131a0*/  LDGSTS.E [R82+0x51800], desc[UR16][R178.64], !P5 ;  /* 0x51800000b2527fae */ /* 0x000fe2000e9a1010 */
[----:B------:R-:W-:-:S03]  /*131b0*/  IMAD.WIDE R86, R2, 0x4, R242 ;  /* 0x0000000402567825 */ /* 0x000fc600078e02f2 */
[----:B------:R-:W4:Y:S04]  /*131c0*/  LDL.LU.64 R150, [R1+0x100] ;  /* 0x0001000001967983 */ /* 0x000f280000300a00 */
[----:B------:R-:W-:Y:S04]  /*131d0*/  STL.64 [R1+0x670], R132 ;  /* 0x0006708401007387 */ /* 0x000fe80000100a00 */
[----:B------:R1:W-:Y:S04]  /*131e0*/  STL.64 [R1+0x938], R86 ;  /* 0x0009385601007387 */ /* 0x0003e80000100a00 */
[----:B---3--:R-:W3:Y:S04]  /*131f0*/  LDL.LU.64 R178, [R1+0xf8] ;  /* 0x0000f80001b27983 */ /* 0x008ee80000300a00 */
[----:B------:R-:W3:Y:S04]  /*13200*/  LDL.LU.64 R242, [R1+0xf0] ;  /* 0x0000f00001f27983 */ /* 0x000ee80000300a00 */
[----:B------:R5:W-:Y:S04]  /*13210*/  LDGSTS.E [R82+0x51a00], desc[UR16][R206.64], !P5 ;  /* 0x51a00000ce527fae */ /* 0x000be8000e9a1010 */
[----:B------:R-:W-:Y:S04]  /*13220*/  LDGSTS.E [R82+0x51c00], desc[UR16][R132.64], !P4 ;  /* 0x51c0000084527fae */ /* 0x000fe8000e1a1010 */
[----:B------:R1:W-:Y:S01]  /*13230*/  LDGSTS.E [R82+0x51e00], desc[UR16][R86.64], !P4 ;  /* 0x51e0000056527fae */ /* 0x0003e2000e1a1010 */
[----:B------:R-:W-:-:S04]  /*13240*/  IMAD.WIDE R230, R2, 0x4, R230 ;  /* 0x0000000402e67825 */ /* 0x000fc800078e02e6 */
[C---:B--2---:R-:W-:Y:S01]  /*13250*/  IMAD.WIDE R218, R2.reuse, 0x4, R218 ;  /* 0x0000000402da7825 */ /* 0x044fe200078e02da */
[----:B------:R2:W-:Y:S04]  /*13260*/  STL.64 [R1+0x660], R230 ;  /* 0x000660e601007387 */ /* 0x0005e80000100a00 */
[----:B------:R2:W-:Y:S01]  /*13270*/  STL.64 [R1+0x930], R218 ;  /* 0x000930da01007387 */ /* 0x0005e20000100a00 */
[----:B-----5:R-:W-:-:S03]  /*13280*/  IMAD.WIDE R206, R2, 0x4, R192 ;  /* 0x0000000402ce7825 */ /* 0x020fc600078e02c0 */
[----:B------:R-:W-:Y:S01]  /*13290*/  LDGSTS.E [R82+0x52000], desc[UR16][R230.64], !P6 ;  /* 0x52000000e6527fae */ /* 0x000fe2000f1a1010 */
[----:B------:R-:W-:Y:S01]  /*132a0*/  ISETP.GE.U32.AND P5, PT, R89, 0x7ffffe36, PT ;  /* 0x7ffffe365900780c */ /* 0x000fe20003fa6070 */
[----:B-1----:R-:W1:Y:S01]  /*132b0*/  LDC R87, c[0x0][0x3a0] ;  /* 0x0000e800ff577b82 */ /* 0x002e620000000800 */
[----:B------:R-:W-:Y:S01]  /*132c0*/  IMAD.WIDE R132, R2, 0x4, R204 ;  /* 0x0000000402847825 */ /* 0x000fe200078e02cc */
[----:B------:R-:W5:Y:S04]  /*132d0*/  LDL.LU.64 R192, [R1+0xe8] ;  /* 0x0000e80001c07983 */ /* 0x000f680000300a00 */
[----:B------:R-:W5:Y:S02]  /*132e0*/  LDL.LU.64 R204, [R1+0xe0] ;  /* 0x0000e00001cc7983 */ /* 0x000f640000300a00 */
[----:B------:R-:W1:Y:S02]  /*132f0*/  LDC R86, c[0x0][0x3a0] ;  /* 0x0000e800ff567b82 */ /* 0x000e640000000800 */
[----:B------:R-:W-:Y:S04]  /*13300*/  STL.64 [R1+0x650], R206 ;  /* 0x000650ce01007387 */ /* 0x000fe80000100a00 */
        /* <DEDUP_REMOVED lines=15> */
[----:B----4-:R-:W-:-:S04]  /*13400*/  IMAD.WIDE R164, R2, 0x4, R164 ;  /* 0x0000000402a47825 */ /* 0x010fc800078e02a4 */
[C---:B------:R-:W-:Y:S01]  /*13410*/  IMAD.WIDE R150, R2.reuse, 0x4, R150 ;  /* 0x0000000402967825 */ /* 0x040fe200078e0296 */
[----:B------:R4:W-:Y:S04]  /*13420*/  STL.64 [R1+0x4d8], R164 ;  /* 0x0004d8a401007387 */ /* 0x0009e80000100a00 */
[----:B------:R1:W-:Y:S04]  /*13430*/  STL.64 [R1+0x920], R150 ;  /* 0x0009209601007387 */ /* 0x0003e80000100a00 */
[----:B------:R-:W-:Y:S01]  /*13440*/  LDGSTS.E [R82+0x52800], desc[UR16][R164.64], !P5 ;  /* 0x52800000a4527fae */ /* 0x000fe2000e9a1010 */
[----:B---3--:R-:W-:-:S03]  /*13450*/  IMAD.WIDE R132, R2, 0x4, R178 ;  /* 0x0000000402847825 */ /* 0x008fc600078e02b2 */
[----:B------:R-:W-:Y:S01]  /*13460*/  LDGSTS.E [R82+0x52a00], desc[UR16][R150.64], !P5 ;  /* 0x52a0000096527fae */ /* 0x000fe2000e9a1010 */
[----:B------:R-:W-:-:S03]  /*13470*/  IMAD.WIDE R88, R2, 0x4, R242 ;  /* 0x0000000402587825 */ /* 0x000fc600078e02f2 */
[----:B------:R-:W3:Y:S04]  /*13480*/  LDL.LU.64 R178, [R1+0xc8] ;  /* 0x0000c80001b27983 */ /* 0x000ee80000300a00 */
[----:B------:R-:W3:Y:S04]  /*13490*/  LDL.LU.64 R242, [R1+0xc0] ;  /* 0x0000c00001f27983 */ /* 0x000ee80000300a00 */
[----:B------:R-:W-:Y:S04]  /*134a0*/  STL.64 [R1+0x638], R132 ;  /* 0x0006388401007387 */ /* 0x000fe80000100a00 */
[----:B------:R5:W-:Y:S04]  /*134b0*/  STL.64 [R1+0x918], R88 ;  /* 0x0009185801007387 */ /* 0x000be80000100a00 */
[----:B----4-:R-:W4:Y:S04]  /*134c0*/  LDL.LU.64 R164, [R1+0xb8] ;  /* 0x0000b80001a47983 */ /* 0x010f280000300a00 */
[----:B-1----:R-:W4:Y:S04]  /*134d0*/  LDL.LU.64 R150, [R1+0xb0] ;  /* 0x0000b00001967983 */ /* 0x002f280000300a00 */
[----:B------:R-:W-:Y:S04]  /*134e0*/  LDGSTS.E [R82+0x52c00], desc[UR16][R132.64], !P4 ;  /* 0x52c0000084527fae */ /* 0x000fe8000e1a1010 */
[----:B------:R1:W-:Y:S01]  /*134f0*/  LDGSTS.E [R82+0x52e00], desc[UR16][R88.64], !P4 ;  /* 0x52e0000058527fae */ /* 0x0003e2000e1a1010 */
[----:B------:R-:W-:Y:S01]  /*13500*/  ISETP.GE.U32.AND P4, PT, R0, 0x7ffffe31, PT ;  /* 0x7ffffe310000780c */ /* 0x000fe20003f86070 */
[----:B-----5:R-:W-:-:S04]  /*13510*/  IMAD.WIDE R206, R2, 0x4, R192 ;  /* 0x0000000402ce7825 */ /* 0x020fc800078e02c0 */
[----:B------:R-:W-:Y:S01]  /*13520*/  IMAD.WIDE R204, R2, 0x4, R204 ;  /* 0x0000000402cc7825 */ /* 0x000fe200078e02cc */
[----:B------:R-:W-:Y:S01]  /*13530*/  STL.64 [R1+0x500], R206 ;  /* 0x000500ce01007387 */ /* 0x000fe20000100a00 */
[----:B-1----:R-:W-:Y:S01]  /*13540*/  IADD3 R89, PT, PT, R87, -0x151, RZ ;  /* 0xfffffeaf57597810 */ /* 0x002fe20007ffe0ff */
[----:B------:R-:W1:Y:S01]  /*13550*/  LDC R88, c[0x0][0x3a0] ;  /* 0x0000e800ff587b82 */ /* 0x000e620000000800 */
[----:B------:R-:W-:Y:S01]  /*13560*/  VIADD R0, R86, 0xfffffeae ;  /* 0xfffffeae56007836 */ /* 0x000fe20000000000 */
[----:B------:R5:W-:Y:S04]  /*13570*/  STL.64 [R1+0x910], R204 ;  /* 0x000910cc01007387 */ /* 0x000be80000100a00 */
[----:B------:R-:W4:Y:S01]  /*13580*/  LDL.LU.64 R192, [R1+0xa8] ;  /* 0x0000a80001c07983 */ /* 0x000f220000300a00 */
[----:B--2---:R-:W-:-:S03]  /*13590*/  IMAD.WIDE R132, R2, 0x4, R230 ;  /* 0x0000000402847825 */ /* 0x004fc600078e02e6 */
[----:B------:R-:W-:Y:S04]  /*135a0*/  LDGSTS.E [R82+0x53000], desc[UR16][R206.64], !P6 ;  /* 0x53000000ce527fae */ /* 0x000fe8000f1a1010 */
[----:B------:R-:W2:Y:S04]  /*135b0*/  LDL.LU.64 R230, [R1+0xa0] ;  /* 0x0000a00001e67983 */ /* 0x000ea80000300a00 */
[----:B------:R-:W-:Y:S04]  /*135c0*/  STL.64 [R1+0x5e0], R132 ;  /* 0x0005e08401007387 */ /* 0x000fe80000100a00 */
[----:B------:R-:W-:Y:S01]  /*135d0*/  LDGSTS.E [R82+0x53200], desc[UR16][R204.64], !P6 ;  /* 0x53200000cc527fae */ /* 0x000fe2000f1a1010 */
[----:B------:R-:W-:Y:S01]  /*135e0*/  IMAD.WIDE R86, R2, 0x4, R218 ;  /* 0x0000000402567825 */ /* 0x000fe200078e02da */
[----:B------:R-:W-:-:S02]  /*135f0*/  ISETP.GE.U32.AND P5, PT, R84, 0x7ffffe32, PT ;  /* 0x7ffffe325400780c */ /* 0x000fc40003fa6070 */
[----:B------:R-:W-:Y:S01]  /*13600*/  LDGSTS.E [R82+0x53400], desc[UR16][R132.64], !P1 ;  /* 0x5340000084527fae */ /* 0x000fe2000c9a1010 */
[----:B------:R-:W-:Y:S01]  /*13610*/  ISETP.GE.U32.AND P6, PT, R89, 0x7ffffe30, PT ;  /* 0x7ffffe305900780c */ /* 0x000fe20003fc6070 */
[----:B------:R-:W-:Y:S01]  /*13620*/  VIADD R83, R83, 0xfffffead ;  /* 0xfffffead53537836 */ /* 0x000fe20000000000 */
[----:B------:R-:W1:Y:S01]  /*13630*/  LDC R84, c[0x0][0x3a0] ;  /* 0x0000e800ff547b82 */ /* 0x000e620000000800 */
[----:B------:R5:W-:Y:S04]  /*13640*/  STL.64 [R1+0x908], R86 ;  /* 0x0009085601007387 */ /* 0x000be80000100a00 */
[----:B------:R-:W2:Y:S04]  /*13650*/  LDL.LU.64 R218, [R1+0x98] ;  /* 0x0000980001da7983 */ /* 0x000ea80000300a00 */
[----:B-----5:R-:W5:Y:S04]  /*13660*/  LDL.LU.64 R204, [R1+0x90] ;  /* 0x0000900001cc7983 */ /* 0x020f680000300a00 */
[----:B------:R1:W-:Y:S01]  /*13670*/  LDGSTS.E [R82+0x53600], desc[UR16][R86.64], !P1 ;  /* 0x5360000056527fae */ /* 0x0003e2000c9a1010 */
[----:B------:R-:W-:-:S02]  /*13680*/  ISETP.GE.U32.AND P1, PT, R0, 0x7ffffe2f, PT ;  /* 0x7ffffe2f0000780c */ /* 0x000fc40003f26070 */
[----:B------:R-:W-:Y:S02]  /*13690*/  IADD3 R0, PT, PT, R85, -0x154, RZ ;  /* 0xfffffeac55007810 */ /* 0x000fe40007ffe0ff */
[----:B------:R-:W2:Y:S08]  /*136a0*/  LDC R85, c[0x0][0x3a0] ;  /* 0x0000e800ff557b82 */ /* 0x000eb00000000800 */
[----:B-1----:R-:W1:Y:S08]  /*136b0*/  LDC R87, c[0x0][0x3a0] ;  /* 0x0000e800ff577b82 */ /* 0x002e700000000800 */
[----:B------:R-:W1:Y:S01]  /*136c0*/  LDC R86, c[0x0][0x3a0] ;  /* 0x0000e800ff567b82 */ /* 0x000e620000000800 */
[----:B---3--:R-:W-:-:S04]  /*136d0*/  IMAD.WIDE R178, R2, 0x4, R178 ;  /* 0x0000000402b27825 */ /* 0x008fc800078e02b2 */
        /* <DEDUP_REMOVED lines=9> */
[----:B------:R1:W-:Y:S04]  /*13770*/  STL.64 [R1+0x528], R206 ;  /* 0x000528ce01007387 */ /* 0x0003e80000100a00 */
[----:B------:R2:W-:Y:S04]  /*13780*/  STL.64 [R1+0x8f8], R132 ;  /* 0x0008f88401007387 */ /* 0x0005e80000100a00 */
[----:B---3--:R-:W3:Y:S04]  /*13790*/  LDL.LU.64 R178, [R1+0x78] ;  /* 0x0000780001b27983 */ /* 0x008ee80000300a00 */
[----:B-1----:R-:W3:Y:S04]  /*137a0*/  LDL.LU.64 R242, [R1+0x70] ;  /* 0x0000700001f27983 */ /* 0x002ee80000300a00 */
[----:B------:R1:W-:Y:S04]  /*137b0*/  LDGSTS.E [R82+0x53c00], desc[UR16][R206.64], !P4 ;  /* 0x53c00000ce527fae */ /* 0x0003e8000e1a1010 */
[----:B------:R2:W-:Y:S01]  /*137c0*/  LDGSTS.E [R82+0x53e00], desc[UR16][R132.64], !P4 ;  /* 0x53e0000084527fae */ /* 0x0005e2000e1a1010 */
[----:B------:R-:W-:Y:S01]  /*137d0*/  ISETP.GE.U32.AND P4, PT, R0, 0x7ffffe2d, PT ;  /* 0x7ffffe2d0000780c */ /* 0x000fe20003f86070 */
[----:B------:R-:W-:-:S02]  /*137e0*/  VIADD R0, R88, 0xfffffeaa ;  /* 0xfffffeaa58007836 */ /* 0x000fc40000000000 */
[----:B-1----:R-:W-:-:S04]  /*137f0*/  IMAD.WIDE R206, R2, 0x4, R192 ;  /* 0x0000000402ce7825 */ /* 0x002fc800078e02c0 */
[C---:B--2---:R-:W-:Y:S01]  /*13800*/  IMAD.WIDE R192, R2.reuse, 0x4, R230 ;  /* 0x0000000402c07825 */ /* 0x044fe200078e02e6 */
[----:B------:R-:W-:Y:S04]  /*13810*/  STL.64 [R1+0x5c0], R206 ;  /* 0x0005c0ce01007387 */ /* 0x000fe80000100a00 */
[----:B------:R-:W-:Y:S04]  /*13820*/  STL.64 [R1+0x8f0], R192 ;  /* 0x0008f0c001007387 */ /* 0x000fe80000100a00 */
[----:B------:R-:W-:Y:S04]  /*13830*/  LDGSTS.E [R82+0x54000], desc[UR16][R206.64], !P6 ;  /* 0x54000000ce527fae */ /* 0x000fe8000f1a1010 */
[----:B------:R1:W-:Y:S01]  /*13840*/  LDGSTS.E [R82+0x54200], desc[UR16][R192.64], !P6 ;  /* 0x54200000c0527fae */ /* 0x0003e2000f1a1010 */
[----:B------:R-:W-:-:S04]  /*13850*/  IMAD.WIDE R132, R2, 0x4, R218 ;  /* 0x0000000402847825 */ /* 0x000fc800078e02da */
[----:B-----5:R-:W-:Y:S01]  /*13860*/  IMAD.WIDE R88, R2, 0x4, R204 ;  /* 0x0000000402587825 */ /* 0x020fe200078e02cc */
[----:B------:R-:W-:Y:S04]  /*13870*/  LDGSTS.E [R82+0x54400], desc[UR16][R132.64], !P1 ;  /* 0x5440000084527fae */ /* 0x000fe8000c9a1010 */
[----:B------:R-:W2:Y:S04]  /*13880*/  LDL.LU.64 R204, [R1+0x68] ;  /* 0x0000680001cc7983 */ /* 0x000ea80000300a00 */
[----:B------:R-:W5:Y:S04]  /*13890*/  LDL.LU.64 R218, [R1+0x60] ;  /* 0x0000600001da7983 */ /* 0x000f680000300a00 */
[----:B------:R1:W-:Y:S04]  /*138a0*/  STL.64 [R1+0x5b0], R132 ;  /* 0x0005b08401007387 */ /* 0x0003e80000100a00 */
[----:B------:R3:W-:Y:S04]  /*138b0*/  STL.64 [R1+0x8e8], R88 ;  /* 0x0008e85801007387 */ /* 0x0007e80000100a00 */
[----:B------:R-:W5:Y:S04]  /*138c0*/  LDL.LU.64 R230, [R1+0x58] ;  /* 0x0000580001e67983 */ /* 0x000f680000300a00 */
[----:B-1----:R-:W5:Y:S01]  /*138d0*/  LDL.LU.64 R132, [R1+0x50] ;  /* 0x0000500001847983 */ /* 0x002f620000300a00 */
[----:B------:R-:W-:-:S02]  /*138e0*/  ISETP.GE.U32.AND P5, PT, R83, 0x7ffffe2e, PT ;  /* 0x7ffffe2e5300780c */ /* 0x000fc40003fa6070 */
[----:B------:R-:W-:Y:S01]  /*138f0*/  IADD3 R192, PT, PT, R87, -0x157, RZ ;  /* 0xfffffea957c07810 */ /* 0x000fe20007ffe0ff */
[----:B------:R3:W-:Y:S01]  /*13900*/  LDGSTS.E [R82+0x54600], desc[UR16][R88.64], !P1 ;  /* 0x5460000058527fae */ /* 0x0007e2000c9a1010 */
[----:B------:R-:W-:Y:S01]  /*13910*/  ISETP.GE.U32.AND P1, PT, R0, 0x7ffffe2b, PT ;  /* 0x7ffffe2b0000780c */ /* 0x000fe20003f26070 */
[----:B------:R-:W-:Y:S01]  /*13920*/  VIADD R0, R86, 0xfffffea8 ;  /* 0xfffffea856007836 */ /* 0x000fe20000000000 */
[----:B------:R-:W1:Y:S01]  /*13930*/  LDC R83, c[0x0][0x3a0] ;  /* 0x0000e800ff537b82 */ /* 0x000e620000000800 */
[----:B------:R-:W-:-:S05]  /*13940*/  VIADD R84, R84, 0xfffffeab ;  /* 0xfffffeab54547836 */ /* 0x000fca0000000000 */
[----:B------:R-:W-:Y:S02]  /*13950*/  ISETP.GE.U32.AND P6, PT, R84, 0x7ffffe2c, PT ;  /* 0x7ffffe2c5400780c */ /* 0x000fe40003fc6070 */
[----:B------:R-:W1:Y:S01]  /*13960*/  LDC R84, c[0x0][0x3a0] ;  /* 0x0000e800ff547b82 */ /* 0x000e620000000800 */
[----:B----4-:R-:W-:-:S04]  /*13970*/  IMAD.WIDE R164, R2, 0x4, R164 ;  /* 0x0000000402a47825 */ /* 0x010fc800078e02a4 */
[C---:B------:R-:W-:Y:S01]  /*13980*/  IMAD.WIDE R150, R2.reuse, 0x4, R150 ;  /* 0x0000000402967825 */ /* 0x040fe200078e0296 */
[----:B------:R-:W-:Y:S04]  /*13990*/  STL.64 [R1+0x550], R164 ;  /* 0x000550a401007387 */ /* 0x000fe80000100a00 */
[----:B------:R4:W-:Y:S04]  /*139a0*/  STL.64 [R1+0x8e0], R150 ;  /* 0x0008e09601007387 */ /* 0x0009e80000100a00 */
[----:B------:R-:W-:Y:S01]  /*139b0*/  LDGSTS.E [R82+0x54800], desc[UR16][R164.64], !P5 ;  /* 0x54800000a4527fae */ /* 0x000fe2000e9a1010 */
[----:B---3--:R-:W-:-:S03]  /*139c0*/  IMAD.WIDE R88, R2, 0x4, R178 ;  /* 0x0000000402587825 */ /* 0x008fc600078e02b2 */
[----:B------:R3:W-:Y:S01]  /*139d0*/  LDGSTS.E [R82+0x54a00], desc[UR16][R150.64], !P5 ;  /* 0x54a0000096527fae */ /* 0x0007e2000e9a1010 */
[----:B------:R-:W-:-:S03]  /*139e0*/  IMAD.WIDE R86, R2, 0x4, R242 ;  /* 0x0000000402567825 */ /* 0x000fc600078e02f2 */
[----:B------:R1:W-:Y:S04]  /*139f0*/  STL.64 [R1+0x5a0], R88 ;  /* 0x0005a05801007387 */ /* 0x0003e80000100a00 */
[----:B------:R-:W3:Y:S04]  /*13a00*/  LDL.LU.64 R242, [R1+0x48] ;  /* 0x0000480001f27983 */ /* 0x000ee80000300a00 */
[----:B------:R1:W-:Y:S04]  /*13a10*/  STL.64 [R1+0x8d8], R86 ;  /* 0x0008d85601007387 */ /* 0x0003e80000100a00 */
[----:B----4-:R-:W4:Y:S04]  /*13a20*/  LDL.LU.64 R150, [R1+0x40] ;  /* 0x0000400001967983 */ /* 0x010f280000300a00 */
[----:B------:R-:W4:Y:S04]  /*13a30*/  LDL.LU.64 R164, [R1+0x38] ;  /* 0x0000380001a47983 */ /* 0x000f280000300a00 */
[----:B------:R-:W4:Y:S01]  /*13a40*/  LDL.LU.64 R178, [R1+0x30] ;  /* 0x0000300001b27983 */ /* 0x000f220000300a00 */
[----:B------:R-:W-:-:S03]  /*13a50*/  ISETP.GE.U32.AND P5, PT, R192, 0x7ffffe2a, PT ;  /* 0x7ffffe2ac000780c */ /* 0x000fc60003fa6070 */
[----:B------:R-:W4:Y:S04]  /*13a60*/  LDL.LU.64 R192, [R1+0x28] ;  /* 0x0000280001c07983 */ /* 0x000f280000300a00 */
[----:B------:R1:W-:Y:S04]  /*13a70*/  LDGSTS.E [R82+0x54c00], desc[UR16][R88.64], !P4 ;  /* 0x54c0000058527fae */ /* 0x0003e8000e1a1010 */
[----:B------:R1:W-:Y:S01]  /*13a80*/  LDGSTS.E [R82+0x54e00], desc[UR16][R86.64], !P4 ;  /* 0x54e0000056527fae */ /* 0x0003e2000e1a1010 */
[----:B--2---:R-:W-:-:S04]  /*13a90*/  IMAD.WIDE R204, R2, 0x4, R204 ;  /* 0x0000000402cc7825 */ /* 0x004fc800078e02cc */
[----:B-----5:R-:W-:Y:S01]  /*13aa0*/  IMAD.WIDE R218, R2, 0x4, R218 ;  /* 0x0000000402da7825 */ /* 0x020fe200078e02da */
[----:B------:R2:W-:Y:S04]  /*13ab0*/  STL.64 [R1+0x590], R204 ;  /* 0x000590cc01007387 */ /* 0x0005e80000100a00 */
[----:B------:R-:W5:Y:S01]  /*13ac0*/  LDL.LU.64 R206, [R1+0x20] ;  /* 0x0000200001ce7983 */ /* 0x000f620000300a00 */
[----:B------:R-:W-:-:S03]  /*13ad0*/  ISETP.GE.U32.AND P4, PT, R0, 0x7ffffe29, PT ;  /* 0x7ffffe290000780c */ /* 0x000fc60003f86070 */
[----:B------:R2:W-:Y:S01]  /*13ae0*/  STL.64 [R1+0x8d0], R218 ;  /* 0x0008d0da01007387 */ /* 0x0005e20000100a00 */
[----:B------:R-:W-:-:S03]  /*13af0*/  IMAD.WIDE R230, R2, 0x4, R230 ;  /* 0x0000000402e67825 */ /* 0x000fc600078e02e6 */
[----:B-1----:R-:W5:Y:S01]  /*13b00*/  LDL.LU.64 R88, [R1+0x18] ;  /* 0x0000180001587983 */ /* 0x002f620000300a00 */
[----:B------:R-:W-:Y:S01]  /*13b10*/  IADD3 R0, PT, PT, R85, -0x15a, RZ ;  /* 0xfffffea655007810 */ /* 0x000fe20007ffe0ff */
[----:B------:R-:W-:Y:S02]  /*13b20*/  IMAD.WIDE R132, R2, 0x4, R132 ;  /* 0x0000000402847825 */ /* 0x000fe400078e0284 */
[----:B------:R-:W5:Y:S04]  /*13b30*/  LDL.LU.64 R86, [R1+0x10] ;  /* 0x0000100001567983 */ /* 0x000f680000300a00 */
[----:B------:R-:W-:Y:S04]  /*13b40*/  LDGSTS.E [R82+0x55000], desc[UR16][R204.64], !P6 ;  /* 0x55000000cc527fae */ /* 0x000fe8000f1a1010 */
[----:B------:R-:W-:Y:S04]  /*13b50*/  LDGSTS.E [R82+0x55200], desc[UR16][R218.64], !P6 ;  /* 0x55200000da527fae */ /* 0x000fe8000f1a1010 */
[----:B------:R-:W-:Y:S04]  /*13b60*/  LDGSTS.E [R82+0x55400], desc[UR16][R230.64], !P1 ;  /* 0x55400000e6527fae */ /* 0x000fe8000c9a1010 */
[----:B--2---:R-:W2:Y:S04]  /*13b70*/  LDL.LU.64 R204, [R1+0xde0] ;  /* 0x000de00001cc7983 */ /* 0x004ea80000300a00 */
[----:B------:R-:W2:Y:S04]  /*13b80*/  LDL.LU.64 R218, [R1+0xdd8] ;  /* 0x000dd80001da7983 */ /* 0x000ea80000300a00 */
[----:B------:R1:W-:Y:S04]  /*13b90*/  STL.64 [R1+0x580], R230 ;  /* 0x000580e601007387 */ /* 0x0003e80000100a00 */
[----:B------:R2:W-:Y:S01]  /*13ba0*/  LDGSTS.E [R82+0x55600], desc[UR16][R132.64], !P1 ;  /* 0x5560000084527fae */ /* 0x0005e2000c9a1010 */
[----:B------:R-:W-:Y:S01]  /*13bb0*/  ISETP.GE.U32.AND P1, PT, R0, 0x7ffffe27, PT ;  /* 0x7ffffe270000780c */ /* 0x000fe20003f26070 */
[----:B------:R-:W-:-:S02]  /*13bc0*/  VIADD R0, R84, 0xfffffea5 ;  /* 0xfffffea554007836 */ /* 0x000fc40000000000 */
[----:B------:R1:W-:Y:S04]  /*13bd0*/  STL.64 [R1+0x8c8], R132 ;  /* 0x0008c88401007387 */ /* 0x0003e80000100a00 */
[----:B-1----:R-:W2:Y:S04]  /*13be0*/  LDL.LU.64 R230, [R1+0xdd0] ;  /* 0x000dd00001e67983 */ /* 0x002ea80000300a00 */
[----:B------:R-:W2:Y:S04]  /*13bf0*/  LDL.LU.64 R84, [R1+0x8] ;  /* 0x0000080001547983 */ /* 0x000ea80000300a00 */
[----:B------:R-:W2:Y:S01]  /*13c00*/  LDL.LU.64 R132, [R1] ;  /* 0x0000000001847983 */ /* 0x000ea20000300a00 */
[----:B------:R-:W-:-:S05]  /*13c10*/  VIADD R83, R83, 0xfffffea7 ;  /* 0xfffffea753537836 */ /* 0x000fca0000000000 */
[----:B------:R-:W-:Y:S01]  /*13c20*/  ISETP.GE.U32.AND P6, PT, R83, 0x7ffffe28, PT ;  /* 0x7ffffe285300780c */ /* 0x000fe20003fc6070 */
[C---:B------:R-:W-:Y:S01]  /*13c30*/  IMAD.WIDE R250, R2.reuse, 0x4, R250 ;  /* 0x0000000402fa7825 */ /* 0x040fe200078e02fa */
[----:B------:R-:W1:Y:S03]  /*13c40*/  LDC R83, c[0x0][0x3a0] ;  /* 0x0000e800ff537b82 */ /* 0x000e660000000800 */
        /* <DEDUP_REMOVED lines=22> */
[----:B---3--:R-:W-:-:S05]  /*13db0*/  IMAD.WIDE R242, R2, 0x4, R242 ;  /* 0x0000000402f27825 */ /* 0x008fca00078e02f2 */
[----:B------:R-:W-:Y:S01]  /*13dc0*/  LDGSTS.E [R82+0x55800], desc[UR16][R242.64], !P5 ;  /* 0x55800000f2527fae */ /* 0x000fe2000e9a1010 */
[----:B----4-:R-:W-:-:S05]  /*13dd0*/  IMAD.WIDE R150, R2, 0x4, R150 ;  /* 0x0000000402967825 */ /* 0x010fca00078e0296 */
[----:B------:R-:W-:Y:S01]  /*13de0*/  LDGSTS.E [R82+0x55a00], desc[UR16][R150.64], !P5 ;  /* 0x55a0000096527fae */ /* 0x000fe2000e9a1010 */
[----:B------:R-:W-:Y:S02]  /*13df0*/  ISETP.GE.U32.AND P5, PT, R0, 0x7ffffe26, PT ;  /* 0x7ffffe260000780c */ /* 0x000fe40003fa6070 */
[----:B------:R-:W3:Y:S01]  /*13e00*/  LDC R0, c[0x0][0x3a0] ;  /* 0x0000e800ff007b82 */ /* 0x000ee20000000800 */
[----:B------:R-:W-:-:S04]  /*13e10*/  IMAD.WIDE R164, R2, 0x4, R164 ;  /* 0x0000000402a47825 */ /* 0x000fc800078e02a4 */
[----:B------:R-:W-:Y:S01]  /*13e20*/  IMAD.WIDE R178, R2, 0x4, R178 ;  /* 0x0000000402b27825 */ /* 0x000fe200078e02b2 */
[----:B------:R-:W-:Y:S04]  /*13e30*/  LDGSTS.E [R82+0x55c00], desc[UR16][R164.64], !P4 ;  /* 0x55c00000a4527fae */ /* 0x000fe8000e1a1010 */
[----:B------:R-:W-:Y:S01]  /*13e40*/  LDGSTS.E [R82+0x55e00], desc[UR16][R178.64], !P4 ;  /* 0x55e00000b2527fae */ /* 0x000fe2000e1a1010 */
[----:B---3--:R-:W-:-:S05]  /*13e50*/  VIADD R0, R0, 0xfffffea4 ;  /* 0xfffffea400007836 */ /* 0x008fca0000000000 */
[----:B------:R-:W-:Y:S02]  /*13e60*/  ISETP.GE.U32.AND P4, PT, R0, 0x7ffffe25, PT ;  /* 0x7ffffe250000780c */ /* 0x000fe40003f86070 */
[----:B------:R-:W3:Y:S01]  /*13e70*/  LDC R0, c[0x0][0x3a0] ;  /* 0x0000e800ff007b82 */ /* 0x000ee20000000800 */
[C---:B------:R-:W-:Y:S01]  /*13e80*/  IMAD.WIDE R192, R2.reuse, 0x4, R192 ;  /* 0x0000000402c07825 */ /* 0x040fe200078e02c0 */
[----:B------:R4:W-:Y:S03]  /*13e90*/  STL.64 [R1+0x570], R242 ;  /* 0x000570f201007387 */ /* 0x0009e60000100a00 */
[----:B-----5:R-:W-:Y:S01]  /*13ea0*/  IMAD.WIDE R206, R2, 0x4, R206 ;  /* 0x0000000402ce7825 */ /* 0x020fe200078e02ce */
[----:B------:R-:W-:Y:S04]  /*13eb0*/  LDGSTS.E [R82+0x56000], desc[UR16][R192.64], !P6 ;  /* 0x56000000c0527fae */ /* 0x000fe8000f1a1010 */
[----:B------:R-:W-:Y:S04]  /*13ec0*/  LDGSTS.E [R82+0x56200], desc[UR16][R206.64], !P6 ;  /* 0x56200000ce527fae */ /* 0x000fe8000f1a1010 */
[----:B----4-:R-:W4:Y:S04]  /*13ed0*/  LDL.LU.64 R242, [R1+0xdc8] ;  /* 0x000dc80001f27983 */ /* 0x010f280000300a00 */
[----:B------:R5:W-:Y:S01]  /*13ee0*/  STL.64 [R1+0x8c0], R150 ;  /* 0x0008c09601007387 */ /* 0x000be20000100a00 */
[----:B---3--:R-:W-:Y:S01]  /*13ef0*/  IADD3 R0, PT, PT, R0, -0x15d, RZ ;  /* 0xfffffea300007810 */ /* 0x008fe20007ffe0ff */
[----:B------:R-:W-:-:S03]  /*13f00*/  IMAD.WIDE R88, R2, 0x4, R88 ;  /* 0x0000000402587825 */ /* 0x000fc600078e0258 */
[----:B------:R-:W-:Y:S01]  /*13f10*/  ISETP.GE.U32.AND P6, PT, R0, 0x7ffffe24, PT ;  /* 0x7ffffe240000780c */ /* 0x000fe20003fc6070 */
[----:B-----5:R-:W3:Y:S01]  /*13f20*/  LDL.LU.64 R150, [R1+0xdc0] ;  /* 0x000dc00001967983 */ /* 0x020ee20000300a00 */
[----:B------:R-:W5:Y:S03]  /*13f30*/  LDC R0, c[0x0][0x3a0] ;  /* 0x0000e800ff007b82 */ /* 0x000f660000000800 */
[----:B------:R1:W-:Y:S01]  /*13f40*/  STL.64 [R1+0x560], R164 ;  /* 0x000560a401007387 */ /* 0x0003e20000100a00 */
[----:B------:R-:W-:-:S03]  /*13f50*/  IMAD.WIDE R86, R2, 0x4, R86 ;  /* 0x0000000402567825 */ /* 0x000fc600078e0256 */
[----:B------:R2:W-:Y:S04]  /*13f60*/  STL.64 [R1+0x8b8], R178 ;  /* 0x0008b8b201007387 */ /* 0x0005e80000100a00 */
[----:B------:R-:W-:Y:S04]  /*13f70*/  LDGSTS.E [R82+0x56400], desc[UR16][R88.64], !P1 ;  /* 0x5640000058527fae */ /* 0x000fe8000c9a1010 */
[----:B-1----:R-:W3:Y:S04]  /*13f80*/  LDL.LU.64 R164, [R1+0xdb8] ;  /* 0x000db80001a47983 */ /* 0x002ee80000300a00 */
[----:B--2---:R-:W2:Y:S04]  /*13f90*/  LDL.LU.64 R178, [R1+0xdb0] ;  /* 0x000db00001b27983 */ /* 0x004ea80000300a00 */
[----:B------:R1:W-:Y:S01]  /*13fa0*/  STL.64 [R1+0x548], R192 ;  /* 0x000548c001007387 */ /* 0x0003e20000100a00 */
[----:B------:R-:W-:-:S03]  /*13fb0*/  IMAD.WIDE R84, R2, 0x4, R84 ;  /* 0x0000000402547825 */ /* 0x000fc600078e0254 */
[----:B------:R-:W-:Y:S01]  /*13fc0*/  LDGSTS.E [R82+0x56600], desc[UR16][R86.64], !P1 ;  /* 0x5660000056527fae */ /* 0x000fe2000c9a1010 */
[----:B------:R-:W-:-:S03]  /*13fd0*/  IMAD.WIDE R132, R2, 0x4, R132 ;  /* 0x0000000402847825 */ /* 0x000fc600078e0284 */
[----:B------:R-:W-:Y:S04]  /*13fe0*/  LDGSTS.E [R82+0x56800], desc[UR16][R84.64], !P5 ;  /* 0x5680000054527fae */ /* 0x000fe8000e9a1010 */
[----:B-1----:R-:W2:Y:S04]  /*13ff0*/  LDL.LU.64 R192, [R1+0xda8] ;  /* 0x000da80001c07983 */ /* 0x002ea80000300a00 */
[----:B------:R1:W-:Y:S04]  /*14000*/  STL.64 [R1+0x8b0], R206 ;  /* 0x0008b0ce01007387 */ /* 0x0003e80000100a00 */
[----:B------:R-:W-:Y:S01]  /*14010*/  LDGSTS.E [R82+0x56a00], desc[UR16][R132.64], !P5 ;  /* 0x56a0000084527fae */ /* 0x000fe2000e9a1010 */
[----:B-----5:R-:W-:-:S02]  /*14020*/  VIADD R0, R0, 0xfffffea2 ;  /* 0xfffffea200007836 */ /* 0x020fc40000000000 */
[----:B------:R-:W-:Y:S01]  /*14030*/  IMAD.WIDE R96, R2, 0x4, R96 ;  /* 0x0000000402607825 */ /* 0x000fe200078e0260 */
[----:B------:R5:W-:Y:S04]  /*14040*/  LDGSTS.E [R82+0x56c00], desc[UR16][R250.64], !P4 ;  /* 0x56c00000fa527fae */ /* 0x000be8000e1a1010 */
[----:B-1----:R-:W2:Y:S04]  /*14050*/  LDL.LU.64 R206, [R1+0xda0] ;  /* 0x000da00001ce7983 */ /* 0x002ea80000300a00 */
[----:B------:R1:W-:Y:S04]  /*14060*/  STL.64 [R1+0x530], R88 ;  /* 0x0005305801007387 */ /* 0x0003e80000100a00 */
[----:B------:R5:W-:Y:S01]  /*14070*/  STL.64 [R1+0x8a8], R86 ;  /* 0x0008a85601007387 */ /* 0x000be20000100a00 */
[----:B------:R-:W-:-:S02]  /*14080*/  ISETP.GE.U32.AND P1, PT, R0, 0x7ffffe23, PT ;  /* 0x7ffffe230000780c */ /* 0x000fc40003f26070 */
[----:B------:R-:W5:Y:S01]  /*14090*/  LDC R0, c[0x0][0x3a0] ;  /* 0x0000e800ff007b82 */ /* 0x000f620000000800 */
[C---:B------:R-:W-:Y:S01]  /*140a0*/  IMAD.WIDE R94, R2.reuse, 0x4, R94 ;  /* 0x00000004025e7825 */ /* 0x040fe200078e025e */
[----:B------:R5:W-:Y:S04]  /*140b0*/  LDGSTS.E [R82+0x56e00], desc[UR16][R248.64], !P4 ;  /* 0x56e00000f8527fae */ /* 0x000be8000e1a1010 */
[----:B-1----:R-:W2:Y:S04]  /*140c0*/  LDL.LU.64 R88, [R1+0xd98] ;  /* 0x000d980001587983 */ /* 0x002ea80000300a00 */
[----:B-----5:R-:W5:Y:S04]  /*140d0*/  LDL.LU.64 R86, [R1+0xd90] ;  /* 0x000d900001567983 */ /* 0x020f680000300a00 */
[----:B------:R1:W-:Y:S04]  /*140e0*/  STL.64 [R1+0x520], R84 ;  /* 0x0005205401007387 */ /* 0x0003e80000100a00 */
[----:B------:R1:W-:Y:S01]  /*140f0*/  STL.64 [R1+0x8a0], R132 ;  /* 0x0008a08401007387 */ /* 0x0003e20000100a00 */
[----:B------:R-:W-:-:S03]  /*14100*/  IMAD.WIDE R92, R2, 0x4, R92 ;  /* 0x00000004025c7825 */ /* 0x000fc600078e025c */
[----:B------:R1:W-:Y:S04]  /*14110*/  LDGSTS.E [R82+0x57000], desc[UR16][R246.64], !P6 ;  /* 0x57000000f6527fae */ /* 0x0003e8000f1a1010 */
[----:B-1----:R-:W2:Y:S04]  /*14120*/  LDL.LU.64 R84, [R1+0xd88] ;  /* 0x000d880001547983 */ /* 0x002ea80000300a00 */
[----:B------:R-:W2:Y:S04]  /*14130*/  LDL.LU.64 R132, [R1+0xd80] ;  /* 0x000d800001847983 */ /* 0x000ea80000300a00 */
[----:B------:R1:W-:Y:S04]  /*14140*/  STL.64 [R1+0x510], R250 ;  /* 0x000510fa01007387 */ /* 0x0003e80000100a00 */
[----:B------:R1:W-:Y:S04]  /*14150*/  STL.64 [R1+0x898], R248 ;  /* 0x000898f801007387 */ /* 0x0003e80000100a00 */
[----:B------:R1:W-:Y:S04]  /*14160*/  STL.64 [R1+0x4f8], R246 ;  /* 0x0004f8f601007387 */ /* 0x0003e80000100a00 */
[----:B------:R-:W-:Y:S01]  /*14170*/  STL.64 [R1+0x890], R244 ;  /* 0x000890f401007387 */ /* 0x000fe20000100a00 */
[----:B-1----:R-:W1:Y:S03]  /*14180*/  LDC R251, c[0x0][0x3a0] ;  /* 0x0000e800fffb7b82 */ /* 0x002e660000000800 */
[----:B------:R1:W-:Y:S04]  /*14190*/  STL.64 [R1+0x4e8], R136 ;  /* 0x0004e88801007387 */ /* 0x0003e80000100a00 */
[----:B------:R1:W-:Y:S01]  /*141a0*/  STL.64 [R1+0x888], R134 ;  /* 0x0008888601007387 */ /* 0x0003e20000100a00 */
[C---:B------:R-:W-:Y:S01]  /*141b0*/  IMAD.WIDE R90, R2.reuse, 0x4, R90 ;  /* 0x00000004025a7825 */ /* 0x040fe200078e025a */
[----:B------:R-:W1:Y:S02]  /*141c0*/  LDC R248, c[0x0][0x3a0] ;  /* 0x0000e800fff87b82 */ /* 0x000e640000000800 */
[----:B------:R-:W-:Y:S04]  /*141d0*/  STL.64 [R1+0x4e0], R130 ;  /* 0x0004e08201007387 */ /* 0x000fe80000100a00 */
[----:B------:R-:W-:Y:S01]  /*141e0*/  STL.64 [R1+0x880], R128 ;  /* 0x0008808001007387 */ /* 0x000fe20000100a00 */
[----:B------:R-:W-:-:S04]  /*141f0*/  IMAD.WIDE R80, R2, 0x4, R80 ;  /* 0x0000000402507825 */ /* 0x000fc800078e0250 */
[C---:B------:R-:W-:Y:S01]  /*14200*/  IMAD.WIDE R78, R2.reuse, 0x4, R78 ;  /* 0x00000004024e7825 */ /* 0x040fe200078e024e */
[----:B------:R1:W-:Y:S03]  /*14210*/  STL.64 [R1+0x4d0], R126 ;  /* 0x0004d07e01007387 */ /* 0x0003e60000100a00 */
[C---:B------:R-:W-:Y:S01]  /*14220*/  IMAD.WIDE R76, R2.reuse, 0x4, R76 ;  /* 0x00000004024c7825 */ /* 0x040fe200078e024c */
[----:B------:R1:W-:Y:S03]  /*14230*/  STL.64 [R1+0x878], R124 ;  /* 0x0008787c01007387 */ /* 0x0003e60000100a00 */
[C---:B------:R-:W-:Y:S01]  /*14240*/  IMAD.WIDE R74, R2.reuse, 0x4, R74 ;  /* 0x00000004024a7825 */ /* 0x040fe200078e024a */
[----:B------:R1:W-:Y:S03]  /*14250*/  STL.64 [R1+0x4c8], R122 ;  /* 0x0004c87a01007387 */ /* 0x0003e60000100a00 */
[C---:B------:R-:W-:Y:S01]  /*14260*/  IMAD.WIDE R72, R2.reuse, 0x4, R72 ;  /* 0x0000000402487825 */ /* 0x040fe200078e0248 */
[----:B------:R-:W-:Y:S03]  /*14270*/  STL.64 [R1+0x870], R120 ;  /* 0x0008707801007387 */ /* 0x000fe60000100a00 */
[C---:B------:R-:W-:Y:S01]  /*14280*/  IMAD.WIDE R70, R2.reuse, 0x4, R70 ;  /* 0x0000000402467825 */ /* 0x040fe200078e0246 */
[----:B------:R1:W-:Y:S03]  /*14290*/  STL.64 [R1+0x4b8], R118 ;  /* 0x0004b87601007387 */ /* 0x0003e60000100a00 */
[C---:B------:R-:W-:Y:S01]  /*142a0*/  IMAD.WIDE R68, R2.reuse, 0x4, R68 ;  /* 0x0000000402447825 */ /* 0x040fe200078e0244 */
[----:B------:R1:W-:Y:S03]  /*142b0*/  STL.64 [R1+0x868], R116 ;  /* 0x0008687401007387 */ /* 0x0003e60000100a00 */
[C---:B------:R-:W-:Y:S01]  /*142c0*/  IMAD.WIDE R66, R2.reuse, 0x4, R66 ;  /* 0x0000000402427825 */ /* 0x040fe200078e0242 */
[----:B------:R-:W-:Y:S03]  /*142d0*/  STL.64 [R1+0x4b0], R114 ;  /* 0x0004b07201007387 */ /* 0x000fe60000100a00 */
        /* <DEDUP_REMOVED lines=14> */
[----:B------:R-:W-:Y:S01]  /*143c0*/  IMAD.WIDE R50, R2, 0x4, R50 ;  /* 0x0000000402327825 */ /* 0x000fe200078e0232 */
[----:B------:R-:W-:Y:S01]  /*143d0*/  STL.64 [R1+0x478], R98 ;  /* 0x0004786201007387 */ /* 0x000fe20000100a00 */
[----:B------:R-:W-:Y:S01]  /*143e0*/  IADD3 R0, PT, PT, R0, -0x160, RZ ;  /* 0xfffffea000007810 */ /* 0x000fe20007ffe0ff */
[----:B------:R-:W1:Y:S02]  /*143f0*/  LDC R249, c[0x0][0x3a0] ;  /* 0x0000e800fff97b82 */ /* 0x000e640000000800 */
[----:B------:R-:W-:Y:S04]  /*14400*/  STL.64 [R1+0x840], R96 ;  /* 0x0008406001007387 */ /* 0x000fe80000100a00 */
[----:B------:R1:W-:Y:S01]  /*14410*/  STL.64 [R1+0x470], R94 ;  /* 0x0004705e01007387 */ /* 0x0003e20000100a00 */
[C---:B------:R-:W-:Y:S01]  /*14420*/  IMAD.WIDE R48, R2.reuse, 0x4, R48 ;  /* 0x0000000402307825 */ /* 0x040fe200078e0230 */
[----:B------:R-:W1:Y:S02]  /*14430*/  LDC R247, c[0x0][0x3a0] ;  /* 0x0000e800fff77b82 */ /* 0x000e640000000800 */
[----:B------:R1:W-:Y:S04]  /*14440*/  STL.64 [R1+0x838], R92 ;  /* 0x0008385c01007387 */ /* 0x0003e80000100a00 */
[----:B------:R-:W-:Y:S01]  /*14450*/  STL.64 [R1+0x460], R90 ;  /* 0x0004605a01007387 */ /* 0x000fe20000100a00 */
[C---:B------:R-:W-:Y:S01]  /*14460*/  IMAD.WIDE R46, R2.reuse, 0x4, R46 ;  /* 0x00000004022e7825 */ /* 0x040fe200078e022e */
[----:B------:R-:W1:Y:S02]  /*14470*/  LDC R250, c[0x0][0x3a0] ;  /* 0x0000e800fffa7b82 */ /* 0x000e640000000800 */
[----:B------:R-:W-:Y:S04]  /*14480*/  STL.64 [R1+0x830], R80 ;  /* 0x0008305001007387 */ /* 0x000fe80000100a00 */
[----:B------:R1:W-:Y:S04]  /*14490*/  STL.64 [R1+0x458], R78 ;  /* 0x0004584e01007387 */ /* 0x0003e80000100a00 */
[----:B------:R1:W-:Y:S04]  /*144a0*/  STL.64 [R1+0x828], R76 ;  /* 0x0008284c01007387 */ /* 0x0003e80000100a00 */
[----:B------:R-:W-:Y:S04]  /*144b0*/  STL.64 [R1+0x448], R74 ;  /* 0x0004484a01007387 */ /* 0x000fe80000100a00 */
[----:B------:R-:W-:Y:S04]  /*144c0*/  STL.64 [R1+0x820], R72 ;  /* 0x0008204801007387 */ /* 0x000fe80000100a00 */
[----:B------:R1:W-:Y:S04]  /*144d0*/  STL.64 [R1+0x440], R70 ;  /* 0x0004404601007387 */ /* 0x0003e80000100a00 */
[----:B------:R1:W-:Y:S04]  /*144e0*/  STL.64 [R1+0x818], R68 ;  /* 0x0008184401007387 */ /* 0x0003e80000100a00 */
[----:B------:R-:W-:Y:S04]  /*144f0*/  STL.64 [R1+0x430], R66 ;  /* 0x0004304201007387 */ /* 0x000fe80000100a00 */
[----:B------:R-:W-:Y:S04]  /*14500*/  STL.64 [R1+0x810], R64 ;  /* 0x0008104001007387 */ /* 0x000fe80000100a00 */
[----:B------:R1:W-:Y:S01]  /*14510*/  STL.64 [R1+0x428], R62 ;  /* 0x0004283e01007387 */ /* 0x0003e20000100a00 */
[----:B------:R-:W-:-:S03]  /*14520*/  IMAD.WIDE R44, R2, 0x4, R44 ;  /* 0x00000004022c7825 */ /* 0x000fc600078e022c */
[----:B------:R1:W-:Y:S01]  /*14530*/  STL.64 [R1+0x808], R60 ;  /* 0x0008083c01007387 */ /* 0x0003e20000100a00 */
[----:B------:R-:W-:-:S03]  /*14540*/  IMAD.WIDE R42, R2, 0x4, R42 ;  /* 0x00000004022a7825 */ /* 0x000fc600078e022a */
[----:B------:R-:W-:Y:S01]  /*14550*/  STL.64 [R1+0x418], R58 ;  /* 0x0004183a01007387 */ /* 0x000fe20000100a00 */
[----:B------:R-:W-:-:S03]  /*14560*/  IMAD.WIDE R40, R2, 0x4, R40 ;  /* 0x0000000402287825 */ /* 0x000fc600078e0228 */
[----:B------:R-:W-:Y:S01]  /*14570*/  STL.64 [R1+0x800], R56 ;  /* 0x0008003801007387 */ /* 0x000fe20000100a00 */
[----:B------:R-:W-:-:S03]  /*14580*/  VIADD R83, R83, 0xfffffea1 ;  /* 0xfffffea153537836 */ /* 0x000fc60000000000 */
[----:B------:R2:W-:Y:S01]  /*14590*/  STL.64 [R1+0x410], R54 ;  /* 0x0004103601007387 */ /* 0x0005e20000100a00 */
[----:B------:R-:W-:-:S03]  /*145a0*/  IMAD.WIDE R38, R2, 0x4, R38 ;  /* 0x0000000402267825 */ /* 0x000fc600078e0226 */
[----:B------:R2:W-:Y:S01]  /*145b0*/  STL.64 [R1+0x7f8], R52 ;  /* 0x0007f83401007387 */ /* 0x0005e20000100a00 */
[----:B------:R-:W-:Y:S01]  /*145c0*/  ISETP.GE.U32.AND P4, PT, R0, 0x7ffffe21, PT ;  /* 0x7ffffe210000780c */ /* 0x000fe20003f86070 */
[C---:B------:R-:W-:Y:S02]  /*145d0*/  IMAD.WIDE R36, R2.reuse, 0x4, R36 ;  /* 0x0000000402247825 */ /* 0x040fe400078e0224 */
[----:B------:R-:W-:Y:S02]  /*145e0*/  STL.64 [R1+0x400], R50 ;  /* 0x0004003201007387 */ /* 0x000fe40000100a00 */
[----:B-1----:R-:W-:Y:S02]  /*145f0*/  VIADD R0, R251, 0xfffffe9e ;  /* 0xfffffe9efb007836 */ /* 0x002fe40000000000 */
[----:B------:R-:W-:Y:S01]  /*14600*/  STL.64 [R1+0x7f0], R48 ;  /* 0x0007f03001007387 */ /* 0x000fe20000100a00 */
[C---:B------:R-:W-:Y:S01]  /*14610*/  IMAD.WIDE R34, R2.reuse, 0x4, R34 ;  /* 0x0000000402227825 */ /* 0x040fe200078e0222 */
[----:B------:R-:W1:Y:S02]  /*14620*/  LDC R251, c[0x0][0x3a0] ;  /* 0x0000e800fffb7b82 */ /* 0x000e640000000800 */
[----:B------:R1:W-:Y:S01]  /*14630*/  STL.64 [R1+0x3f8], R46 ;  /* 0x0003f82e01007387 */ /* 0x0003e20000100a00 */
[----:B------:R-:W-:-:S03]  /*14640*/  IMAD.WIDE R32, R2, 0x4, R32 ;  /* 0x0000000402207825 */ /* 0x000fc600078e0220 */
[----:B------:R1:W-:Y:S01]  /*14650*/  STL.64 [R1+0x7e8], R44 ;  /* 0x0007e82c01007387 */ /* 0x0003e20000100a00 */
[C---:B------:R-:W-:Y:S01]  /*14660*/  IMAD.WIDE R30, R2.reuse, 0x4, R30 ;  /* 0x00000004021e7825 */ /* 0x040fe200078e021e */
[----:B------:R-:W-:Y:S02]  /*14670*/  ISETP.GE.U32.AND P5, PT, R83, 0x7ffffe22, PT ;  /* 0x7ffffe225300780c */ /* 0x000fe40003fa6070 */
[----:B------:R-:W-:Y:S01]  /*14680*/  STL.64 [R1+0x3e8], R42 ;  /* 0x0003e82a01007387 */ /* 0x000fe20000100a00 */
[----:B------:R-:W-:-:S03]  /*14690*/  IMAD.WIDE R28, R2, 0x4, R28 ;  /* 0x00000004021c7825 */ /* 0x000fc600078e021c */
[----:B------:R-:W-:Y:S01]  /*146a0*/  STL.64 [R1+0x7e0], R40 ;  /* 0x0007e02801007387 */ /* 0x000fe20000100a00 */
[----:B------:R-:W-:-:S03]  /*146b0*/  IMAD.WIDE R26, R2, 0x4, R26 ;  /* 0x00000004021a7825 */ /* 0x000fc600078e021a */
[----:B------:R1:W-:Y:S01]  /*146c0*/  STL.64 [R1+0x3e0], R38 ;  /* 0x0003e02601007387 */ /* 0x0003e20000100a00 */
[----:B------:R-:W-:-:S03]  /*146d0*/  IMAD.WIDE R24, R2, 0x4, R24 ;  /* 0x0000000402187825 */ /* 0x000fc600078e0218 */
[----:B------:R1:W-:Y:S01]  /*146e0*/  STL.64 [R1+0x7d8], R36 ;  /* 0x0007d82401007387 */ /* 0x0003e20000100a00 */
[----:B------:R-:W-:-:S03]  /*146f0*/  IMAD.WIDE R22, R2, 0x4, R22 ;  /* 0x0000000402167825 */ /* 0x000fc600078e0216 */
[----:B------:R-:W-:Y:S01]  /*14700*/  STL.64 [R1+0x3d0], R34 ;  /* 0x0003d02201007387 */ /* 0x000fe20000100a00 */
[----:B------:R-:W-:-:S03]  /*14710*/  IMAD.WIDE R20, R2, 0x4, R20 ;  /* 0x0000000402147825 */ /* 0x000fc600078e0214 */
[----:B------:R-:W-:Y:S01]  /*14720*/  STL.64 [R1+0x7c8], R32 ;  /* 0x0007c82001007387 */ /* 0x000fe20000100a00 */
[----:B------:R-:W-:-:S03]  /*14730*/  IMAD.WIDE R18, R2, 0x4, R18 ;  /* 0x0000000402127825 */ /* 0x000fc600078e0212 */
[----:B------:R-:W-:Y:S01]  /*14740*/  STL.64 [R1+0x3c8], R30 ;  /* 0x0003c81e01007387 */ /* 0x000fe20000100a00 */
[----:B------:R-:W-:-:S03]  /*14750*/  IMAD.WIDE R16, R2, 0x4, R16 ;  /* 0x0000000402107825 */ /* 0x000fc600078e0210 */
[----:B------:R1:W-:Y:S01]  /*14760*/  STL.64 [R1+0x7c0], R28 ;  /* 0x0007c01c01007387 */ /* 0x0003e20000100a00 */
[----:B------:R-:W-:-:S03]  /*14770*/  IMAD.WIDE R14, R2, 0x4, R14 ;  /* 0x00000004020e7825 */ /* 0x000fc600078e020e */
[----:B------:R-:W-:Y:S01]  /*14780*/  STL.64 [R1+0x3c0], R26 ;  /* 0x0003c01a01007387 */ /* 0x000fe20000100a00 */
[----:B------:R-:W-:-:S03]  /*14790*/  IMAD.WIDE R12, R2, 0x4, R12 ;  /* 0x00000004020c7825 */ /* 0x000fc600078e020c */
[----:B------:R-:W-:Y:S01]  /*147a0*/  STL.64 [R1+0x7b0], R24 ;  /* 0x0007b01801007387 */ /* 0x000fe20000100a00 */
[----:B------:R-:W-:Y:S02]  /*147b0*/  VIADD R248, R248, 0xfffffe9f ;  /* 0xfffffe9ff8f87836 */ /* 0x000fe40000000000 */
[C---:B------:R-:W-:Y:S01]  /*147c0*/  IMAD.WIDE R10, R2.reuse, 0x4, R10 ;  /* 0x00000004020a7825 */ /* 0x040fe200078e020a */
[----:B------:R-:W-:Y:S03]  /*147d0*/  STL.64 [R1+0x3b8], R22 ;  /* 0x0003b81601007387 */ /* 0x000fe60000100a00 */
[C---:B------:R-:W-:Y:S01]  /*147e0*/  IMAD.WIDE R8, R2.reuse, 0x4, R8 ;  /* 0x0000000402087825 */ /* 0x040fe200078e0208 */
[----:B------:R-:W-:Y:S03]  /*147f0*/  STL.64 [R1+0x7a8], R20 ;  /* 0x0007a81401007387 */ /* 0x000fe60000100a00 */
[C---:B------:R-:W-:Y:S01]  /*14800*/  IMAD.WIDE R6, R2.reuse, 0x4, R6 ;  /* 0x0000000402067825 */ /* 0x040fe200078e0206 */
[----:B------:R-:W-:Y:S04]  /*14810*/  LDGSTS.E [R82+0x57200], desc[UR16][R244.64], !P6 ;  /* 0x57200000f4527fae */ /* 0x000fe8000f1a1010 */
[----:B------:R-:W-:Y:S01]  /*14820*/  STL.64 [R1+0x3a8], R18 ;  /* 0x0003a81201007387 */ /* 0x000fe20000100a00 */
[----:B------:R-:W-:-:S03]  /*14830*/  IMAD.WIDE R4, R2, 0x4, R4 ;  /* 0x0000000402047825 */ /* 0x000fc600078e0204 */
[----:B------:R1:W-:Y:S01]  /*14840*/  LDGSTS.E [R82+0x57400], desc[UR16][R136.64], !P1 ;  /* 0x5740000088527fae */ /* 0x0003e2000c9a1010 */
[----:B------:R-:W-:-:S03]  /*14850*/  ISETP.GE.U32.AND P6, PT, R248, 0x7ffffe20, PT ;  /* 0x7ffffe20f800780c */ /* 0x000fc60003fc6070 */
[----:B------:R-:W-:Y:S04]  /*14860*/  STL.64 [R1+0x798], R16 ;  /* 0x0007981001007387 */ /* 0x000fe80000100a00 */
[----:B------:R3:W-:Y:S04]  /*14870*/  LDGSTS.E [R82+0x57600], desc[UR16][R134.64], !P1 ;  /* 0x5760000086527fae */ /* 0x0007e8000c9a1010 */
[----:B------:R-:W-:Y:S01]  /*14880*/  STL.64 [R1+0x3a0], R14 ;  /* 0x0003a00e01007387 */ /* 0x000fe20000100a00 */
[----:B-1----:R-:W1:Y:S03]  /*14890*/  LDC R136, c[0x0][0x3a0] ;  /* 0x0000e800ff887b82 */ /* 0x002e660000000800 */
[----:B------:R-:W-:Y:S04]  /*148a0*/  LDGSTS.E [R82+0x57800], desc[UR16][R130.64], !P5 ;  /* 0x5780000082527fae */ /* 0x000fe8000e9a1010 */
[----:B------:R-:W-:Y:S01]  /*148b0*/  STL.64 [R1+0x790], R12 ;  /* 0x0007900c01007387 */ /* 0x000fe20000100a00 */
[----:B---3--:R-:W3:Y:S03]  /*148c0*/  LDC R135, c[0x0][0x3a0] ;  /* 0x0000e800ff877b82 */ /* 0x008ee60000000800 */
[----:B------:R-:W-:Y:S04]  /*148d0*/  LDGSTS.E [R82+0x57a00], desc[UR16][R128.64], !P5 ;  /* 0x57a0000080527fae */ /* 0x000fe8000e9a1010 */
[----:B------:R-:W-:Y:S04]  /*148e0*/  STL.64 [R1+0x390], R10 ;  /* 0x0003900a01007387 */ /* 0x000fe80000100a00 */
[----:B------:R4:W-:Y:S04]  /*148f0*/  LDGSTS.E [R82+0x57c00], desc[UR16][R126.64], !P4 ;  /* 0x57c000007e527fae */ /* 0x0009e8000e1a1010 */
[----:B------:R-:W-:Y:S04]  /*14900*/  STL.64 [R1+0x788], R8 ;  /* 0x0007880801007387 */ /* 0x000fe80000100a00 */
[----:B------:R5:W-:Y:S04]  /*14910*/  LDGSTS.E [R82+0x57e00], desc[UR16][R124.64], !P4 ;  /* 0x57e000007c527fae */ /* 0x000be8000e1a1010 */
[----:B------:R-:W-:Y:S01]  /*14920*/  STL.64 [R1+0x388], R6 ;  /* 0x0003880601007387 */ /* 0x000fe20000100a00 */
[----:B------:R-:W-:Y:S01]  /*14930*/  ISETP.GE.U32.AND P1, PT, R0, 0x7ffffe1f, PT ;  /* 0x7ffffe1f0000780c */ /* 0x000fe20003f26070 */
[----:B----4-:R-:W4:Y:S02]  /*14940*/  LDC R126, c[0x0][0x3a0] ;  /* 0x0000e800ff7e7b82 */ /* 0x010f240000000800 */
[----:B------:R1:W-:Y:S01]  /*14950*/  STL.64 [R1+0x780], R4 ;  /* 0x0007800401007387 */ /* 0x0003e20000100a00 */
[----:B-----5:R-:W-:Y:S01]  /*14960*/  VIADD R124, R249, 0xfffffe9b ;  /* 0xfffffe9bf97c7836 */ /* 0x020fe20000000000 */
[----:B------:R-:W-:-:S02]  /*14970*/  IADD3 R134, PT, PT, R247, -0x163, RZ ;  /* 0xfffffe9df7867810 */ /* 0x000fc40007ffe0ff */
[----:B------:R-:W5:Y:S01]  /*14980*/  LDL.LU.64 R248, [R1+0x108] ;  /* 0x0001080001f87983 */ /* 0x000f620000300a00 */
[----:B------:R-:W-:Y:S01]  /*14990*/  VIADD R0, R251, 0xfffffe9c ;  /* 0xfffffe9cfb007836 */ /* 0x000fe20000000000 */
[----:B------:R-:W2:Y:S02]  /*149a0*/  LDC R125, c[0x0][0x3a0] ;  /* 0x0000e800ff7d7b82 */ /* 0x000ea40000000800 */
[----:B------:R-:W5:Y:S04]  /*149b0*/  LDL.LU.64 R244, [R1+0x110] ;  /* 0x0001100001f47983 */ /* 0x000f680000300a00 */
[----:B------:R-:W5:Y:S01]  /*149c0*/  LDL.LU.64 R246, [R1+0x120] ;  /* 0x0001200001f67983 */ /* 0x000f620000300a00 */
[----:B------:R-:W-:Y:S02]  /*149d0*/  ISETP.GE.U32.AND P4, PT, R0, 0x7ffffe1d, PT ;  /* 0x7ffffe1d0000780c */ /* 0x000fe40003f86070 */
[----:B------:R-:W-:Y:S01]  /*149e0*/  IADD3 R0, PT, PT, R250, -0x166, RZ ;  /* 0xfffffe9afa007810 */ /* 0x000fe20007ffe0ff */
[----:B------:R-:W-:Y:S01]  /*149f0*/  LDGSTS.E [R82+0x58000], desc[UR16][R122.64], !P6 ;  /* 0x580000007a527fae */ /* 0x000fe2000f1a1010 */
[----:B------:R-:W-:-:S03]  /*14a00*/  ISETP.GE.U32.AND P5, PT, R134, 0x7ffffe1e, PT ;  /* 0x7ffffe1e8600780c */ /* 0x000fc60003fa6070 */
[----:B------:R-:W-:Y:S04]  /*14a10*/  LDGSTS.E [R82+0x58200], desc[UR16][R120.64], !P6 ;  /* 0x5820000078527fae */ /* 0x000fe8000f1a1010 */
[----:B------:R-:W5:Y:S04]  /*14a20*/  LDL.LU.64 R122, [R1+0x170] ;  /* 0x00017000017a7983 */ /* 0x000f680000300a00 */
[----:B------:R-:W5:Y:S01]  /*14a30*/  LDL.LU.64 R250, [R1+0x130] ;  /* 0x0001300001fa7983 */ /* 0x000f620000300a00 */
[----:B------:R-:W-:-:S03]  /*14a40*/  ISETP.GE.U32.AND P6, PT, R124, 0x7ffffe1c, PT ;  /* 0x7ffffe1c7c00780c */ /* 0x000fc60003fc6070 */
[----:B------:R3:W-:Y:S04]  /*14a50*/  LDGSTS.E [R82+0x58400], desc[UR16][R118.64], !P1 ;  /* 0x5840000076527fae */ /* 0x0007e8000c9a1010 */
[----:B------:R4:W-:Y:S01]  /*14a60*/  LDGSTS.E [R82+0x58600], desc[UR16][R116.64], !P1 ;  /* 0x5860000074527fae */ /* 0x0009e2000c9a1010 */
[----:B------:R-:W-:Y:S01]  /*14a70*/  ISETP.GE.U32.AND P1, PT, R0, 0x7ffffe1b, PT ;  /* 0x7ffffe1b0000780c */ /* 0x000fe20003f26070 */
[----:B-1----:R-:W-:Y:S02]  /*14a80*/  VIADD R0, R136, 0xfffffe98 ;  /* 0xfffffe9888007836 */ /* 0x002fe40000000000 */
[----:B------:R-:W-:Y:S01]  /*14a90*/  LDGSTS.E [R82+0x58800], desc[UR16][R114.64], !P5 ;  /* 0x5880000072527fae */ /* 0x000fe2000e9a1010 */
[----:B---3--:R-:W1:Y:S03]  /*14aa0*/  LDC R118, c[0x0][0x3a0] ;  /* 0x0000e800ff767b82 */ /* 0x008e660000000800 */
[----:B------:R-:W-:Y:S01]  /*14ab0*/  LDGSTS.E [R82+0x58a00], desc[UR16][R112.64], !P5 ;  /* 0x58a0000070527fae */ /* 0x000fe2000e9a1010 */
[----:B----4-:R-:W-:-:S03]  /*14ac0*/  VIADD R116, R135, 0xfffffe99 ;  /* 0xfffffe9987747836 */ /* 0x010fc60000000000 */
[----:B------:R3:W-:Y:S01]  /*14ad0*/  LDGSTS.E [R82+0x58c00], desc[UR16][R110.64], !P4 ;  /* 0x58c000006e527fae */ /* 0x0007e2000e1a1010 */
[----:B------:R-:W4:Y:S01]  /*14ae0*/  LDC R117, c[0x0][0x3a0] ;  /* 0x0000e800ff757b82 */ /* 0x000f220000000800 */
[----:B------:R-:W-:Y:S02]  /*14af0*/  ISETP.GE.U32.AND P5, PT, R116, 0x7ffffe1a, PT ;  /* 0x7ffffe1a7400780c */ /* 0x000fe40003fa6070 */
[----:B------:R2:W-:Y:S01]  /*14b00*/  LDGSTS.E [R82+0x58e00], desc[UR16][R108.64], !P4 ;  /* 0x58e000006c527fae */ /* 0x0005e2000e1a1010 */
[----:B------:R-:W-:-:S03]  /*14b10*/  ISETP.GE.U32.AND P4, PT, R0, 0x7ffffe19, PT ;  /* 0x7ffffe190000780c */ /* 0x000fc60003f86070 */
[----:B------:R-:W-:Y:S01]  /*14b20*/  LDGSTS.E [R82+0x59000], desc[UR16][R106.64], !P6 ;  /* 0x590000006a527fae */ /* 0x000fe2000f1a1010 */
[----:B---3--:R-:W3:Y:S03]  /*14b30*/  LDC R110, c[0x0][0x3a0] ;  /* 0x0000e800ff6e7b82 */ /* 0x008ee60000000800 */
[----:B------:R-:W-:Y:S05]  /*14b40*/  LDGSTS.E [R82+0x59200], desc[UR16][R104.64], !P6 ;  /* 0x5920000068527fae */ /* 0x000fea000f1a1010 */
[----:B--2---:R-:W2:Y:S01]  /*14b50*/  LDC R109, c[0x0][0x3a0] ;  /* 0x0000e800ff6d7b82 */ /* 0x004ea20000000800 */
[----:B------:R-:W-:Y:S01]  /*14b60*/  IADD3 R108, PT, PT, R125, -0x169, RZ ;  /* 0xfffffe977d6c7810 */ /* 0x000fe20007ffe0ff */
[----:B------:R1:W-:Y:S01]  /*14b70*/  LDGSTS.E [R82+0x59400], desc[UR16][R102.64], !P1 ;  /* 0x5940000066527fae */ /* 0x0003e2000c9a1010 */
[----:B------:R-:W-:-:S03]  /*14b80*/  VIADD R0, R126, 0xfffffe96 ;  /* 0xfffffe967e007836 */ /* 0x000fc60000000000 */
[----:B------:R1:W-:Y:S01]  /*14b90*/  LDGSTS.E [R82+0x59600], desc[UR16][R100.64], !P1 ;  /* 0x5960000064527fae */ /* 0x0003e2000c9a1010 */
[----:B------:R-:W-:-:S03]  /*14ba0*/  ISETP.GE.U32.AND P6, PT, R108, 0x7ffffe18, PT ;  /* 0x7ffffe186c00780c */ /* 0x000fc60003fc6070 */
[----:B------:R-:W-:Y:S01]  /*14bb0*/  LDGSTS.E [R82+0x59800], desc[UR16][R98.64], !P5 ;  /* 0x5980000062527fae */ /* 0x000fe2000e9a1010 */
[----:B------:R-:W-:Y:S01]  /*14bc0*/  ISETP.GE.U32.AND P1, PT, R0, 0x7ffffe17, PT ;  /* 0x7ffffe170000780c */ /* 0x000fe20003f26070 */
[----:B-1----:R-:W1:Y:S02]  /*14bd0*/  LDC R102, c[0x0][0x3a0] ;  /* 0x0000e800ff667b82 */ /* 0x002e640000000800 */
[----:B------:R-:W-:Y:S04]  /*14be0*/  LDGSTS.E [R82+0x59a00], desc[UR16][R96.64], !P5 ;  /* 0x59a0000060527fae */ /* 0x000fe8000e9a1010 */
[----:B------:R4:W-:Y:S02]  /*14bf0*/  LDGSTS.E [R82+0x59c00], desc[UR16][R94.64], !P4 ;  /* 0x59c000005e527fae */ /* 0x0009e4000e1a1010 */
[----:B------:R-:W1:Y:S02]  /*14c00*/  LDC R101, c[0x0][0x3a0] ;  /* 0x0000e800ff657b82 */ /* 0x000e640000000800 */
[----:B------:R3:W-:Y:S01]  /*14c10*/  LDGSTS.E [R82+0x59e00], desc[UR16][R92.64], !P4 ;  /* 0x59e000005c527fae */ /* 0x0007e2000e1a1010 */
[----:B----4-:R-:W-:Y:S01]  /*14c20*/  VIADD R100, R117, 0xfffffe95 ;  /* 0xfffffe9575647836 */ /* 0x010fe20000000000 */
[----:B------:R-:W-:-:S02]  /*14c30*/  IADD3 R0, PT, PT, R118, -0x16c, RZ ;  /* 0xfffffe9476007810 */ /* 0x000fc40007ffe0ff */
[----:B------:R-:W-:Y:S02]  /*14c40*/  LDGSTS.E [R82+0x5a000], desc[UR16][R90.64], !P6 ;  /* 0x5a0000005a527fae */ /* 0x000fe4000f1a1010 */
[----:B------:R-:W4:Y:S01]  /*14c50*/  LDC R94, c[0x0][0x3a0] ;  /* 0x0000e800ff5e7b82 */ /* 0x000f220000000800 */
[----:B------:R-:W-:Y:S01]  /*14c60*/  ISETP.GE.U32.AND P5, PT, R100, 0x7ffffe16, PT ;  /* 0x7ffffe166400780c */ /* 0x000fe20003fa6070 */
[----:B------:R-:W-:Y:S06]  /*14c70*/  LDGSTS.E [R82+0x5a200], desc[UR16][R80.64], !P6 ;  /* 0x5a20000050527fae */ /* 0x000fec000f1a1010 */
[----:B---3--:R-:W3:Y:S01]  /*14c80*/  LDC R93, c[0x0][0x3a0] ;  /* 0x0000e800ff5d7b82 */ /* 0x008ee20000000800 */
[----:B--2---:R-:W-:Y:S01]  /*14c90*/  VIADD R92, R109, 0xfffffe93 ;  /* 0xfffffe936d5c7836 */ /* 0x004fe20000000000 */
[----:B------:R-:W-:Y:S01]  /*14ca0*/  ISETP.GE.U32.AND P4, PT, R0, 0x7ffffe15, PT ;  /* 0x7ffffe150000780c */ /* 0x000fe20003f86070 */
[----:B------:R-:W-:Y:S01]  /*14cb0*/  VIADD R0, R110, 0xfffffe92 ;  /* 0xfffffe926e007836 */ /* 0x000fe20000000000 */
[----:B------:R2:W-:Y:S02]  /*14cc0*/  LDGSTS.E [R82+0x5a400], desc[UR16][R78.64], !P1 ;  /* 0x5a4000004e527fae */ /* 0x0005e4000c9a1010 */
[----:B------:R-:W-:-:S02]  /*14cd0*/  ISETP.GE.U32.AND P6, PT, R92, 0x7ffffe14, PT ;  /* 0x7ffffe145c00780c */ /* 0x000fc40003fc6070 */
[----:B------:R1:W-:Y:S01]  /*14ce0*/  LDGSTS.E [R82+0x5a600], desc[UR16][R76.64], !P1 ;  /* 0x5a6000004c527fae */ /* 0x0003e2000c9a1010 */
[----:B------:R-:W-:Y:S01]  /*14cf0*/  ISETP.GE.U32.AND P1, PT, R0, 0x7ffffe13, PT ;  /* 0x7ffffe130000780c */ /* 0x000fe20003f26070 */
[----:B-1----:R-:W-:Y:S02]  /*14d00*/  VIADD R0, R102, 0xfffffe90 ;  /* 0xfffffe9066007836 */ /* 0x002fe40000000000 */
[----:B------:R-:W-:Y:S01]  /*14d10*/  LDGSTS.E [R82+0x5a800], desc[UR16][R74.64], !P5 ;  /* 0x5a8000004a527fae */ /* 0x000fe2000e9a1010 */
[----:B--2---:R-:W1:Y:S03]  /*14d20*/  LDC R78, c[0x0][0x3a0] ;  /* 0x0000e800ff4e7b82 */ /* 0x004e660000000800 */
[----:B------:R-:W-:Y:S01]  /*14d30*/  LDGSTS.E [R82+0x5aa00], desc[UR16][R72.64], !P5 ;  /* 0x5aa0000048527fae */ /* 0x000fe2000e9a1010 */
[----:B------:R-:W-:-:S03]  /*14d40*/  IMAD.WIDE R138, R3, 0x4, R138 ;  /* 0x00000004038a7825 */ /* 0x000fc600078e028a */
[----:B------:R-:W2:Y:S01]  /*14d50*/  LDL.LU.64 R80, [R1+0x140] ;  /* 0x0001400001507983 */ /* 0x000ea20000300a00 */
[----:B------:R-:W1:Y:S01]  /*14d60*/  LDC R77, c[0x0][0x3a0] ;  /* 0x0000e800ff4d7b82 */ /* 0x000e620000000800 */
[----:B------:R-:W-:Y:S02]  /*14d70*/  IADD3 R76, PT, PT, R101, -0x16f, RZ ;  /* 0xfffffe91654c7810 */ /* 0x000fe40007ffe0ff */
[----:B------:R3:W-:Y:S02]  /*14d80*/  LDGSTS.E [R82+0x5ac00], desc[UR16][R70.64], !P4 ;  /* 0x5ac0000046527fae */ /* 0x0007e4000e1a1010 */
[----:B------:R-:W-:Y:S02]  /*14d90*/  ISETP.GE.U32.AND P5, PT, R76, 0x7ffffe12, PT ;  /* 0x7ffffe124c00780c */ /* 0x000fe40003fa6070 */
[----:B------:R3:W-:Y:S01]  /*14da0*/  LDGSTS.E [R82+0x5ae00], desc[UR16][R68.64], !P4 ;  /* 0x5ae0000044527fae */ /* 0x0007e2000e1a1010 */
[----:B------:R-:W-:Y:S02]  /*14db0*/  ISETP.GE.U32.AND P4, PT, R0, 0x7ffffe11, PT ;  /* 0x7ffffe110000780c */ /* 0x000fe40003f86070 */
[----:B----4-:R-:W-:Y:S01]  /*14dc0*/  IADD3 R0, PT, PT, R94, -0x172, RZ ;  /* 0xfffffe8e5e007810 */ /* 0x010fe20007ffe0ff */
[----:B------:R-:W-:Y:S01]  /*14dd0*/  LDGSTS.E [R82+0x5b000], desc[UR16][R66.64], !P6 ;  /* 0x5b00000042527fae */ /* 0x000fe2000f1a1010 */
[----:B---3--:R-:W3:Y:S03]  /*14de0*/  LDC R70, c[0x0][0x3a0] ;  /* 0x0000e800ff467b82 */ /* 0x008ee60000000800 */
[----:B------:R-:W-:Y:S01]  /*14df0*/  LDGSTS.E [R82+0x5b200], desc[UR16][R64.64], !P6 ;  /* 0x5b20000040527fae */ /* 0x000fe2000f1a1010 */
[----:B------:R-:W-:-:S03]  /*14e00*/  VIADD R68, R93, 0xfffffe8f ;  /* 0xfffffe8f5d447836 */ /* 0x000fc60000000000 */
[----:B------:R4:W-:Y:S01]  /*14e10*/  LDGSTS.E [R82+0x5b400], desc[UR16][R62.64], !P1 ;  /* 0x5b4000003e527fae */ /* 0x0009e2000c9a1010 */
[----:B------:R-:W3:Y:S01]  /*14e20*/  LDC R69, c[0x0][0x3a0] ;  /* 0x0000e800ff457b82 */ /* 0x000ee20000000800 */
[----:B------:R-:W-:Y:S02]  /*14e30*/  ISETP.GE.U32.AND P6, PT, R68, 0x7ffffe10, PT ;  /* 0x7ffffe104400780c */ /* 0x000fe40003fc6070 */
[----:B------:R4:W-:Y:S01]  /*14e40*/  LDGSTS.E [R82+0x5b600], desc[UR16][R60.64], !P1 ;  /* 0x5b6000003c527fae */ /* 0x0009e2000c9a1010 */
[----:B------:R-:W-:-:S03]  /*14e50*/  ISETP.GE.U32.AND P1, PT, R0, 0x7ffffe0f, PT ;  /* 0x7ffffe0f0000780c */ /* 0x000fc60003f26070 */
[----:B------:R-:W-:Y:S01]  /*14e60*/  LDGSTS.E [R82+0x5b800], desc[UR16][R58.64], !P5 ;  /* 0x5b8000003a527fae */ /* 0x000fe2000e9a1010 */
[----:B----4-:R-:W4:Y:S03]  /*14e70*/  LDC R62, c[0x0][0x3a0] ;  /* 0x0000e800ff3e7b82 */ /* 0x010f260000000800 */
[----:B------:R-:W-:Y:S01]  /*14e80*/  LDGSTS.E [R82+0x5ba00], desc[UR16][R56.64], !P5 ;  /* 0x5ba0000038527fae */ /* 0x000fe2000e9a1010 */
[----:B------:R-:W-:-:S03]  /*14e90*/  IMAD.WIDE R120, R3, 0x4, R152 ;  /* 0x0000000403787825 */ /* 0x000fc600078e0298 */
[----:B------:R1:W-:Y:S01]  /*14ea0*/  LDGSTS.E [R82+0x5bc00], desc[UR16][R54.64], !P4 ;  /* 0x5bc0000036527fae */ /* 0x0003e2000e1a1010 */
[----:B------:R-:W4:Y:S01]  /*14eb0*/  LDC R61, c[0x0][0x3a0] ;  /* 0x0000e800ff3d7b82 */ /* 0x000f220000000800 */
[----:B-1----:R-:W-:Y:S02]  /*14ec0*/  VIADD R60, R77, 0xfffffe8d ;  /* 0xfffffe8d4d3c7836 */ /* 0x002fe40000000000 */
[----:B------:R1:W-:Y:S01]  /*14ed0*/  LDGSTS.E [R82+0x5be00], desc[UR16][R52.64], !P4 ;  /* 0x5be0000034527fae */ /* 0x0003e2000e1a1010 */
[----:B------:R-:W-:-:S03]  /*14ee0*/  VIADD R0, R78, 0xfffffe8c ;  /* 0xfffffe8c4e007836 */ /* 0x000fc60000000000 */
[----:B------:R-:W-:Y:S01]  /*14ef0*/  LDGSTS.E [R82+0x5c000], desc[UR16][R50.64], !P6 ;  /* 0x5c00000032527fae */ /* 0x000fe2000f1a1010 */
[----:B------:R-:W4:Y:S03]  /*14f00*/  LDC R54, c[0x0][0x3a0] ;  /* 0x0000e800ff367b82 */ /* 0x000f260000000800 */
[----:B------:R-:W-:Y:S01]  /*14f10*/  LDGSTS.E [R82+0x5c200], desc[UR16][R48.64], !P6 ;  /* 0x5c20000030527fae */ /* 0x000fe2000f1a1010 */
[----:B------:R-:W-:-:S03]  /*14f20*/  ISETP.GE.U32.AND P5, PT, R60, 0x7ffffe0e, PT ;  /* 0x7ffffe0e3c00780c */ /* 0x000fc60003fa6070 */
[----:B------:R3:W-:Y:S01]  /*14f30*/  LDGSTS.E [R82+0x5c400], desc[UR16][R46.64], !P1 ;  /* 0x5c4000002e527fae */ /* 0x0007e2000c9a1010 */
[----:B-1----:R-:W1:Y:S03]  /*14f40*/  LDC R53, c[0x0][0x3a0] ;  /* 0x0000e800ff357b82 */ /* 0x002e660000000800 */
[----:B------:R3:W-:Y:S01]  /*14f50*/  LDGSTS.E [R82+0x5c600], desc[UR16][R44.64], !P1 ;  /* 0x5c6000002c527fae */ /* 0x0007e2000c9a1010 */
[----:B------:R-:W-:Y:S01]  /*14f60*/  ISETP.GE.U32.AND P4, PT, R0, 0x7ffffe0d, PT ;  /* 0x7ffffe0d0000780c */ /* 0x000fe20003f86070 */
[----:B---3--:R-:W-:Y:S01]  /*14f70*/  VIADD R0, R70, 0xfffffe8a ;  /* 0xfffffe8a46007836 */ /* 0x008fe20000000000 */
[----:B------:R-:W-:Y:S01]  /*14f80*/  IADD3 R52, PT, PT, R69, -0x175, RZ ;  /* 0xfffffe8b45347810 */ /* 0x000fe20007ffe0ff */
[----:B------:R-:W3:Y:S01]  /*14f90*/  LDL.LU.64 R64, [R1+0x150] ;  /* 0x0001500001407983 */ /* 0x000ee20000300a00 */
[----:B------:R-:W1:Y:S02]  /*14fa0*/  LDC R46, c[0x0][0x3a0] ;  /* 0x0000e800ff2e7b82 */ /* 0x000e640000000800 */
[----:B------:R-:W-:Y:S01]  /*14fb0*/  ISETP.GE.U32.AND P6, PT, R52, 0x7ffffe0c, PT ;  /* 0x7ffffe0c3400780c */ /* 0x000fe20003fc6070 */
[----:B------:R-:W-:Y:S05]  /*14fc0*/  LDGSTS.E [R82+0x5c800], desc[UR16][R42.64], !P5 ;  /* 0x5c8000002a527fae */ /* 0x000fea000e9a1010 */
[----:B------:R-:W1:Y:S01]  /*14fd0*/  LDC R45, c[0x0][0x3a0] ;  /* 0x0000e800ff2d7b82 */ /* 0x000e620000000800 */
[----:B----4-:R-:W-:Y:S01]  /*14fe0*/  VIADD R44, R61, 0xfffffe89 ;  /* 0xfffffe893d2c7836 */ /* 0x010fe20000000000 */
[----:B------:R-:W-:Y:S01]  /*14ff0*/  ISETP.GE.U32.AND P1, PT, R0, 0x7ffffe0b, PT ;  /* 0x7ffffe0b0000780c */ /* 0x000fe20003f26070 */
[----:B------:R-:W-:Y:S01]  /*15000*/  LDGSTS.E [R82+0x5ca00], desc[UR16][R40.64], !P5 ;  /* 0x5ca0000028527fae */ /* 0x000fe2000e9a1010 */
[----:B------:R-:W-:-:S02]  /*15010*/  IADD3 R0, PT, PT, R62, -0x178, RZ ;  /* 0xfffffe883e007810 */ /* 0x000fc40007ffe0ff */
[----:B------:R-:W-:Y:S01]  /*15020*/  ISETP.GE.U32.AND P5, PT, R44, 0x7ffffe0a, PT ;  /* 0x7ffffe0a2c00780c */ /* 0x000fe20003fa6070 */
[----:B------:R4:W-:Y:S04]  /*15030*/  LDGSTS.E [R82+0x5cc00], desc[UR16][R38.64], !P4 ;  /* 0x5cc0000026527fae */ /* 0x0009e8000e1a1010 */
[----:B------:R1:W-:Y:S01]  /*15040*/  LDGSTS.E [R82+0x5ce00], desc[UR16][R36.64], !P4 ;  /* 0x5ce0000024527fae */ /* 0x0003e2000e1a1010 */
[----:B------:R-:W-:Y:S01]  /*15050*/  ISETP.GE.U32.AND P4, PT, R0, 0x7ffffe09, PT ;  /* 0x7ffffe090000780c */ /* 0x000fe20003f86070 */
[----:B------:R-:W-:Y:S02]  /*15060*/  VIADD R0, R54, 0xfffffe86 ;  /* 0xfffffe8636007836 */ /* 0x000fe40000000000 */
[----:B------:R-:W-:Y:S04]  /*15070*/  LDGSTS.E [R82+0x5d000], desc[UR16][R34.64], !P6 ;  /* 0x5d00000022527fae */ /* 0x000fe8000f1a1010 */
[----:B------:R-:W-:Y:S01]  /*15080*/  LDGSTS.E [R82+0x5d200], desc[UR16][R32.64], !P6 ;  /* 0x5d20000020527fae */ /* 0x000fe2000f1a1010 */
[----:B----4-:R-:W4:Y:S01]  /*15090*/  LDC R38, c[0x0][0x3a0] ;  /* 0x0000e800ff267b82 */ /* 0x010f220000000800 */
[----:B-1----:R-:W-:-:S02]  /*150a0*/  VIADD R36, R53, 0xfffffe87 ;  /* 0xfffffe8735247836 */ /* 0x002fc40000000000 */
[----:B------:R-:W-:Y:S04]  /*150b0*/  LDGSTS.E [R82+0x5d400], desc[UR16][R30.64], !P1 ;  /* 0x5d4000001e527fae */ /* 0x000fe8000c9a1010 */
[----:B------:R1:W-:Y:S01]  /*150c0*/  LDGSTS.E [R82+0x5d600], desc[UR16][R28.64], !P1 ;  /* 0x5d6000001c527fae */ /* 0x0003e2000c9a1010 */
[----:B------:R-:W-:-:S03]  /*150d0*/  ISETP.GE.U32.AND P6, PT, R36, 0x7ffffe08, PT ;  /* 0x7ffffe082400780c */ /* 0x000fc60003fc6070 */
[----:B------:R-:W2:Y:S01]  /*150e0*/  LDL.LU.64 R48, [R1+0x160] ;  /* 0x0001600001307983 */ /* 0x000ea20000300a00 */
[----:B------:R-:W-:Y:S01]  /*150f0*/  ISETP.GE.U32.AND P1, PT, R0, 0x7ffffe07, PT ;  /* 0x7ffffe070000780c */ /* 0x000fe20003f26070 */
[----:B------:R-:W-:Y:S01]  /*15100*/  VIADD R0, R46, 0xfffffe84 ;  /* 0xfffffe842e007836 */ /* 0x000fe20000000000 */
[----:B------:R-:W4:Y:S01]  /*15110*/  LDC R37, c[0x0][0x3a0] ;  /* 0x0000e800ff257b82 */ /* 0x000f220000000800 */
[----:B------:R-:W-:Y:S01]  /*15120*/  LDGSTS.E [R82+0x5d800], desc[UR16][R26.64], !P5 ;  /* 0x5d8000001a527fae */ /* 0x000fe2000e9a1010 */
[----:B-1----:R-:W-:-:S03]  /*15130*/  IADD3 R28, PT, PT, R45, -0x17b, RZ ;  /* 0xfffffe852d1c7810 */ /* 0x002fc60007ffe0ff */
[----:B------:R-:W-:Y:S03]  /*15140*/  LDGSTS.E [R82+0x5da00], desc[UR16][R24.64], !P5 ;  /* 0x5da0000018527fae */ /* 0x000fe6000e9a1010 */
[----:B------:R-:W1:Y:S01]  /*15150*/  LDC R30, c[0x0][0x3a0] ;  /* 0x0000e800ff1e7b82 */ /* 0x000e620000000800 */
[----:B------:R-:W-:Y:S01]  /*15160*/  ISETP.GE.U32.AND P5, PT, R28, 0x7ffffe06, PT ;  /* 0x7ffffe061c00780c */ /* 0x000fe20003fa6070 */
[----:B------:R-:W-:Y:S04]  /*15170*/  LDGSTS.E [R82+0x5dc00], desc[UR16][R22.64], !P4 ;  /* 0x5dc0000016527fae */ /* 0x000fe8000e1a1010 */
[----:B------:R-:W-:Y:S01]  /*15180*/  LDGSTS.E [R82+0x5de00], desc[UR16][R20.64], !P4 ;  /* 0x5de0000014527fae */ /* 0x000fe2000e1a1010 */
[----:B------:R-:W-:Y:S01]  /*15190*/  ISETP.GE.U32.AND P4, PT, R0, 0x7ffffe05, PT ;  /* 0x7ffffe050000780c */ /* 0x000fe20003f86070 */
[----:B------:R-:W1:Y:S02]  /*151a0*/  LDC R29, c[0x0][0x3a0] ;  /* 0x0000e800ff1d7b82 */ /* 0x000e640000000800 */
[----:B------:R1:W-:Y:S04]  /*151b0*/  LDGSTS.E [R82+0x5e000], desc[UR16][R18.64], !P6 ;  /* 0x5e00000012527fae */ /* 0x0003e8000f1a1010 */
[----:B------:R-:W-:Y:S04]  /*151c0*/  LDGSTS.E [R82+0x5e200], desc[UR16][R16.64], !P6 ;  /* 0x5e20000010527fae */ /* 0x000fe8000f1a1010 */
[----:B------:R-:W-:Y:S04]  /*151d0*/  LDGSTS.E [R82+0x5e400], desc[UR16][R14.64], !P1 ;  /* 0x5e4000000e527fae */ /* 0x000fe8000c9a1010 */
[----:B------:R1:W-:Y:S04]  /*151e0*/  LDGSTS.E [R82+0x5e600], desc[UR16][R12.64], !P1 ;  /* 0x5e6000000c527fae */ /* 0x0003e8000c9a1010 */
[----:B------:R1:W-:Y:S04]  /*151f0*/  LDGSTS.E [R82+0x5e800], desc[UR16][R10.64], !P5 ;  /* 0x5e8000000a527fae */ /* 0x0003e8000e9a1010 */
[----:B------:R1:W-:Y:S01]  /*15200*/  LDGSTS.E [R82+0x5ea00], desc[UR16][R8.64], !P5 ;  /* 0x5ea0000008527fae */ /* 0x0003e2000e9a1010 */
[----:B------:R-:W-:-:S03]  /*15210*/  IMAD.WIDE R104, R3, 0x4, R166 ;  /* 0x0000000403687825 */ /* 0x000fc600078e02a6 */
[----:B------:R1:W-:Y:S04]  /*15220*/  LDGSTS.E [R82+0x5ec00], desc[UR16][R6.64], !P4 ;  /* 0x5ec0000006527fae */ /* 0x0003e8000e1a1010 */
[----:B------:R-:W3:Y:S01]  /*15230*/  LDL.LU.64 R134, [R1+0x2c8] ;  /* 0x0002c80001867983 */ /* 0x000ee20000300a00 */
[----:B------:R-:W-:-:S03]  /*15240*/  IMAD.WIDE R78, R3, 0x4, R180 ;  /* 0x00000004034e7825 */ /* 0x000fc600078e02b4 */
[----:B------:R1:W-:Y:S01]  /*15250*/  LDGSTS.E [R82+0x5ee00], desc[UR16][R4.64], !P4 ;  /* 0x5ee0000004527fae */ /* 0x0003e2000e1a1010 */
[----:B------:R-:W-:-:S03]  /*15260*/  IMAD.WIDE R62, R3, 0x4, R194 ;  /* 0x00000004033e7825 */ /* 0x000fc600078e02c2 */
[----:B------:R-:W3:Y:S01]  /*15270*/  LDL.LU.64 R90, [R1+0x2d0] ;  /* 0x0002d000015a7983 */ /* 0x000ee20000300a00 */
[----:B------:R-:W-:-:S03]  /*15280*/  IMAD.WIDE R46, R3, 0x4, R208 ;  /* 0x00000004032e7825 */ /* 0x000fc600078e02d0 */
[----:B------:R-:W3:Y:S04]  /*15290*/  LDL.LU.64 R4, [R1+0x2d8] ;  /* 0x0002d80001047983 */ /* 0x000ee80000300a00 */
[----:B------:R-:W3:Y:S01]  /*152a0*/  LDL.LU.64 R152, [R1+0xb10] ;  /* 0x000b100001987983 */ /* 0x000ee20000300a00 */
[----:B------:R-:W-:-:S03]  /*152b0*/  IMAD.WIDE R32, R3, 0x4, R220 ;  /* 0x0000000403207825 */ /* 0x000fc600078e02dc */
[----:B------:R-:W-:Y:S01]  /*152c0*/  STL.64 [R1+0x358], R138 ;  /* 0x0003588a01007387 */ /* 0x000fe20000100a00 */
[----:B------:R-:W-:-:S03]  /*152d0*/  IMAD.WIDE R140, R3, 0x4, R140 ;  /* 0x00000004038c7825 */ /* 0x000fc600078e028c */
[----:B------:R-:W3:Y:S01]  /*152e0*/  LDL.LU.64 R194, [R1+0xb08] ;  /* 0x000b080001c27983 */ /* 0x000ee20000300a00 */
[----:B-1----:R-:W-:-:S03]  /*152f0*/  IMAD.WIDE R18, R3, 0x4, R232 ;  /* 0x0000000403127825 */ /* 0x002fc600078e02e8 */
[----:B------:R-:W-:Y:S01]  /*15300*/  STL.64 [R1+0x350], R120 ;  /* 0x0003507801007387 */ /* 0x000fe20000100a00 */
[----:B------:R-:W-:-:S03]  /*15310*/  IMAD.WIDE R118, R3, 0x4, R154 ;  /* 0x0000000403767825 */ /* 0x000fc600078e029a */
[----:B------:R-:W3:Y:S01]  /*15320*/  LDL.LU.64 R208, [R1+0xb20] ;  /* 0x000b200001d07983 */ /* 0x000ee20000300a00 */
[----:B------:R-:W-:-:S03]  /*15330*/  IMAD.WIDE R102, R3, 0x4, R168 ;  /* 0x0000000403667825 */ /* 0x000fc600078e02a8 */
[----:B------:R-:W-:Y:S01]  /*15340*/  STL.64 [R1+0x348], R104 ;  /* 0x0003486801007387 */ /* 0x000fe20000100a00 */
[----:B------:R-:W-:-:S03]  /*15350*/  IMAD.WIDE R76, R3, 0x4, R182 ;  /* 0x00000004034c7825 */ /* 0x000fc600078e02b6 */
[----:B------:R-:W-:Y:S01]  /*15360*/  STL.64 [R1+0x340], R78 ;  /* 0x0003404e01007387 */ /* 0x000fe20000100a00 */
[----:B------:R-:W-:-:S03]  /*15370*/  IMAD.WIDE R60, R3, 0x4, R196 ;  /* 0x00000004033c7825 */ /* 0x000fc600078e02c4 */
[----:B------:R-:W-:Y:S01]  /*15380*/  STL.64 [R1+0x338], R62 ;  /* 0x0003383e01007387 */ /* 0x000fe20000100a00 */
[----:B------:R-:W-:-:S03]  /*15390*/  VIADD R12, R30, 0xfffffe80 ;  /* 0xfffffe801e0c7836 */ /* 0x000fc60000000000 */
[----:B------:R-:W-:Y:S01]  /*153a0*/  STL.64 [R1+0x330], R46 ;  /* 0x0003302e01007387 */ /* 0x000fe20000100a00 */
[----:B------:R-:W-:-:S03]  /*153b0*/  IMAD.WIDE R44, R3, 0x4, R210 ;  /* 0x00000004032c7825 */ /* 0x000fc600078e02d2 */
[----:B------:R-:W-:Y:S01]  /*153c0*/  STL.64 [R1+0x328], R32 ;  /* 0x0003282001007387 */ /* 0x000fe20000100a00 */
[----:B------:R-:W-:-:S03]  /*153d0*/  IMAD.WIDE R30, R3, 0x4, R222 ;  /* 0x00000004031e7825 */ /* 0x000fc600078e02de */
[----:B------:R-:W-:Y:S01]  /*153e0*/  STL.64 [R1+0x318], R140 ;  /* 0x0003188c01007387 */ /* 0x000fe20000100a00 */
[----:B------:R-:W-:-:S03]  /*153f0*/  IMAD.WIDE R136, R3, 0x4, R142 ;  /* 0x0000000403887825 */ /* 0x000fc600078e028e */
[----:B------:R-:W-:Y:S01]  /*15400*/  STL.64 [R1+0x320], R18 ;  /* 0x0003201201007387 */ /* 0x000fe20000100a00 */
[----:B----4-:R-:W-:Y:S01]  /*15410*/  IADD3 R0, PT, PT, R38, -0x17e, RZ ;  /* 0xfffffe8226007810 */ /* 0x010fe20007ffe0ff */
[C---:B------:R-:W-:Y:S02]  /*15420*/  IMAD.WIDE R16, R3.reuse, 0x4, R234 ;  /* 0x0000000403107825 */ /* 0x040fe400078e02ea */
[----:B------:R-:W-:Y:S02]  /*15430*/  STL.64 [R1+0x310], R118 ;  /* 0x0003107601007387 */ /* 0x000fe40000100a00 */
[C---:B------:R-:W-:Y:S02]  /*15440*/  IMAD.WIDE R116, R3.reuse, 0x4, R156 ;  /* 0x0000000403747825 */ /* 0x040fe400078e029c */
[----:B------:R-:W-:Y:S02]  /*15450*/  STL.64 [R1+0x308], R102 ;  /* 0x0003086601007387 */ /* 0x000fe40000100a00 */
[----:B------:R-:W-:-:S02]  /*15460*/  IMAD.WIDE R100, R3, 0x4, R170 ;  /* 0x0000000403647825 */ /* 0x000fc400078e02aa */
[----:B------:R-:W-:Y:S01]  /*15470*/  STL.64 [R1+0x300], R76 ;  /* 0x0003004c01007387 */ /* 0x000fe20000100a00 */
[----:B------:R-:W-:Y:S01]  /*15480*/  ISETP.GE.U32.AND P1, PT, R0, 0x7ffffe03, PT ;  /* 0x7ffffe030000780c */ /* 0x000fe20003f26070 */
[C---:B------:R-:W-:Y:S02]  /*15490*/  IMAD.WIDE R74, R3.reuse, 0x4, R184 ;  /* 0x00000004034a7825 */ /* 0x040fe400078e02b8 */
[----:B------:R-:W-:Y:S02]  /*154a0*/  STL.64 [R1+0x2f8], R60 ;  /* 0x0002f83c01007387 */ /* 0x000fe40000100a00 */
[----:B------:R-:W-:Y:S02]  /*154b0*/  IMAD.WIDE R58, R3, 0x4, R198 ;  /* 0x00000004033a7825 */ /* 0x000fe400078e02c6 */
[----:B------:R-:W-:Y:S02]  /*154c0*/  STL.64 [R1+0x2f0], R44 ;  /* 0x0002f02c01007387 */ /* 0x000fe40000100a00 */
[----:B------:R-:W-:-:S02]  /*154d0*/  VIADD R0, R29, 0xfffffe81 ;  /* 0xfffffe811d007836 */ /* 0x000fc40000000000 */
[----:B------:R-:W-:Y:S01]  /*154e0*/  STL.64 [R1+0x2e8], R30 ;  /* 0x0002e81e01007387 */ /* 0x000fe20000100a00 */
[----:B------:R-:W-:-:S03]  /*154f0*/  IMAD.WIDE R42, R3, 0x4, R212 ;  /* 0x00000004032a7825 */ /* 0x000fc600078e02d4 */
        /* <DEDUP_REMOVED lines=17> */
[C---:B------:R-:W-:Y:S01]  /*15610*/  IMAD.WIDE R26, R3.reuse, 0x4, R226 ;  /* 0x00000004031a7825 */ /* 0x040fe200078e02e2 */
[----:B------:R-:W-:Y:S02]  /*15620*/  ISETP.GE.U32.AND P4, PT, R12, 0x7ffffe01, PT ;  /* 0x7ffffe010c00780c */ /* 0x000fe40003f86070 */
        /* <DEDUP_REMOVED lines=41> */
[----:B------:R-:W-:Y:S04]  /*158c0*/  STL.64 [R1+0x1d8], R52 ;  /* 0x0001d83401007387 */ /* 0x000fe80000100a00 */
[----:B------:R-:W-:Y:S04]  /*158d0*/  STL.64 [R1+0x1d0], R36 ;  /* 0x0001d02401007387 */ /* 0x000fe80000100a00 */
[----:B------:R-:W-:Y:S04]  /*158e0*/  STL.64 [R1+0x1c0], R22 ;  /* 0x0001c01601007387 */ /* 0x000fe80000100a00 */
[----:B------:R-:W-:Y:S04]  /*158f0*/  STL.64 [R1+0x1b8], R124 ;  /* 0x0001b87c01007387 */ /* 0x000fe80000100a00 */
[----:B------:R-:W-:Y:S01]  /*15900*/  STL.64 [R1+0x1c8], R8 ;  /* 0x0001c80801007387 */ /* 0x000fe20000100a00 */
[----:B------:R-:W-:-:S03]  /*15910*/  IMAD.WIDE R66, R3, 0x4, R192 ;  /* 0x0000000403427825 */ /* 0x000fc600078e02c0 */
[----:B------:R-:W-:Y:S01]  /*15920*/  STL.64 [R1+0x1b0], R108 ;  /* 0x0001b06c01007387 */ /* 0x000fe20000100a00 */
[----:B-----5:R-:W-:-:S03]  /*15930*/  IMAD.WIDE R34, R3, 0x4, R248 ;  /* 0x0000000403227825 */ /* 0x020fc600078e02f8 */
[----:B------:R-:W-:Y:S01]  /*15940*/  STL.64 [R1+0x1a8], R92 ;  /* 0x0001a85c01007387 */ /* 0x000fe20000100a00 */
[----:B------:R-:W-:-:S03]  /*15950*/  ISETP.GE.U32.AND P6, PT, R20, 0x7ffffe04, PT ;  /* 0x7ffffe041400780c */ /* 0x000fc60003fc6070 */
[----:B------:R-:W4:Y:S01]  /*15960*/  LDL.LU.64 R180, [R1+0x370] ;  /* 0x0003700001b47983 */ /* 0x000f220000300a00 */
[----:B------:R-:W-:-:S03]  /*15970*/  IMAD.WIDE R20, R3, 0x4, R244 ;  /* 0x0000000403147825 */ /* 0x000fc600078e02f4 */
[----:B------:R-:W5:Y:S01]  /*15980*/  LDL.LU.64 R166, [R1+0xb38] ;  /* 0x000b380001a67983 */ /* 0x000f620000300a00 */
[----:B------:R-:W-:-:S03]  /*15990*/  IMAD.WIDE R6, R3, 0x4, R246 ;  /* 0x0000000403067825 */ /* 0x000fc600078e02f6 */
[----:B------:R-:W4:Y:S01]  /*159a0*/  LDL.LU.64 R248, [R1+0xb30] ;  /* 0x000b300001f87983 */ /* 0x000f220000300a00 */
[----:B------:R-:W-:-:S03]  /*159b0*/  IMAD.WIDE R50, R3, 0x4, R206 ;  /* 0x0000000403327825 */ /* 0x000fc600078e02ce */
[----:B------:R-:W4:Y:S04]  /*159c0*/  LDL.LU.64 R244, [R1+0xb28] ;  /* 0x000b280001f47983 */ /* 0x000f280000300a00 */
[----:B------:R-:W-:Y:S04]  /*159d0*/  STL.64 [R1+0x1a0], R66 ;  /* 0x0001a04201007387 */ /* 0x000fe80000100a00 */
[----:B------:R-:W4:Y:S01]  /*159e0*/  LDL.LU.64 R246, [R1+0xb18] ;  /* 0x000b180001f67983 */ /* 0x000f220000300a00 */
[----:B------:R-:W-:-:S03]  /*159f0*/  IMAD.WIDE R106, R3, 0x4, R250 ;  /* 0x00000004036a7825 */ /* 0x000fc600078e02fa */
[----:B------:R-:W-:Y:S04]  /*15a00*/  STL.64 [R1+0x198], R50 ;  /* 0x0001983201007387 */ /* 0x000fe80000100a00 */
[----:B------:R-:W-:Y:S04]  /*15a10*/  STL.64 [R1+0x190], R34 ;  /* 0x0001902201007387 */ /* 0x000fe80000100a00 */
[----:B------:R-:W4:Y:S01]  /*15a20*/  LDL R251, [R1+0x3b0] ;  /* 0x0003b00001fb7983 */ /* 0x000f220000100800 */
[----:B------:R-:W-:Y:S01]  /*15a30*/  ISETP.GE.U32.AND P5, PT, R0, 0x7ffffe02, PT ;  /* 0x7ffffe020000780c */ /* 0x000fe20003fa6070 */
[----:B------:R-:W-:-:S04]  /*15a40*/  IMAD.WIDE R122, R3, 0x4, R122 ;  /* 0x00000004037a7825 */ /* 0x000fc800078e027a */
[----:B--2---:R-:W-:-:S04]  /*15a50*/  IMAD.WIDE R80, R3, 0x4, R80 ;  /* 0x0000000403507825 */ /* 0x004fc800078e0250 */
[----:B---3--:R-:W-:-:S04]  /*15a60*/  IMAD.WIDE R64, R3, 0x4, R64 ;  /* 0x0000000403407825 */ /* 0x008fc800078e0240 */
[----:B------:R-:W-:-:S04]  /*15a70*/  IMAD.WIDE R152, R2, 0x4, R152 ;  /* 0x0000000402987825 */ /* 0x000fc800078e0298 */
[----:B------:R-:W-:-:S04]  /*15a80*/  IMAD.WIDE R148, R2, 0x4, R194 ;  /* 0x0000000402947825 */ /* 0x000fc800078e02c2 */
[----:B------:R-:W-:-:S05]  /*15a90*/  IMAD.WIDE R156, R2, 0x4, R208 ;  /* 0x00000004029c7825 */ /* 0x000fca00078e02d0 */
[----:B------:R-:W-:Y:S01]  /*15aa0*/  LDGSTS.E [R82+0x5f000], desc[UR16][R156.64], !P6 ;  /* 0x5f0000009c527fae */ /* 0x000fe2000f1a1010 */
[----:B------:R-:W-:-:S04]  /*15ab0*/  IMAD.WIDE R48, R3, 0x4, R48 ;  /* 0x0000000403307825 */ /* 0x000fc800078e0230 */
[----:B------:R-:W-:-:S04]  /*15ac0*/  IMAD.WIDE R134, R3, 0x4, R134 ;  /* 0x0000000403867825 */ /* 0x000fc800078e0286 */
[----:B------:R-:W-:-:S04]  /*15ad0*/  IMAD.WIDE R90, R3, 0x4, R90 ;  /* 0x00000004035a7825 */ /* 0x000fc800078e025a */
[----:B------:R-:W-:Y:S01]  /*15ae0*/  IMAD.WIDE R4, R3, 0x4, R4 ;  /* 0x0000000403047825 */ /* 0x000fe200078e0204 */
[----:B------:R-:W-:Y:S04]  /*15af0*/  STL.64 [R1+0x180], R122 ;  /* 0x0001807a01007387 */ /* 0x000fe80000100a00 */
[----:B------:R-:W-:Y:S04]  /*15b00*/  STL.64 [R1+0x188], R20 ;  /* 0x0001881401007387 */ /* 0x000fe80000100a00 */
[----:B------:R-:W-:Y:S04]  /*15b10*/  STL.64 [R1+0x398], R6 ;  /* 0x0003980601007387 */ /* 0x000fe80000100a00 */
[----:B------:R-:W-:Y:S04]  /*15b20*/  STL.64 [R1+0x178], R106 ;  /* 0x0001786a01007387 */ /* 0x000fe80000100a00 */
[----:B------:R1:W-:Y:S04]  /*15b30*/  STL.64 [R1+0x170], R80 ;  /* 0x0001705001007387 */ /* 0x0003e80000100a00 */
[----:B------:R-:W-:Y:S04]  /*15b40*/  STL.64 [R1+0x168], R64 ;  /* 0x0001684001007387 */ /* 0x000fe80000100a00 */
[----:B------:R-:W-:Y:S04]  /*15b50*/  STL.64 [R1+0x160], R48 ;  /* 0x0001603001007387 */ /* 0x000fe80000100a00 */
[----:B------:R-:W-:Y:S01]  /*15b60*/  STL.64 [R1+0x360], R4 ;  /* 0x0003600401007387 */ /* 0x000fe20000100a00 */
[----:B-----5:R-:W-:-:S04]  /*15b70*/  IMAD.WIDE R154, R2, 0x4, R166 ;  /* 0x00000004029a7825 */ /* 0x020fc800078e02a6 */
[C---:B----4-:R-:W-:Y:S01]  /*15b80*/  IMAD.WIDE R150, R2.reuse, 0x4, R248 ;  /* 0x0000000402967825 */ /* 0x050fe200078e02f8 */
[----:B------:R-:W-:Y:S03]  /*15b90*/  LDGSTS.E [R82+0x5f200], desc[UR16][R154.64], !P6 ;  /* 0x5f2000009a527fae */ /* 0x000fe6000f1a1010 */
[C---:B------:R-:W-:Y:S01]  /*15ba0*/  IMAD.WIDE R146, R2.reuse, 0x4, R244 ;  /* 0x0000000402927825 */ /* 0x040fe200078e02f4 */
[----:B------:R-:W-:Y:S03]  /*15bb0*/  LDGSTS.E [R82+0x5f400], desc[UR16][R152.64], !P1 ;  /* 0x5f40000098527fae */ /* 0x000fe6000c9a1010 */
[C---:B------:R-:W-:Y:S01]  /*15bc0*/  IMAD.WIDE R144, R2.reuse, 0x4, R180 ;  /* 0x0000000402907825 */ /* 0x040fe200078e02b4 */
[----:B------:R-:W-:Y:S03]  /*15bd0*/  LDGSTS.E [R82+0x5f600], desc[UR16][R150.64], !P1 ;  /* 0x5f60000096527fae */ /* 0x000fe6000c9a1010 */
[----:B------:R-:W-:Y:S01]  /*15be0*/  IMAD.WIDE R142, R2, 0x4, R246 ;  /* 0x00000004028e7825 */ /* 0x000fe200078e02f6 */
[----:B------:R-:W-:Y:S04]  /*15bf0*/  LDGSTS.E [R82+0x5f800], desc[UR16][R148.64], !P5 ;  /* 0x5f80000094527fae */ /* 0x000fe8000e9a1010 */
[----:B------:R-:W-:Y:S04]  /*15c00*/  LDGSTS.E [R82+0x5fa00], desc[UR16][R146.64], !P5 ;  /* 0x5fa0000092527fae */ /* 0x000fe8000e9a1010 */
[----:B------:R-:W-:Y:S04]  /*15c10*/  LDGSTS.E [R82+0x5fc00], desc[UR16][R144.64], !P4 ;  /* 0x5fc0000090527fae */ /* 0x000fe8000e1a1010 */
[----:B------:R-:W-:Y:S04]  /*15c20*/  LDGSTS.E [R82+0x5fe00], desc[UR16][R142.64], !P4 ;  /* 0x5fe000008e527fae */ /* 0x000fe8000e1a1010 */
[----:B------:R-:W0:Y:S04]  /*15c30*/  LDGDEPBAR ;  /* 0x00000000000079af */ /* 0x000e280000000000 */
        /* <DEDUP_REMOVED lines=61> */
[----:B------:R-:W-:Y:S01]  /*16010*/  LDGSTS.E [R89+0x71780], desc[UR16][R8.64], P2 ;  /* 0x7178000008597fae */ /* 0x000fe200091a1010 */
[----:B------:R-:W1:Y:S03]  /*16020*/  S2R R247, SR_TID.X ;  /* 0x0000000000f77919 */ /* 0x000e660000002100 */
[----:B------:R-:W-:Y:S04]  /*16030*/  LDGSTS.E [R89+0x71b80], desc[UR16][R6.64], P2 ;  /* 0x71b8000006597fae */ /* 0x000fe800091a1010 */
[----:B------:R3:W-:Y:S04]  /*16040*/  LDGSTS.E [R89+0x71f80], desc[UR16][R4.64], P2 ;  /* 0x71f8000004597fae */ /* 0x0007e800091a1010 */
[----:B------:R-:W0:Y:S01]  /*16050*/  LDGDEPBAR ;  /* 0x00000000000079af */ /* 0x000e220000000000 */
[----:B------:R-:W-:-:S04]  /*16060*/  DEPBAR.LE SB0, 0x4 ;  /* 0x000081000000791a */ /* 0x000fc80000000000 */
[C---:B-1----:R-:W-:Y:S01]  /*16070*/  SHF.L.U32 R81, R247.reuse, 0x6, RZ ;  /* 0x00000006f7517819 */ /* 0x042fe200000006ff */
[C---:B------:R-:W-:Y:S01]  /*16080*/  IMAD.SHL.U32 R0, R247.reuse, 0x10, RZ ;  /* 0x00000010f7007824 */ /* 0x040fe200078e00ff */
[----:B------:R-:W-:Y:S02]  /*16090*/  LOP3.LUT R251, R247, 0x60, RZ, 0xc0, !PT ;  /* 0x00000060f7fb7812 */ /* 0x000fe400078ec0ff */
[----:B------:R-:W-:Y:S02]  /*160a0*/  LOP3.LUT R81, R81, 0x600, RZ, 0xc0, !PT ;  /* 0x0000060051517812 */ /* 0x000fe400078ec0ff */
[----:B------:R-:W-:-:S03]  /*160b0*/  LOP3.LUT R0, R0, 0x70, RZ, 0xc0, !PT ;  /* 0x0000007000007812 */ /* 0x000fc600078ec0ff */
[----:B------:R-:W-:-:S05]  /*160c0*/  IMAD R81, R251, 0x4, R81 ;  /* 0x00000004fb517824 */ /* 0x000fca00078e0251 */
[----:B------:R-:W-:Y:S01]  /*160d0*/  IADD3 R81, PT, PT, R0, R81, RZ ;  /* 0x0000005100517210 */ /* 0x000fe20007ffe0ff */
[----:B------:R-:W-:Y:S06]  /*160e0*/  BAR.SYNC.DEFER_BLOCKING 0x0 ;  /* 0x0000000000007b1d */ /* 0x000fec0000010000 */
[----:B--2---:R-:W1:Y:S04]  /*160f0*/  LDSM.16.M88.4 R16, [R81+UR7+0x14800] ;  /* 0x014800075110783b */ /* 0x004e680008000200 */
[----:B------:R-:W-:Y:S04]  /*16100*/  STL.64 [R1+0x2e0], R156 ;  /* 0x0002e09c01007387 */ /* 0x000fe80000100a00 */
[----:B------:R-:W-:Y:S04]  /*16110*/  STL.64 [R1+0x2d8], R152 ;  /* 0x0002d89801007387 */ /* 0x000fe80000100a00 */
[----:B------:R-:W-:Y:S04]  /*16120*/  STL.64 [R1+0x2d0], R148 ;  /* 0x0002d09401007387 */ /* 0x000fe80000100a00 */
[----:B------:R-:W-:Y:S04]  /*16130*/  STL.64 [R1+0x380], R154 ;  /* 0x0003809a01007387 */ /* 0x000fe80000100a00 */
[----:B------:R-:W-:Y:S04]  /*16140*/  STL.64 [R1+0x2c8], R144 ;  /* 0x0002c89001007387 */ /* 0x000fe80000100a00 */
[----:B------:R-:W-:Y:S04]  /*16150*/  STL.64 [R1+0x378], R150 ;  /* 0x0003789601007387 */ /* 0x000fe80000100a00 */
[----:B------:R-:W-:Y:S04]  /*16160*/  STL.64 [R1+0x370], R146 ;  /* 0x0003709201007387 */ /* 0x000fe80000100a00 */
[----:B------:R-:W2:Y:S04]  /*16170*/  LDSM.16.M88.4 R24, [R81+UR7+0x15800] ;  /* 0x015800075118783b */ /* 0x000ea80008000200 */
[----:B------:R-:W-:Y:S04]  /*16180*/  STL.64 [R1+0x368], R142 ;  /* 0x0003688e01007387 */ /* 0x000fe80000100a00 */
[----:B-1----:R-:W-:Y:S04]  /*16190*/  STL.64 [R1], R16 ;  /* 0x0000001001007387 */ /* 0x002fe80000100a00 */
[----:B------:R-:W1:Y:S04]  /*161a0*/  LDSM.16.M88.4 R20, [R81+UR7+0x16000] ;  /* 0x016000075114783b */ /* 0x000e680008000200 */
[----:B------:R-:W-:Y:S04]  /*161b0*/  STL.64 [R1+0x8], R18 ;  /* 0x0000081201007387 */ /* 0x000fe80000100a00 */
[----:B------:R-:W4:Y:S01]  /*161c0*/  LDSM.16.M88.4 R16, [R81+UR7+0x16800] ;  /* 0x016800075110783b */ /* 0x000f220008000200 */
[----:B------:R-:W5:Y:S03]  /*161d0*/  S2R R83, SR_TID.X ;  /* 0x0000000000537919 */ /* 0x000f660000002100 */
[----:B---3--:R-:W-:Y:S04]  /*161e0*/  LDSM.16.M88.4 R4, [R81+UR7] ;  /* 0x000000075104783b */ /* 0x008fe80008000200 */
[----:B------:R-:W-:Y:S04]  /*161f0*/  LDSM.16.M88.4 R8, [R81+UR7+0x800] ;  /* 0x000800075108783b */ /* 0x000fe80008000200 */
[----:B------:R-:W-:Y:S04]  /*16200*/  LDSM.16.M88.4 R220, [R81+UR7+0x1000] ;  /* 0x0010000751dc783b */ /* 0x000fe80008000200 */
[----:B--2---:R-:W-:Y:S04]  /*16210*/  STL.64 [R1+0x20], R24 ;  /* 0x0000201801007387 */ /* 0x004fe80000100a00 */
[----:B------:R-:W-:Y:S04]  /*16220*/  STL.64 [R1+0x28], R26 ;  /* 0x0000281a01007387 */ /* 0x000fe80000100a00 */
[----:B------:R-:W2:Y:S04]  /*16230*/  LDSM.16.M88.4 R24, [R81+UR7+0x17000] ;  /* 0x017000075118783b */ /* 0x000ea80008000200 */
[----:B-1----:R-:W-:Y:S04]  /*16240*/  STL.64 [R1+0x10], R20 ;  /* 0x0000101401007387 */ /* 0x002fe80000100a00 */
[----:B------:R-:W-:Y:S04]  /*16250*/  STL.64 [R1+0x18], R22 ;  /* 0x0000181601007387 */ /* 0x000fe80000100a00 */
[----:B------:R-:W1:Y:S04]  /*16260*/  LDSM.16.M88.4 R20, [R81+UR7+0x17800] ;  /* 0x017800075114783b */ /* 0x000e680008000200 */
[----:B----4-:R-:W-:Y:S04]  /*16270*/  STL.64 [R1+0x40], R16 ;  /* 0x0000401001007387 */ /* 0x010fe80000100a00 */
[----:B------:R-:W-:Y:S04]  /*16280*/  STL.64 [R1+0x48], R18 ;  /* 0x0000481201007387 */ /* 0x000fe80000100a00 */
[----:B------:R-:W3:Y:S04]  /*16290*/  LDSM.16.M88.4 R16, [R81+UR7+0x18000] ;  /* 0x018000075110783b */ /* 0x000ee80008000200 */
[----:B------:R-:W-:Y:S04]  /*162a0*/  LDSM.16.M88.4 R12, [R81+UR7+0x1800] ;  /* 0x00180007510c783b */ /* 0x000fe80008000200 */
        /* <DEDUP_REMOVED lines=8> */
[----:B---3--:R-:W-:Y:S04]  /*16330*/  STL.64 [R1+0x50], R16 ;  /* 0x0000501001007387 */ /* 0x008fe80000100a00 */
        /* <DEDUP_REMOVED lines=46> */
[----:B------:R-:W-:Y:S04]  /*16620*/  LDSM.16.M88.4 R20, [R81+UR7+0x1f000] ;  /* 0x01f000075114783b */ /* 0x000fe80008000200 */
[----:B---3--:R-:W-:Y:S04]  /*16630*/  STL.64 [R1+0x110], R16 ;  /* 0x0001101001007387 */ /* 0x008fe80000100a00 */
[----:B------:R-:W-:Y:S04]  /*16640*/  STL.64 [R1+0x118], R18 ;  /* 0x0001181201007387 */ /* 0x000fe80000100a00 */
[----:B------:R-:W1:Y:S04]  /*16650*/  LDSM.16.M88.4 R16, [R81+UR7+0x1f800] ;  /* 0x01f800075110783b */ /* 0x000e680008000200 */
[----:B------:R3:W4:Y:S04]  /*16660*/  LDSM.16.M88.4 R164, [R81+UR7+0x9000] ;  /* 0x0090000751a4783b */ /* 0x0007280008000200 */
[----:B------:R3:W3:Y:S04]  /*16670*/  LDSM.16.M88.4 R152, [R81+UR7+0x9800] ;  /* 0x009800075198783b */ /* 0x0006e80008000200 */
[----:B------:R1:W3:Y:S04]  /*16680*/  LDSM.16.M88.4 R156, [R81+UR7+0xa000] ;  /* 0x00a00007519c783b */ /* 0x0002e80008000200 */
[----:B--2---:R2:W-:Y:S04]  /*16690*/  STL.64 [R1+0x140], R24 ;  /* 0x0001401801007387 */ /* 0x0045e80000100a00 */
[----:B------:R2:W-:Y:S04]  /*166a0*/  STL.64 [R1+0x148], R26 ;  /* 0x0001481a01007387 */ /* 0x0005e80000100a00 */
[----:B------:R2:W2:Y:S04]  /*166b0*/  LDSM.16.M88.4 R144, [R81+UR7+0xa800] ;  /* 0x00a800075190783b */ /* 0x0004a80008000200 */
[----:B------:R1:W2:Y:S04]  /*166c0*/  LDSM.16.M88.4 R148, [R81+UR7+0xb000] ;  /* 0x00b000075194783b */ /* 0x0002a80008000200 */
[----:B------:R1:W2:Y:S04]  /*166d0*/  LDSM.16.M88.4 R136, [R81+UR7+0xb800] ;  /* 0x00b800075188783b */ /* 0x0002a80008000200 */
[----:B------:R2:W2:Y:S04]  /*166e0*/  LDSM.16.M88.4 R140, [R81+UR7+0xc000] ;  /* 0x00c00007518c783b */ /* 0x0004a80008000200 */
[----:B-1----:R1:W-:Y:S04]  /*166f0*/  STL.64 [R1+0x150], R16 ;  /* 0x0001501001007387 */ /* 0x0023e80000100a00 */
[----:B------:R1:W-:Y:S04]  /*16700*/  STL.64 [R1+0x130], R20 ;  /* 0x0001301401007387 */ /* 0x0003e80000100a00 */
[----:B------:R1:W-:Y:S04]  /*16710*/  STL.64 [R1+0x138], R22 ;  /* 0x0001381601007387 */ /* 0x0003e80000100a00 */
[----:B------:R1:W-:Y:S01]  /*16720*/  STL.64 [R1+0x158], R18 ;  /* 0x0001581201007387 */ /* 0x0003e20000100a00 */
[----:B-----5:R-:W-:-:S03]  /*16730*/  LOP3.LUT R83, R83, 0x7f, RZ, 0xc0, !PT ;  /* 0x0000007f53537812 */ /* 0x020fc600078ec0ff */
[----:B------:R1:W1:Y:S04]  /*16740*/  LDSM.16.M88.4 R124, [R81+UR7+0xc800] ;  /* 0x00c80007517c783b */ /* 0x0002680008000200 */
        /* <DEDUP_REMOVED lines=15> */
[----:B------:R1:W1:Y:S01]  /*16840*/  LDSM.16.M88.4 R248, [R81+UR7+0x15000] ;  /* 0x0150000751f8783b */ /* 0x0002620008000200 */
[----:B--234-:R-:W-:Y:S05]  /*16850*/  @!P0 BRA `(.L_x_6) ;  /* 0x0000000800088947 */ /* 0x01cfea0003800000 */
[----:B-1----:R-:W-:Y:S01]  /*16860*/  IMAD.MOV.U32 R16, RZ, RZ, R4 ;  /* 0x000000ffff107224 */ /* 0x002fe200078e0004 */
[----:B------:R-:W-:Y:S01]  /*16870*/  MOV R18, R8 ;  /* 0x0000000800127202 */ /* 0x000fe20000000f00 */
[----:B------:R-:W-:Y:S01]  /*16880*/  IMAD.MOV.U32 R17, RZ, RZ, R6 ;  /* 0x000000ffff117224 */ /* 0x000fe200078e0006 */
        /* <DEDUP_REMOVED lines=43> */
[----:B------:R-:W-:-:S02]  /*16b40*/  IMAD.MOV.U32 R50, RZ, RZ, R160 ;  /* 0x000000ffff327224 */ /* 0x000fc400078e00a0 */
[----:B------:R-:W-:Y:S02]  /*16b50*/  IMAD.MOV.U32 R52, RZ, RZ, R164 ;  /* 0x000000ffff347224 */ /* 0x000fe400078e00a4 */
[----:B------:R-:W-:Y:S02]  /*16b60*/  IMAD.MOV.U32 R53, RZ, RZ, R166 ;  /* 0x000000ffff357224 */ /* 0x000fe400078e00a6 */
[----:B------:R-:W-:Y:S02]  /*16b70*/  IMAD.MOV.U32 R55, RZ, RZ, R154 ;  /* 0x000000ffff377224 */ /* 0x000fe400078e009a */
[----:B------:R-:W-:Y:S02]  /*16b80*/  IMAD.MOV.U32 R56, RZ, RZ, R156 ;  /* 0x000000ffff387224 */ /* 0x000fe400078e009c */
[----:B------:R-:W-:Y:S02]  /*16b90*/  IMAD.MOV.U32 R58, RZ, RZ, R144 ;  /* 0x000000ffff3a7224 */ /* 0x000fe400078e0090 */
        /* <DEDUP_REMOVED lines=14> */
[----:B------:R-:W-:Y:S01]  /*16c80*/  IMAD.MOV.U32 R4, RZ, RZ, R5 ;  /* 0x000000ffff047224 */ /* 0x000fe200078e0005 */
[----:B------:R-:W-:Y:S01]  /*16c90*/  MOV R5, R7 ;  /* 0x0000000700057202 */ /* 0x000fe20000000f00 */
[----:B------:R-:W-:Y:S01]  /*16ca0*/  IMAD.MOV.U32 R7, RZ, RZ, R11 ;  /* 0x000000ffff077224 */ /* 0x000fe200078e000b */
[----:B------:R1:W-:Y:S01]  /*16cb0*/  STTM.x64 tmem[UR11+0x80], R16 ;  /* 0x00008010000079ed */ /* 0x0003e2000834000b */
[----:B------:R-:W-:Y:S01]  /*16cc0*/  IMAD.MOV.U32 R6, RZ, RZ, R9 ;  /* 0x000000ffff067224 */ /* 0x000fe200078e0009 */
[----:B------:R-:W-:Y:S01]  /*16cd0*/  MOV R11, R15 ;  /* 0x0000000f000b7202 */ /* 0x000fe20000000f00 */
[----:B------:R-:W-:Y:S02]  /*16ce0*/  IMAD.MOV.U32 R10, RZ, RZ, R13 ;  /* 0x000000ffff0a7224 */ /* 0x000fe400078e000d */
[----:B------:R-:W-:-:S02]  /*16cf0*/  IMAD.MOV.U32 R9, RZ, RZ, R223 ;  /* 0x000000ffff097224 */ /* 0x000fc400078e00df */
[----:B------:R-:W-:Y:S02]  /*16d00*/  IMAD.MOV.U32 R12, RZ, RZ, R217 ;  /* 0x000000ffff0c7224 */ /* 0x000fe400078e00d9 */
[----:B------:R-:W-:Y:S02]  /*16d10*/  IMAD.MOV.U32 R13, RZ, RZ, R219 ;  /* 0x000000ffff0d7224 */ /* 0x000fe400078e00db */
[----:B------:R-:W-:Y:S02]  /*16d20*/  IMAD.MOV.U32 R15, RZ, RZ, R211 ;  /* 0x000000ffff0f7224 */ /* 0x000fe400078e00d3 */
        /* <DEDUP_REMOVED lines=51> */
[----:B------:R-:W-:-:S04]  /*17060*/  IMAD.MOV.U32 R67, RZ, RZ, R107 ;  /* 0x000000ffff437224 */ /* 0x000fc800078e006b */
[----:B------:R2:W-:Y:S03]  /*17070*/  STTM.x64 tmem[UR11+0x100], R4 ;  /* 0x00010004000079ed */ /* 0x0005e6000834000b */
.L_x_6:
[----:B--2---:R-:W2:Y:S01]  /*17080*/  LDL.LU.64 R10, [R1+0x280] ;  /* 0x00028000010a7983 */ /* 0x004ea20000300a00 */
[----:B------:R-:W-:Y:S01]  /*17090*/  IMAD.SHL.U32 R80, R3, 0x4, RZ ;  /* 0x0000000403507824 */ /* 0x000fe200078e00ff */
[----:B------:R-:W-:Y:S01]  /*170a0*/  SHF.R.S32.HI R0, RZ, 0x1f, R3 ;  /* 0x0000001fff007819 */ /* 0x000fe20000011403 */
[----:B------:R-:W3:Y:S01]  /*170b0*/  LDC R220, c[0x0][0x3a0] ;  /* 0x0000e800ffdc7b82 */ /* 0x000ee20000000800 */
[----:B------:R-:W4:Y:S04]  /*170c0*/  LDL.LU.64 R56, [R1+0x1a0] ;  /* 0x0001a00001387983 */ /* 0x000f280000300a00 */
[----:B------:R-:W5:Y:S03]  /*170d0*/  LDL.LU.64 R50, [R1+0x198] ;  /* 0x0001980001327983 */ /* 0x000f660000300a00 */
[----:B------:R-:W1:Y:S01]  /*170e0*/  LDC R221, c[0x0][0x3a0] ;  /* 0x0000e800ffdd7b82 */ /* 0x000e620000000800 */
[----:B------:R-:W2:Y:S04]  /*170f0*/  LDL.LU.64 R30, [R1+0x190] ;  /* 0x00019000011e7983 */ /* 0x000ea80000300a00 */
[----:B------:R-:W2:Y:S03]  /*17100*/  LDL.LU.64 R36, [R1+0x160] ;  /* 0x0001600001247983 */ /* 0x000ea60000300a00 */
[----:B------:R-:W1:Y:S01]  /*17110*/  LDC R222, c[0x0][0x3a0] ;  /* 0x0000e800ffde7b82 */ /* 0x000e620000000800 */
[----:B------:R-:W2:Y:S04]  /*17120*/  LDL.LU.64 R8, [R1+0x240] ;  /* 0x0002400001087983 */ /* 0x000ea80000300a00 */
[----:B------:R-:W2:Y:S03]  /*17130*/  LDL.LU.64 R64, [R1+0x178] ;  /* 0x0001780001407983 */ /* 0x000ea60000300a00 */
[----:B------:R-:W1:Y:S01]  /*17140*/  LDC R223, c[0x0][0x3a0] ;  /* 0x0000e800ffdf7b82 */ /* 0x000e620000000800 */
[----:B------:R-:W3:Y:S04]  /*17150*/  LDL.LU.64 R46, [R1+0x258] ;  /* 0x00025800012e7983 */ /* 0x000ee80000300a00 */
[----:B------:R-:W3:Y:S04]  /*17160*/  LDL.LU.64 R28, [R1+0x320] ;  /* 0x00032000011c7983 */ /* 0x000ee80000300a00 */
[----:B------:R-:W3:Y:S04]  /*17170*/  LDL.LU.64 R62, [R1+0x270] ;  /* 0x00027000013e7983 */ /* 0x000ee80000300a00 */
[----:B------:R-:W4:Y:S04]  /*17180*/  LDL.LU.64 R40, [R1+0x210] ;  /* 0x0002100001287983 */ /* 0x000f280000300a00 */
[----:B------:R-:W4:Y:S04]  /*17190*/  LDL.LU.64 R34, [R1+0x1d0] ;  /* 0x0001d00001227983 */ /* 0x000f280000300a00 */
[----:B-1----:R-:W4:Y:S04]  /*171a0*/  LDL.LU.64 R18, [R1+0x288] ;  /* 0x0002880001127983 */ /* 0x002f280000300a00 */
        /* <DEDUP_REMOVED lines=23> */
[----:B------:R-:W5:Y:S01]  /*17320*/  LDL.LU.64 R76, [R1+0x180] ;  /* 0x00018000014c7983 */ /* 0x000f620000300a00 */
[----:B--2---:R-:W-:Y:S01]  /*17330*/  MOV R66, R64 ;  /* 0x0000004000427202 */ /* 0x004fe20000000f00 */
[----:B------:R-:W-:-:S02]  /*17340*/  IMAD.MOV.U32 R67, RZ, RZ, R65 ;  /* 0x000000ffff437224 */ /* 0x000fc400078e0041 */
[----:B---3--:R-:W-:Y:S01]  /*17350*/  IMAD.MOV.U32 R64, RZ, RZ, R62 ;  /* 0x000000ffff407224 */ /* 0x008fe200078e003e */
[----:B------:R-:W-:Y:S01]  /*17360*/  MOV R65, R63 ;  /* 0x0000003f00417202 */ /* 0x000fe20000000f00 */
[----:B----4-:R-:W-:Y:S01]  /*17370*/  IMAD.MOV.U32 R62, RZ, RZ, R60 ;  /* 0x000000ffff3e7224 */ /* 0x010fe200078e003c */
[----:B------:R-:W-:Y:S01]  /*17380*/  MOV R60, R56 ;  /* 0x00000038003c7202 */ /* 0x000fe20000000f00 */
[----:B------:R-:W-:Y:S02]  /*17390*/  IMAD.MOV.U32 R63, RZ, RZ, R61 ;  /* 0x000000ffff3f7224 */ /* 0x000fe400078e003d */
[----:B------:R-:W-:Y:S02]  /*173a0*/  IMAD.MOV.U32 R61, RZ, RZ, R57 ;  /* 0x000000ffff3d7224 */ /* 0x000fe400078e0039 */
[----:B------:R-:W2:Y:S04]  /*173b0*/  LDL.LU.64 R56, [R1+0x2f8] ;  /* 0x0002f80001387983 */ /* 0x000ea80000300a00 */
[----:B------:R-:W3:Y:S04]  /*173c0*/  LDL.LU.64 R116, [R1+0x310] ;  /* 0x0003100001747983 */ /* 0x000ee80000300a00 */
[----:B------:R-:W4:Y:S01]  /*173d0*/  LDL.LU.64 R110, [R1+0x2b0] ;  /* 0x0002b000016e7983 */ /* 0x000f220000300a00 */
[----:B------:R-:W-:Y:S01]  /*173e0*/  SHF.L.U64.HI R3, R3, 0x2, R0 ;  /* 0x0000000203037819 */ /* 0x000fe20000010200 */
[----:B------:R-:W-:Y:S01]  /*173f0*/  IMAD.MOV.U32 R68, RZ, RZ, R64 ;  /* 0x000000ffff447224 */ /* 0x000fe200078e0040 */
[----:B------:R-:W-:Y:S01]  /*17400*/  MOV R69, R65 ;  /* 0x0000004100457202 */ /* 0x000fe20000000f00 */
[----:B------:R-:W2:Y:S04]  /*17410*/  LDL.LU.64 R120, [R1+0x358] ;  /* 0x0003580001787983 */ /* 0x000ea80000300a00 */
[----:B------:R-:W3:Y:S01]  /*17420*/  LDL.LU.64 R112, [R1+0x1f0] ;  /* 0x0001f00001707983 */ /* 0x000ee20000300a00 */
[----:B-----5:R-:W-:-:S03]  /*17430*/  IADD3 R104, P2, PT, R108, R80, RZ ;  /* 0x000000506c687210 */ /* 0x020fc60007f5e0ff */
[----:B------:R-:W5:Y:S01]  /*17440*/  LDL.LU.64 R106, [R1+0x1b0] ;  /* 0x0001b000016a7983 */ /* 0x000f620000300a00 */
[-C--:B------:R-:W-:Y:S02]  /*17450*/  IADD3 R72, P4, PT, R78, R80.reuse, RZ ;  /* 0x000000504e487210 */ /* 0x080fe40007f9e0ff */
[----:B------:R-:W-:Y:S02]  /*17460*/  IADD3.X R105, PT, PT, R109, R3, RZ, P2, !PT ;  /* 0x000000036d697210 */ /* 0x000fe400017fe4ff */
[----:B------:R-:W-:Y:S01]  /*17470*/  IADD3 R64, P5, PT, R70, R80, RZ ;  /* 0x0000005046407210 */ /* 0x000fe20007fbe0ff */
[----:B------:R-:W-:-:S04]  /*17480*/  IMAD.X R73, R79, 0x1, R3, P4 ;  /* 0x000000014f497824 */ /* 0x000fc800020e0603 */
[----:B------:R-:W-:Y:S01]  /*17490*/  IMAD.X R65, R71, 0x1, R3, P5 ;  /* 0x0000000147417824 */ /* 0x000fe200028e0603 */
[----:B--2---:R-:W-:-:S05]  /*174a0*/  IADD3 R118, P1, PT, R120, R80, RZ ;  /* 0x0000005078767210 */ /* 0x004fca0007f3e0ff */
[----:B------:R-:W-:-:S05]  /*174b0*/  IMAD.X R119, R121, 0x1, R3, P1 ;  /* 0x0000000179777824 */ /* 0x000fca00008e0603 */
[----:B------:R-:W-:Y:S04]  /*174c0*/  STL.64 [R1+0xbf8], R118 ;  /* 0x000bf87601007387 */ /* 0x000fe80000100a00 */
[----:B------:R-:W-:Y:S04]  /*174d0*/  STL.64 [R1+0xc38], R104 ;  /* 0x000c386801007387 */ /* 0x000fe80000100a00 */
[----:B------:R-:W-:Y:S04]  /*174e0*/  STL.64 [R1+0xc78], R72 ;  /* 0x000c784801007387 */ /* 0x000fe80000100a00 */
[----:B------:R1:W-:Y:S04]  /*174f0*/  STL.64 [R1+0xcb8], R64 ;  /* 0x000cb84001007387 */ /* 0x0003e80000100a00 */
[----:B------:R-:W2:Y:S01]  /*17500*/  LDL.LU.64 R120, [R1+0x238] ;  /* 0x0002380001787983 */ /* 0x000ea20000300a00 */
[----:B------:R-:W-:-:S02]  /*17510*/  IADD3 R78, P2, PT, R114, R80, RZ ;  /* 0x00000050724e7210 */ /* 0x000fc40007f5e0ff */
[-C--:B------:R-:W-:Y:S01]  /*17520*/  IADD3 R70, P4, PT, R74, R80.reuse, RZ ;  /* 0x000000504a467210 */ /* 0x080fe20007f9e0ff */
[----:B------:R-:W3:Y:S02]  /*17530*/  LDL.LU.64 R108, [R1+0x308] ;  /* 0x00030800016c7983 */ /* 0x000ee40000300a00 */
[--C-:B------:R-:W-:Y:S01]  /*17540*/  IMAD.X R79, R115, 0x1, R3.reuse, P2 ;  /* 0x00000001734f7824 */ /* 0x100fe200010e0603 */
[-C--:B-1----:R-:W-:Y:S01]  /*17550*/  IADD3 R64, P5, PT, R76, R80.reuse, RZ ;  /* 0x000000504c407210 */ /* 0x082fe20007fbe0ff */
[----:B------:R-:W-:Y:S01]  /*17560*/  IMAD.X R71, R75, 0x1, R3, P4 ;  /* 0x000000014b477824 */ /* 0x000fe200020e0603 */
[----:B------:R-:W3:Y:S02]  /*17570*/  LDL.LU.64 R104, [R1+0x2a8] ;  /* 0x0002a80001687983 */ /* 0x000ee40000300a00 */
[----:B------:R-:W-:Y:S02]  /*17580*/  IADD3.X R65, PT, PT, R77, R3, RZ, P5, !PT ;  /* 0x000000034d417210 */ /* 0x000fe40002ffe4ff */
[----:B------:R-:W3:Y:S01]  /*17590*/  LDL.LU.64 R72, [R1+0x268] ;  /* 0x0002680001487983 */ /* 0x000ee20000300a00 */
[----:B--2---:R-:W-:-:S04]  /*175a0*/  IADD3 R118, P1, PT, R120, R80, RZ ;  /* 0x0000005078767210 */ /* 0x004fc80007f3e0ff */
[----:B------:R-:W-:-:S05]  /*175b0*/  IADD3.X R119, PT, PT, R121, R3, RZ, P1, !PT ;  /* 0x0000000379777210 */ /* 0x000fca0000ffe4ff */
[----:B------:R-:W-:Y:S04]  /*175c0*/  STL.64 [R1+0xcf0], R118 ;  /* 0x000cf07601007387 */ /* 0x000fe80000100a00 */
[----:B------:R1:W-:Y:S04]  /*175d0*/  STL.64 [R1+0xd28], R78 ;  /* 0x000d284e01007387 */ /* 0x0003e80000100a00 */
[----:B------:R2:W-:Y:S04]  /*175e0*/  STL.64 [R1+0xd50], R70 ;  /* 0x000d504601007387 */ /* 0x0005e80000100a00 */
[----:B-1----:R-:W5:Y:S04]  /*175f0*/  LDL.LU.64 R78, [R1+0x1e8] ;  /* 0x0001e800014e7983 */ /* 0x002f680000300a00 */
[----:B------:R-:W5:Y:S04]  /*17600*/  LDL.LU.64 R74, [R1+0x1a8] ;  /* 0x0001a800014a7983 */ /* 0x000f680000300a00 */
[----:B--2---:R-:W2:Y:S04]  /*17610*/  LDL.LU.64 R70, [R1+0x170] ;  /* 0x0001700001467983 */ /* 0x004ea80000300a00 */
[----:B------:R1:W-:Y:S04]  /*17620*/  STL.64 [R1+0xd68], R64 ;  /* 0x000d684001007387 */ /* 0x0003e80000100a00 */
[----:B------:R-:W2:Y:S01]  /*17630*/  LDL.LU.64 R120, [R1+0x350] ;  /* 0x0003500001787983 */ /* 0x000ea20000300a00 */
[----:B---3--:R-:W-:-:S02]  /*17640*/  IADD3 R114, P2, PT, R116, R80, RZ ;  /* 0x0000005074727210 */ /* 0x008fc40007f5e0ff */
[----:B----4-:R-:W-:-:S03]  /*17650*/  IADD3 R76, P4, PT, R110, R80, RZ ;  /* 0x000000506e4c7210 */ /* 0x010fc60007f9e0ff */
[--C-:B------:R-:W-:Y:S01]  /*17660*/  IMAD.X R115, R117, 0x1, R3.reuse, P2 ;  /* 0x0000000175737824 */ /* 0x100fe200010e0603 */
[----:B------:R-:W-:Y:S02]  /*17670*/  IADD3.X R77, PT, PT, R111, R3, RZ, P4, !PT ;  /* 0x000000036f4d7210 */ /* 0x000fe400027fe4ff */
[----:B-1----:R-:W-:Y:S01]  /*17680*/  IADD3 R64, P5, PT, R68, R80, RZ ;  /* 0x0000005044407210 */ /* 0x002fe20007fbe0ff */
[----:B------:R-:W-:Y:S02]  /*17690*/  IMAD.MOV.U32 R68, RZ, RZ, R62 ;  /* 0x000000ffff447224 */ /* 0x000fe400078e003e */
[----:B------:R-:W-:Y:S01]  /*176a0*/  IMAD.MOV.U32 R62, RZ, RZ, R60 ;  /* 0x000000ffff3e7224 */ /* 0x000fe200078e003c */
[----:B------:R-:W-:Y:S01]  /*176b0*/  MOV R60, R56 ;  /* 0x00000038003c7202 */ /* 0x000fe20000000f00 */
[----:B------:R-:W-:Y:S01]  /*176c0*/  IMAD.X R65, R69, 0x1, R3, P5 ;  /* 0x0000000145417824 */ /* 0x000fe200028e0603 */
[----:B------:R-:W-:Y:S01]  /*176d0*/  MOV R69, R63 ;  /* 0x0000003f00457202 */ /* 0x000fe20000000f00 */
[----:B------:R-:W-:-:S02]  /*176e0*/  IMAD.MOV.U32 R63, RZ, RZ, R61 ;  /* 0x000000ffff3f7224 */ /* 0x000fc400078e003d */
[----:B------:R-:W-:Y:S01]  /*176f0*/  IMAD.MOV.U32 R61, RZ, RZ, R57 ;  /* 0x000000ffff3d7224 */ /* 0x000fe200078e0039 */
[----:B------:R-:W-:Y:S01]  /*17700*/  MOV R57, R53 ;  /* 0x0000003500397202 */ /* 0x000fe20000000f00 */
[----:B------:R-:W-:Y:S02]  /*17710*/  IMAD.MOV.U32 R56, RZ, RZ, R52 ;  /* 0x000000ffff387224 */ /* 0x000fe400078e0034 */
[----:B------:R-:W-:Y:S01]  /*17720*/  IMAD.MOV.U32 R52, RZ, RZ, R24 ;  /* 0x000000ffff347224 */ /* 0x000fe200078e0018 */
[----:B------:R-:W-:Y:S01]  /*17730*/  MOV R24, R22 ;  /* 0x0000001600187202 */ /* 0x000fe20000000f00 */
[----:B------:R-:W-:Y:S02]  /*17740*/  IMAD.MOV.U32 R53, RZ, RZ, R25 ;  /* 0x000000ffff357224 */ /* 0x000fe400078e0019 */
[----:B------:R-:W-:Y:S01]  /*17750*/  IMAD.MOV.U32 R25, RZ, RZ, R23 ;  /* 0x000000ffff197224 */ /* 0x000fe200078e0017 */
[----:B------:R-:W-:Y:S01]  /*17760*/  MOV R23, R21 ;  /* 0x0000001500177202 */ /* 0x000fe20000000f00 */
[----:B------:R-:W-:-:S02]  /*17770*/  IMAD.MOV.U32 R22, RZ, RZ, R20 ;  /* 0x000000ffff167224 */ /* 0x000fc400078e0014 */
[----:B------:R-:W-:Y:S02]  /*17780*/  IMAD.MOV.U32 R20, RZ, RZ, R12 ;  /* 0x000000ffff147224 */ /* 0x000fe400078e000c */
[----:B------:R-:W-:Y:S01]  /*17790*/  IMAD.MOV.U32 R21, RZ, RZ, R13 ;  /* 0x000000ffff157224 */ /* 0x000fe200078e000d */
[----:B--2---:R-:W-:-:S05]  /*177a0*/  IADD3 R118, P1, PT, R120, R80, RZ ;  /* 0x0000005078767210 */ /* 0x004fca0007f3e0ff */
[----:B------:R-:W-:-:S05]  /*177b0*/  IMAD.X R119, R121, 0x1, R3, P1 ;  /* 0x0000000179777824 */ /* 0x000fca00008e0603 */
[----:B------:R-:W-:Y:S04]  /*177c0*/  STL.64 [R1+0xbe0], R118 ;  /* 0x000be07601007387 */ /* 0x000fe80000100a00 */
[----:B------:R-:W-:Y:S04]  /*177d0*/  STL.64 [R1+0xc20], R114 ;  /* 0x000c207201007387 */ /* 0x000fe80000100a00 */
[----:B------:R5:W-:Y:S04]  /*177e0*/  STL.64 [R1+0xc60], R76 ;  /* 0x000c604c01007387 */ /* 0x000be80000100a00 */
[----:B------:R1:W-:Y:S04]  /*177f0*/  STL.64 [R1+0xca0], R64 ;  /* 0x000ca04001007387 */ /* 0x0003e80000100a00 */
[----:B------:R-:W2:Y:S04]  /*17800*/  LDL.LU.64 R12, [R1+0x1c8] ;  /* 0x0001c800010c7983 */ /* 0x000ea80000300a00 */
[----:B------:R-:W3:Y:S01]  /*17810*/  LDL.LU.64 R116, [R1+0x230] ;  /* 0x0002300001747983 */ /* 0x000ee20000300a00 */
[----:B------:R-:W-:-:S02]  /*17820*/  IADD3 R110, P2, PT, R112, R80, RZ ;  /* 0x00000050706e7210 */ /* 0x000fc40007f5e0ff */
[-C--:B-----5:R-:W-:Y:S02]  /*17830*/  IADD3 R76, P4, PT, R106, R80.reuse, RZ ;  /* 0x000000506a4c7210 */ /* 0x0a0fe40007f9e0ff */
[-C--:B-1----:R-:W-:Y:S01]  /*17840*/  IADD3 R64, P5, PT, R66, R80.reuse, RZ ;  /* 0x0000005042407210 */ /* 0x082fe20007fbe0ff */
[--C-:B------:R-:W-:Y:S02]  /*17850*/  IMAD.X R111, R113, 0x1, R3.reuse, P2 ;  /* 0x00000001716f7824 */ /* 0x100fe400010e0603 */
[----:B------:R-:W-:Y:S01]  /*17860*/  IMAD.X R77, R107, 0x1, R3, P4 ;  /* 0x000000016b4d7824 */ /* 0x000fe200020e0603 */
[----:B------:R-:W-:Y:S02]  /*17870*/  IADD3.X R65, PT, PT, R67, R3, RZ, P5, !PT ;  /* 0x0000000343417210 */ /* 0x000fe40002ffe4ff */
[----:B---3--:R-:W-:-:S04]  /*17880*/  IADD3 R114, P1, PT, R116, R80, RZ ;  /* 0x0000005074727210 */ /* 0x008fc80007f3e0ff */
[----:B------:R-:W-:-:S05]  /*17890*/  IADD3.X R115, PT, PT, R117, R3, RZ, P1, !PT ;  /* 0x0000000375737210 */ /* 0x000fca0000ffe4ff */
[----:B------:R-:W-:Y:S04]  /*178a0*/  STL.64 [R1+0xcd8], R114 ;  /* 0x000cd87201007387 */ /* 0x000fe80000100a00 */
[----:B------:R-:W-:Y:S04]  /*178b0*/  STL.64 [R1+0xd10], R110 ;  /* 0x000d106e01007387 */ /* 0x000fe80000100a00 */
[----:B------:R-:W-:Y:S04]  /*178c0*/  STL.64 [R1+0xd40], R76 ;  /* 0x000d404c01007387 */ /* 0x000fe80000100a00 */
[----:B------:R1:W-:Y:S02]  /*178d0*/  STL.64 [R1+0xd60], R64 ;  /* 0x000d604001007387 */ /* 0x0003e40000100a00 */
[----:B-1----:R-:W-:Y:S01]  /*178e0*/  IMAD.MOV.U32 R64, RZ, RZ, R62 ;  /* 0x000000ffff407224 */ /* 0x002fe200078e003e */
        /* <DEDUP_REMOVED lines=12> */
[----:B------:R-:W-:Y:S02]  /*179b0*/  IMAD.MOV.U32 R43, RZ, RZ, R17 ;  /* 0x000000ffff2b7224 */ /* 0x000fe400078e0011 */
[----:B------:R-:W3:Y:S04]  /*179c0*/  LDL.LU.64 R16, [R1+0x250] ;  /* 0x0002500001107983 */ /* 0x000ee80000300a00 */
[----:B------:R-:W4:Y:S01]  /*179d0*/  LDL.LU.64 R112, [R1+0x348] ;  /* 0x0003480001707983 */ /* 0x000f220000300a00 */
[-C--:B------:R-:W-:Y:S02]  /*179e0*/  IADD3 R106, P2, PT, R108, R80.reuse, RZ ;  /* 0x000000506c6a7210 */ /* 0x080fe40007f5e0ff */
[----:B------:R-:W-:-:S02]  /*179f0*/  IADD3 R76, P4, PT, R104, R80, RZ ;  /* 0x00000050684c7210 */ /* 0x000fc40007f9e0ff */
[-C--:B------:R-:W-:Y:S01]  /*17a00*/  IADD3 R66, P5, PT, R72, R80.reuse, RZ ;  /* 0x0000005048427210 */ /* 0x080fe20007fbe0ff */
[--C-:B------:R-:W-:Y:S02]  /*17a10*/  IMAD.X R107, R109, 0x1, R3.reuse, P2 ;  /* 0x000000016d6b7824 */ /* 0x100fe400010e0603 */
[----:B------:R-:W-:Y:S01]  /*17a20*/  IMAD.X R77, R105, 0x1, R3, P4 ;  /* 0x00000001694d7824 */ /* 0x000fe200020e0603 */
[----:B------:R-:W-:Y:S02]  /*17a30*/  IADD3.X R67, PT, PT, R73, R3, RZ, P5, !PT ;  /* 0x0000000349437210 */ /* 0x000fe40002ffe4ff */
[----:B----4-:R-:W-:-:S04]  /*17a40*/  IADD3 R110, P1, PT, R112, R80, RZ ;  /* 0x00000050706e7210 */ /* 0x010fc80007f3e0ff */
[----:B------:R-:W-:-:S05]  /*17a50*/  IADD3.X R111, PT, PT, R113, R3, RZ, P1, !PT ;  /* 0x00000003716f7210 */ /* 0x000fca0000ffe4ff */
[----:B------:R-:W-:Y:S04]  /*17a60*/  STL.64 [R1+0xbc8], R110 ;  /* 0x000bc86e01007387 */ /* 0x000fe80000100a00 */
[----:B------:R1:W-:Y:S04]  /*17a70*/  STL.64 [R1+0xc08], R106 ;  /* 0x000c086a01007387 */ /* 0x0003e80000100a00 */
[----:B------:R4:W-:Y:S04]  /*17a80*/  STL.64 [R1+0xc48], R76 ;  /* 0x000c484c01007387 */ /* 0x0009e80000100a00 */
[----:B------:R5:W-:Y:S04]  /*17a90*/  STL.64 [R1+0xc88], R66 ;  /* 0x000c884201007387 */ /* 0x000be80000100a00 */
[----:B-1----:R-:W2:Y:S01]  /*17aa0*/  LDL.LU.64 R106, [R1+0x228] ;  /* 0x00022800016a7983 */ /* 0x002ea20000300a00 */
[----:B------:R-:W-:-:S02]  /*17ab0*/  IADD3 R72, P4, PT, R74, R80, RZ ;  /* 0x000000504a487210 */ /* 0x000fc40007f9e0ff */
[-C--:B----4-:R-:W-:Y:S02]  /*17ac0*/  IADD3 R76, P2, PT, R78, R80.reuse, RZ ;  /* 0x000000504e4c7210 */ /* 0x090fe40007f5e0ff */
[----:B------:R-:W-:Y:S02]  /*17ad0*/  IADD3.X R73, PT, PT, R75, R3, RZ, P4, !PT ;  /* 0x000000034b497210 */ /* 0x000fe400027fe4ff */
[----:B-----5:R-:W-:Y:S01]  /*17ae0*/  IADD3 R66, P5, PT, R70, R80, RZ ;  /* 0x0000005046427210 */ /* 0x020fe20007fbe0ff */
[----:B------:R-:W-:-:S04]  /*17af0*/  IMAD.X R77, R79, 0x1, R3, P2 ;  /* 0x000000014f4d7824 */ /* 0x000fc800010e0603 */
[----:B------:R-:W-:Y:S01]  /*17b00*/  IMAD.X R67, R71, 0x1, R3, P5 ;  /* 0x0000000147437824 */ /* 0x000fe200028e0603 */
[----:B--2---:R-:W-:-:S05]  /*17b10*/  IADD3 R104, P1, PT, R106, R80, RZ ;  /* 0x000000506a687210 */ /* 0x004fca0007f3e0ff */
[----:B------:R-:W-:-:S05]  /*17b20*/  IMAD.X R105, R107, 0x1, R3, P1 ;  /* 0x000000016b697824 */ /* 0x000fca00008e0603 */
[----:B------:R1:W-:Y:S04]  /*17b30*/  STL.64 [R1+0xcc0], R104 ;  /* 0x000cc06801007387 */ /* 0x0003e80000100a00 */
[----:B------:R2:W-:Y:S04]  /*17b40*/  STL.64 [R1+0xcf8], R76 ;  /* 0x000cf84c01007387 */ /* 0x0005e80000100a00 */
[----:B------:R4:W-:Y:S04]  /*17b50*/  STL.64 [R1+0xd30], R72 ;  /* 0x000d304801007387 */ /* 0x0009e80000100a00 */
[----:B------:R5:W-:Y:S04]  /*17b60*/  STL.64 [R1+0xd58], R66 ;  /* 0x000d584201007387 */ /* 0x000be80000100a00 */
[----:B-1----:R-:W3:Y:S04]  /*17b70*/  LDL.LU.64 R104, [R1+0x340] ;  /* 0x0003400001687983 */ /* 0x002ee80000300a00 */
[----:B--2---:R-:W2:Y:S04]  /*17b80*/  LDL.LU.64 R76, [R1+0x300] ;  /* 0x00030000014c7983 */ /* 0x004ea80000300a00 */
[----:B----4-:R-:W4:Y:S01]  /*17b90*/  LDL.LU.64 R72, [R1+0x2a0] ;  /* 0x0002a00001487983 */ /* 0x010f220000300a00 */
[----:B-----5:R-:W-:Y:S01]  /*17ba0*/  IMAD.MOV.U32 R66, RZ, RZ, R64 ;  /* 0x000000ffff427224 */ /* 0x020fe200078e0040 */
[----:B------:R-:W-:-:S02]  /*17bb0*/  IADD3 R64, P5, PT, R68, R80, RZ ;  /* 0x0000005044407210 */ /* 0x000fc40007fbe0ff */
[----:B------:R-:W-:Y:S02]  /*17bc0*/  MOV R67, R65 ;  /* 0x0000004100437202 */ /* 0x000fe40000000f00 */
[-C--:B---3--:R-:W-:Y:S02]  /*17bd0*/  IADD3 R78, P1, PT, R104, R80.reuse, RZ ;  /* 0x00000050684e7210 */ /* 0x088fe40007f3e0ff */
[----:B--2---:R-:W-:-:S03]  /*17be0*/  IADD3 R74, P2, PT, R76, R80, RZ ;  /* 0x000000504c4a7210 */ /* 0x004fc60007f5e0ff */
[--C-:B------:R-:W-:Y:S01]  /*17bf0*/  IMAD.X R79, R105, 0x1, R3.reuse, P1 ;  /* 0x00000001694f7824 */ /* 0x100fe200008e0603 */
[----:B----4-:R-:W-:Y:S01]  /*17c00*/  IADD3 R70, P4, PT, R72, R80, RZ ;  /* 0x0000005048467210 */ /* 0x010fe20007f9e0ff */
[----:B------:R-:W-:-:S03]  /*17c10*/  IMAD.X R75, R77, 0x1, R3, P2 ;  /* 0x000000014d4b7824 */ /* 0x000fc600010e0603 */
[----:B------:R-:W-:Y:S01]  /*17c20*/  STL.64 [R1+0xb30], R78 ;  /* 0x000b304e01007387 */ /* 0x000fe20000100a00 */
[----:B------:R-:W-:-:S03]  /*17c30*/  IADD3.X R71, PT, PT, R73, R3, RZ, P4, !PT ;  /* 0x0000000349477210 */ /* 0x000fc600027fe4ff */
[----:B------:R-:W-:Y:S04]  /*17c40*/  STL.64 [R1+0xbe8], R74 ;  /* 0x000be84a01007387 */ /* 0x000fe80000100a00 */
[----:B------:R-:W-:Y:S04]  /*17c50*/  STL.64 [R1+0xc28], R70 ;  /* 0x000c284601007387 */ /* 0x000fe80000100a00 */
[----:B------:R-:W2:Y:S04]  /*17c60*/  LDL.LU.64 R76, [R1+0x220] ;  /* 0x00022000014c7983 */ /* 0x000ea80000300a00 */
[----:B------:R-:W3:Y:S01]  /*17c70*/  LDL.LU.64 R72, [R1+0x1e0] ;  /* 0x0001e00001487983 */ /* 0x000ee20000300a00 */
[----:B------:R-:W-:-:S02]  /*17c80*/  IMAD.X R65, R69, 0x1, R3, P5 ;  /* 0x0000000145417824 */ /* 0x000fc400028e0603 */
[----:B------:R-:W-:Y:S01]  /*17c90*/  IMAD.MOV.U32 R68, RZ, RZ, R60 ;  /* 0x000000ffff447224 */ /* 0x000fe200078e003c */
[----:B------:R-:W-:Y:S01]  /*17ca0*/  MOV R60, R44 ;  /* 0x0000002c003c7202 */ /* 0x000fe20000000f00 */
[----:B------:R-:W-:Y:S01]  /*17cb0*/  IMAD.MOV.U32 R69, RZ, RZ, R61 ;  /* 0x000000ffff457224 */ /* 0x000fe200078e003d */
[----:B------:R1:W-:Y:S01]  /*17cc0*/  STL.64 [R1+0xc68], R64 ;  /* 0x000c684001007387 */ /* 0x0003e20000100a00 */
[----:B------:R-:W-:Y:S01]  /*17cd0*/  IADD3 R44, P5, PT, R54, R80, RZ ;  /* 0x00000050362c7210 */ /* 0x000fe20007fbe0ff */
[----:B------:R-:W-:-:S04]  /*17ce0*/  IMAD.MOV.U32 R61, RZ, RZ, R45 ;  /* 0x000000ffff3d7224 */ /* 0x000fc800078e002d */
[----:B------:R-:W-:Y:S02]  /*17cf0*/  IMAD.X R45, R55, 0x1, R3, P5 ;  /* 0x00000001372d7824 */ /* 0x000fe400028e0603 */
[----:B-1----:R-:W-:Y:S01]  /*17d00*/  IMAD.MOV.U32 R64, RZ, RZ, R62 ;  /* 0x000000ffff407224 */ /* 0x002fe200078e003e */
[----:B------:R-:W-:Y:S02]  /*17d10*/  IADD3 R62, P4, PT, R66, R80, RZ ;  /* 0x00000050423e7210 */ /* 0x000fe40007f9e0ff */
[----:B------:R-:W-:-:S03]  /*17d20*/  MOV R65, R63 ;  /* 0x0000003f00417202 */ /* 0x000fc60000000f00 */
[----:B------:R-:W-:Y:S01]  /*17d30*/  IMAD.X R63, R67, 0x1, R3, P4 ;  /* 0x00000001433f7824 */ /* 0x000fe200020e0603 */
[----:B------:R-:W-:-:S05]  /*17d40*/  IADD3 R54, P4, PT, R58, R80, RZ ;  /* 0x000000503a367210 */ /* 0x000fca0007f9e0ff */
[----:B------:R-:W-:Y:S01]  /*17d50*/  IMAD.X R55, R59, 0x1, R3, P4 ;  /* 0x000000013b377824 */ /* 0x000fe200020e0603 */
[-C--:B--2---:R-:W-:Y:S02]  /*17d60*/  IADD3 R74, P1, PT, R76, R80.reuse, RZ ;  /* 0x000000504c4a7210 */ /* 0x084fe40007f3e0ff */
[----:B---3--:R-:W-:-:S03]  /*17d70*/  IADD3 R70, P2, PT, R72, R80, RZ ;  /* 0x0000005048467210 */ /* 0x008fc60007f5e0ff */
[--C-:B------:R-:W-:Y:S01]  /*17d80*/  IMAD.X R75, R77, 0x1, R3.reuse, P1 ;  /* 0x000000014d4b7824 */ /* 0x100fe200008e0603 */
[-C--:B------:R-:W-:Y:S02]  /*17d90*/  IADD3 R66, P1, PT, R68, R80.reuse, RZ ;  /* 0x0000005044427210 */ /* 0x080fe40007f3e0ff */
[-C--:B------:R-:W-:Y:S02]  /*17da0*/  IADD3.X R71, PT, PT, R73, R3.reuse, RZ, P2, !PT ;  /* 0x0000000349477210 */ /* 0x080fe400017fe4ff */
[----:B------:R-:W-:Y:S01]  /*17db0*/  STL.64 [R1+0xca8], R74 ;  /* 0x000ca84a01007387 */ /* 0x000fe20000100a00 */
[----:B------:R-:W-:Y:S02]  /*17dc0*/  IADD3.X R67, PT, PT, R69, R3, RZ, P1, !PT ;  /* 0x0000000345437210 */ /* 0x000fe40000ffe4ff */
[----:B------:R-:W-:Y:S01]  /*17dd0*/  IADD3 R58, P1, PT, R60, R80, RZ ;  /* 0x000000503c3a7210 */ /* 0x000fe20007f3e0ff */
[----:B------:R-:W-:Y:S04]  /*17de0*/  STL.64 [R1+0xce0], R70 ;  /* 0x000ce04601007387 */ /* 0x000fe80000100a00 */
[----:B------:R1:W-:Y:S01]  /*17df0*/  STL.64 [R1+0xd18], R62 ;  /* 0x000d183e01007387 */ /* 0x0003e20000100a00 */
[----:B------:R-:W-:-:S03]  /*17e00*/  IMAD.X R59, R61, 0x1, R3, P1 ;  /* 0x000000013d3b7824 */ /* 0x000fc600008e0603 */
[----:B------:R2:W-:Y:S04]  /*17e10*/  STL.64 [R1+0xd48], R44 ;  /* 0x000d482c01007387 */ /* 0x0005e80000100a00 */
[----:B------:R-:W-:Y:S01]  /*17e20*/  STL.64 [R1+0xb20], R66 ;  /* 0x000b204201007387 */ /* 0x000fe20000100a00 */
[-C--:B-1----:R-:W-:Y:S02]  /*17e30*/  IADD3 R62, P2, PT, R64, R80.reuse, RZ ;  /* 0x00000050403e7210 */ /* 0x082fe40007f5e0ff */
[----:B--2---:R-:W-:-:S03]  /*17e40*/  IADD3 R44, P5, PT, R46, R80, RZ ;  /* 0x000000502e2c7210 */ /* 0x004fc60007fbe0ff */
[--C-:B------:R-:W-:Y:S01]  /*17e50*/  IMAD.X R63, R65, 0x1, R3.reuse, P2 ;  /* 0x00000001413f7824 */ /* 0x100fe200010e0603 */
[-C--:B------:R-:W-:Y:S02]  /*17e60*/  IADD3 R46, P4, PT, R50, R80.reuse, RZ ;  /* 0x00000050322e7210 */ /* 0x080fe40007f9e0ff */
[-C--:B------:R-:W-:Y:S02]  /*17e70*/  IADD3.X R45, PT, PT, R47, R3.reuse, RZ, P5, !PT ;  /* 0x000000032f2d7210 */ /* 0x080fe40002ffe4ff */
[----:B------:R-:W-:Y:S01]  /*17e80*/  STL.64 [R1+0xbd0], R62 ;  /* 0x000bd03e01007387 */ /* 0x000fe20000100a00 */
[----:B------:R-:W-:Y:S02]  /*17e90*/  IADD3.X R47, PT, PT, R51, R3, RZ, P4, !PT ;  /* 0x00000003332f7210 */ /* 0x000fe400027fe4ff */
[----:B------:R-:W-:Y:S01]  /*17ea0*/  IADD3 R50, P1, PT, R52, R80, RZ ;  /* 0x0000005034327210 */ /* 0x000fe20007f3e0ff */
[----:B------:R1:W-:Y:S04]  /*17eb0*/  STL.64 [R1+0xc10], R54 ;  /* 0x000c103601007387 */ /* 0x0003e80000100a00 */
[----:B------:R2:W-:Y:S01]  /*17ec0*/  STL.64 [R1+0xc50], R44 ;  /* 0x000c502c01007387 */ /* 0x0005e20000100a00 */
[----:B------:R-:W-:-:S03]  /*17ed0*/  IMAD.X R51, R53, 0x1, R3, P1 ;  /* 0x0000000135337824 */ /* 0x000fc600008e0603 */
[----:B------:R-:W-:Y:S01]  /*17ee0*/  STL.64 [R1+0xc90], R58 ;  /* 0x000c903a01007387 */ /* 0x000fe20000100a00 */
[----:B-1----:R-:W-:Y:S01]  /*17ef0*/  IADD3 R54, P2, PT, R56, R80, RZ ;  /* 0x0000005038367210 */ /* 0x002fe20007f5e0ff */
[----:B--2---:R-:W-:Y:S01]  /*17f00*/  IMAD.MOV.U32 R44, RZ, RZ, R40 ;  /* 0x000000ffff2c7224 */ /* 0x004fe200078e0028 */
[----:B------:R-:W-:-:S03]  /*17f10*/  MOV R40, R34 ;  /* 0x0000002200287202 */ /* 0x000fc60000000f00 */
[----:B------:R-:W-:Y:S02]  /*17f20*/  IMAD.X R55, R57, 0x1, R3, P2 ;  /* 0x0000000139377824 */ /* 0x000fe400010e0603 */
[----:B------:R-:W-:Y:S01]  /*17f30*/  IMAD.MOV.U32 R34, RZ, RZ, R28 ;  /* 0x000000ffff227224 */ /* 0x000fe200078e001c */
[-C--:B------:R-:W-:Y:S01]  /*17f40*/  IADD3 R28, P5, PT, R36, R80.reuse, RZ ;  /* 0x00000050241c7210 */ /* 0x080fe20007fbe0ff */
[----:B------:R-:W-:Y:S01]  /*17f50*/  IMAD.MOV.U32 R45, RZ, RZ, R41 ;  /* 0x000000ffff2d7224 */ /* 0x000fe200078e0029 */
[----:B------:R-:W-:Y:S01]  /*17f60*/  STL.64 [R1+0xcc8], R54 ;  /* 0x000cc83601007387 */ /* 0x000fe20000100a00 */
[----:B------:R-:W-:Y:S01]  /*17f70*/  IMAD.MOV.U32 R41, RZ, RZ, R35 ;  /* 0x000000ffff297224 */ /* 0x000fe200078e0023 */
[----:B------:R-:W-:Y:S01]  /*17f80*/  MOV R35, R29 ;  /* 0x0000001d00237202 */ /* 0x000fe20000000f00 */
[----:B------:R-:W-:Y:S01]  /*17f90*/  IMAD.X R29, R37, 0x1, R3, P5 ;  /* 0x00000001251d7824 */ /* 0x000fe200028e0603 */
[----:B------:R1:W-:Y:S01]  /*17fa0*/  STL.64 [R1+0xd00], R46 ;  /* 0x000d002e01007387 */ /* 0x0003e20000100a00 */
[----:B------:R-:W-:-:S02]  /*17fb0*/  IADD3 R36, P4, PT, R42, R80, RZ ;  /* 0x000000502a247210 */ /* 0x000fc40007f9e0ff */
[-C--:B------:R-:W-:Y:S01]  /*17fc0*/  IADD3 R42, P1, PT, R44, R80.reuse, RZ ;  /* 0x000000502c2a7210 */ /* 0x080fe20007f3e0ff */
[----:B------:R2:W-:Y:S02]  /*17fd0*/  STL.64 [R1+0xd38], R28 ;  /* 0x000d381c01007387 */ /* 0x0005e40000100a00 */
[----:B------:R-:W-:Y:S01]  /*17fe0*/  IMAD.X R37, R43, 0x1, R3, P4 ;  /* 0x000000012b257824 */ /* 0x000fe200020e0603 */
[----:B------:R-:W-:Y:S01]  /*17ff0*/  IADD3.X R43, PT, PT, R45, R3, RZ, P1, !PT ;  /* 0x000000032d2b7210 */ /* 0x000fe20000ffe4ff */
[----:B------:R-:W-:Y:S01]  /*18000*/  STL.64 [R1+0xb10], R50 ;  /* 0x000b103201007387 */ /* 0x000fe20000100a00 */
[----:B-1----:R-:W-:-:S04]  /*18010*/  IADD3 R46, P2, PT, R48, R80, RZ ;  /* 0x00000050302e7210 */ /* 0x002fc80007f5e0ff */
[----:B------:R-:W-:Y:S01]  /*18020*/  IADD3.X R47, PT, PT, R49, R3, RZ, P2, !PT ;  /* 0x00000003312f7210 */ /* 0x000fe200017fe4ff */
[----:B--2---:R-:W-:Y:S01]  /*18030*/  IMAD.MOV.U32 R28, RZ, RZ, R22 ;  /* 0x000000ffff1c7224 */ /* 0x004fe200078e0016 */
[----:B------:R-:W-:Y:S01]  /*18040*/  MOV R29, R23 ;  /* 0x00000017001d7202 */ /* 0x000fe20000000f00 */
[----:B------:R-:W-:Y:S01]  /*18050*/  IMAD.MOV.U32 R22, RZ, RZ, R20 ;  /* 0x000000ffff167224 */ /* 0x000fe200078e0014 */
[----:B------:R-:W-:Y:S01]  /*18060*/  MOV R20, R6 ;  /* 0x0000000600147202 */ /* 0x000fe20000000f00 */
[----:B------:R-:W-:Y:S01]  /*18070*/  STL.64 [R1+0xb38], R46 ;  /* 0x000b382e01007387 */ /* 0x000fe20000100a00 */
[-C--:B------:R-:W-:Y:S01]  /*18080*/  IADD3 R6, P5, PT, R16, R80.reuse, RZ ;  /* 0x0000005010067210 */ /* 0x080fe20007fbe0ff */
[----:B------:R-:W-:Y:S01]  /*18090*/  IMAD.MOV.U32 R23, RZ, RZ, R21 ;  /* 0x000000ffff177224 */ /* 0x000fe200078e0015 */
[----:B------:R-:W-:Y:S01]  /*180a0*/  IADD3 R16, P4, PT, R30, R80, RZ ;  /* 0x000000501e107210 */ /* 0x000fe20007f9e0ff */
[----:B------:R1:W-:Y:S01]  /*180b0*/  STL.64 [R1+0xbf0], R36 ;  /* 0x000bf02401007387 */ /* 0x0003e20000100a00 */
[----:B------:R-:W-:-:S02]  /*180c0*/  IMAD.MOV.U32 R21, RZ, RZ, R7 ;  /* 0x000000ffff157224 */ /* 0x000fc400078e0007 */
[--C-:B------:R-:W-:Y:S02]  /*180d0*/  IMAD.X R7, R17, 0x1, R3.reuse, P5 ;  /* 0x0000000111077824 */ /* 0x100fe400028e0603 */
[----:B------:R-:W-:-:S03]  /*180e0*/  IMAD.X R17, R31, 0x1, R3, P4 ;  /* 0x000000011f117824 */ /* 0x000fc600020e0603 */
[----:B------:R2:W-:Y:S01]  /*180f0*/  STL.64 [R1+0xc30], R6 ;  /* 0x000c300601007387 */ /* 0x0005e20000100a00 */
[----:B-1----:R-:W-:-:S05]  /*18100*/  IADD3 R36, P2, PT, R40, R80, RZ ;  /* 0x0000005028247210 */ /* 0x002fca0007f5e0ff */
[--C-:B------:R-:W-:Y:S01]  /*18110*/  IMAD.X R37, R41, 0x1, R3.reuse, P2 ;  /* 0x0000000129257824 */ /* 0x100fe200010e0603 */
[-C--:B------:R-:W-:Y:S01]  /*18120*/  IADD3 R30, P2, PT, R32, R80.reuse, RZ ;  /* 0x00000050201e7210 */ /* 0x080fe20007f5e0ff */
[----:B------:R-:W-:Y:S01]  /*18130*/  IMAD.MOV.U32 R32, RZ, RZ, R12 ;  /* 0x000000ffff207224 */ /* 0x000fe200078e000c */
[-C--:B--2---:R-:W-:Y:S02]  /*18140*/  IADD3 R6, P5, PT, R134, R80.reuse, RZ ;  /* 0x0000005086067210 */ /* 0x084fe40007fbe0ff */
[----:B------:R1:W-:Y:S01]  /*18150*/  STL.64 [R1+0xcb0], R36 ;  /* 0x000cb02401007387 */ /* 0x0003e20000100a00 */
[--C-:B------:R-:W-:Y:S01]  /*18160*/  IMAD.X R31, R33, 0x1, R3.reuse, P2 ;  /* 0x00000001211f7824 */ /* 0x100fe200010e0603 */
[----:B------:R-:W-:Y:S01]  /*18170*/  MOV R33, R13 ;  /* 0x0000000d00217202 */ /* 0x000fe20000000f00 */
[----:B------:R-:W-:Y:S01]  /*18180*/  IMAD.X R7, R135, 0x1, R3, P5 ;  /* 0x0000000187077824 */ /* 0x000fe200028e0603 */
[----:B------:R-:W-:Y:S04]  /*18190*/  STL.64 [R1+0xc70], R42 ;  /* 0x000c702a01007387 */ /* 0x000fe80000100a00 */
[----:B------:R2:W-:Y:S01]  /*181a0*/  STL.64 [R1+0xce8], R16 ;  /* 0x000ce81001007387 */ /* 0x0005e20000100a00 */
[----:B-1----:R-:W-:Y:S01]  /*181b0*/  IMAD.MOV.U32 R36, RZ, RZ, R34 ;  /* 0x000000ffff247224 */ /* 0x002fe200078e0022 */
[----:B------:R-:W-:-:S02]  /*181c0*/  IADD3 R34, P1, PT, R38, R80, RZ ;  /* 0x0000005026227210 */ /* 0x000fc40007f3e0ff */
[----:B------:R1:W-:Y:S01]  /*181d0*/  STL.64 [R1+0xd20], R6 ;  /* 0x000d200601007387 */ /* 0x0003e20000100a00 */
[----:B------:R-:W-:Y:S02]  /*181e0*/  MOV R37, R35 ;  /* 0x0000002300257202 */ /* 0x000fe40000000f00 */
[----:B------:R-:W-:Y:S02]  /*181f0*/  IADD3.X R35, PT, PT, R39, R3, RZ, P1, !PT ;  /* 0x0000000327237210 */ /* 0x000fe40000ffe4ff */
[----:B--2---:R-:W-:-:S03]  /*18200*/  IADD3 R16, P4, PT, R18, R80, RZ ;  /* 0x0000005012107210 */ /* 0x004fc60007f9e0ff */
[----:B------:R2:W-:Y:S01]  /*18210*/  STL.64 [R1+0xb08], R34 ;  /* 0x000b082201007387 */ /* 0x0005e20000100a00 */
[----:B-1----:R-:W-:-:S03]  /*18220*/  IADD3 R6, P5, PT, R8, R80, RZ ;  /* 0x0000005008067210 */ /* 0x002fc60007fbe0ff */
[----:B------:R-:W-:Y:S01]  /*18230*/  STL.64 [R1+0xb28], R30 ;  /* 0x000b281e01007387 */ /* 0x000fe20000100a00 */
[----:B------:R-:W-:-:S03]  /*18240*/  IMAD.X R17, R19, 0x1, R3, P4 ;  /* 0x0000000113117824 */ /* 0x000fc600020e0603 */
[----:B------:R-:W3:Y:S01]  /*18250*/  LDL.LU.64 R12, [R1+0x3d8] ;  /* 0x0003d800010c7983 */ /* 0x000ee20000300a00 */
[--C-:B------:R-:W-:Y:S01]  /*18260*/  IMAD.X R7, R9, 0x1, R3.reuse, P5 ;  /* 0x0000000109077824 */ /* 0x100fe200028e0603 */
[-C--:B------:R-:W-:Y:S01]  /*18270*/  IADD3 R18, P1, PT, R20, R80.reuse, RZ ;  /* 0x0000005014127210 */ /* 0x080fe20007f3e0ff */
[----:B--2---:R-:W-:Y:S01]  /*18280*/  IMAD.MOV.U32 R34, RZ, RZ, R28 ;  /* 0x000000ffff227224 */ /* 0x004fe200078e001c */
[----:B------:R1:W-:Y:S01]  /*18290*/  STL.64 [R1+0xbd8], R16 ;  /* 0x000bd81001007387 */ /* 0x0003e20000100a00 */
[----:B------:R-:W-:Y:S02]  /*182a0*/  MOV R35, R29 ;  /* 0x0000001d00237202 */ /* 0x000fe40000000f00 */
[----:B------:R-:W-:Y:S01]  /*182b0*/  IMAD.X R19, R21, 0x1, R3, P1 ;  /* 0x0000000115137824 */ /* 0x000fe200008e0603 */
[----:B------:R-:W-:Y:S04]  /*182c0*/  STL.64 [R1+0xc18], R6 ;  /* 0x000c180601007387 */ /* 0x000fe80000100a00 */
[----:B------:R-:W2:Y:S01]  /*182d0*/  LDL.LU.64 R20, [R1+0x3f0] ;  /* 0x0003f00001147983 */ /* 0x000ea20000300a00 */
[----:B-1----:R-:W-:-:S03]  /*182e0*/  IADD3 R16, P2, PT, R22, R80, RZ ;  /* 0x0000005016107210 */ /* 0x002fc60007f5e0ff */
[----:B------:R1:W-:Y:S01]  /*182f0*/  STL.64 [R1+0xc58], R18 ;  /* 0x000c581201007387 */ /* 0x0003e20000100a00 */
[----:B------:R-:W-:Y:S02]  /*18300*/  IADD3 R8, P4, PT, R14, R80, RZ ;  /* 0x000000500e087210 */ /* 0x000fe40007f9e0ff */
[----:B------:R-:W-:-:S03]  /*18310*/  IADD3.X R17, PT, PT, R23, R3, RZ, P2, !PT ;  /* 0x0000000317117210 */ /* 0x000fc600017fe4ff */
[----:B------:R-:W-:Y:S01]  /*18320*/  IMAD.X R9, R15, 0x1, R3, P4 ;  /* 0x000000010f097824 */ /* 0x000fe200020e0603 */
[----:B-1----:R-:W4:Y:S04]  /*18330*/  LDL.LU.64 R18, [R1+0x408] ;  /* 0x0004080001127983 */ /* 0x002f280000300a00 */
[----:B------:R1:W-:Y:S04]  /*18340*/  STL.64 [R1+0xc98], R16 ;  /* 0x000c981001007387 */ /* 0x0003e80000100a00 */
[----:B-1----:R-:W5:Y:S04]  /*18350*/  LDL.LU.64 R16, [R1+0x420] ;  /* 0x0004200001107983 */ /* 0x002f680000300a00 */
[----:B------:R-:W5:Y:S01]  /*18360*/  LDL.LU.64 R14, [R1+0x450] ;  /* 0x00045000010e7983 */ /* 0x000f620000300a00 */
[----:B------:R-:W-:-:S02]  /*18370*/  IADD3 R6, P5, PT, R90, R80, RZ ;  /* 0x000000505a067210 */ /* 0x000fc40007fbe0ff */
[-C--:B------:R-:W-:Y:S01]  /*18380*/  IADD3 R30, P1, PT, R36, R80.reuse, RZ ;  /* 0x00000050241e7210 */ /* 0x080fe20007f3e0ff */
[----:B------:R1:W-:Y:S02]  /*18390*/  STL.64 [R1+0xcd0], R8 ;  /* 0x000cd00801007387 */ /* 0x0003e40000100a00 */
[--C-:B------:R-:W-:Y:S01]  /*183a0*/  IMAD.X R7, R91, 0x1, R3.reuse, P5 ;  /* 0x000000015b077824 */ /* 0x100fe200028e0603 */
[-C--:B------:R-:W-:Y:S02]  /*183b0*/  IADD3 R22, P2, PT, R26, R80.reuse, RZ ;  /* 0x000000501a167210 */ /* 0x080fe40007f5e0ff */
[----:B------:R-:W-:Y:S02]  /*183c0*/  IADD3.X R31, PT, PT, R37, R3, RZ, P1, !PT ;  /* 0x00000003251f7210 */ /* 0x000fe40000ffe4ff */
[----:B------:R1:W-:Y:S01]  /*183d0*/  STL.64 [R1+0xd08], R6 ;  /* 0x000d080601007387 */ /* 0x0003e20000100a00 */
[----:B------:R-:W-:Y:S01]  /*183e0*/  IMAD.X R23, R27, 0x1, R3, P2 ;  /* 0x000000011b177824 */ /* 0x000fe200010e0603 */
[----:B-1----:R-:W-:-:S02]  /*183f0*/  IADD3 R8, P4, PT, R10, R80, RZ ;  /* 0x000000500a087210 */ /* 0x002fc40007f9e0ff */
[----:B------:R-:W-:-:S03]  /*18400*/  IADD3 R10, P1, PT, R24, R80, RZ ;  /* 0x00000050180a7210 */ /* 0x000fc60007f3e0ff */
[----:B------:R-:W-:Y:S01]  /*18410*/  IMAD.X R9, R11, 0x1, R3, P4 ;  /* 0x000000010b097824 */ /* 0x000fe200020e0603 */
[----:B------:R-:W5:Y:S04]  /*18420*/  LDL.LU.64 R6, [R1+0x468] ;  /* 0x0004680001067983 */ /* 0x000f680000300a00 */
[----:B------:R-:W5:Y:S01]  /*18430*/  LDL.LU.64 R28, [R1+0x480] ;  /* 0x00048000011c7983 */ /* 0x000f620000300a00 */
[----:B------:R-:W-:-:S03]  /*18440*/  SHF.R.S32.HI R0, RZ, 0x1f, R2 ;  /* 0x0000001fff007819 */ /* 0x000fc60000011402 */
[----:B------:R1:W-:Y:S04]  /*18450*/  STL.64 [R1+0xaf0], R30 ;  /* 0x000af01e01007387 */ /* 0x0003e80000100a00 */
[----:B------:R-:W5:Y:S01]  /*18460*/  LDL.LU.64 R26, [R1+0x498] ;  /* 0x00049800011a7983 */ /* 0x000f620000300a00 */
[----:B------:R-:W-:-:S03]  /*18470*/  IMAD.X R11, R25, 0x1, R3, P1 ;  /* 0x00000001190b7824 */ /* 0x000fc600008e0603 */
[----:B------:R1:W-:Y:S01]  /*18480*/  STL.64 [R1+0xb18], R22 ;  /* 0x000b181601007387 */ /* 0x0003e20000100a00 */
[----:B------:R-:W-:-:S03]  /*18490*/  SHF.L.U64.HI R0, R2, 0x2, R0 ;  /* 0x0000000202007819 */ /* 0x000fc60000010200 */
[----:B------:R1:W-:Y:S01]  /*184a0*/  STL.64 [R1+0xbc0], R8 ;  /* 0x000bc00801007387 */ /* 0x0003e20000100a00 */
[----:B------:R-:W-:Y:S02]  /*184b0*/  SHF.L.U32 R2, R2, 0x2, RZ ;  /* 0x0000000202027819 */ /* 0x000fe400000006ff */
[-C--:B-1----:R-:W-:Y:S02]  /*184c0*/  IADD3 R30, P4, PT, R32, R80.reuse, RZ ;  /* 0x00000050201e7210 */ /* 0x082fe40007f9e0ff */
[----:B------:R-:W-:Y:S01]  /*184d0*/  IADD3 R22, P2, PT, R34, R80, RZ ;  /* 0x0000005022167210 */ /* 0x000fe20007f5e0ff */
[----:B------:R-:W5:Y:S04]  /*184e0*/  LDL.LU.64 R8, [R1+0x4a8] ;  /* 0x0004a80001087983 */ /* 0x000f680000300a00 */
[----:B------:R-:W-:Y:S01]  /*184f0*/  IMAD.X R23, R35, 0x1, R3, P2 ;  /* 0x0000000123177824 */ /* 0x000fe200010e0603 */
[----:B------:R-:W5:Y:S01]  /*18500*/  LDL.LU.64 R24, [R1+0x4c0] ;  /* 0x0004c00001187983 */ /* 0x000f620000300a00 */
[----:B------:R-:W-:-:S03]  /*18510*/  IADD3.X R31, PT, PT, R33, R3, RZ, P4, !PT ;  /* 0x00000003211f7210 */ /* 0x000fc600027fe4ff */
[----:B------:R1:W-:Y:S04]  /*18520*/  STL.64 [R1+0xc00], R10 ;  /* 0x000c000a01007387 */ /* 0x0003e80000100a00 */
[----:B-1----:R-:W5:Y:S04]  /*18530*/  LDL.LU.64 R10, [R1+0x4f0] ;  /* 0x0004f000010a7983 */ /* 0x002f680000300a00 */
[----:B------:R1:W-:Y:S04]  /*18540*/  STL.64 [R1+0xc40], R22 ;  /* 0x000c401601007387 */ /* 0x0003e80000100a00 */
[----:B-1----:R-:W5:Y:S04]  /*18550*/  LDL.LU.64 R22, [R1+0x508] ;  /* 0x0005080001167983 */ /* 0x002f680000300a00 */
[----:B------:R1:W-:Y:S01]  /*18560*/  STL.64 [R1+0xc80], R30 ;  /* 0x000c801e01007387 */ /* 0x0003e20000100a00 */
[----:B---3--:R-:W-:-:S05]  /*18570*/  IADD3 R68, P1, PT, R12, R2, RZ ;  /* 0x000000020c447210 */ /* 0x008fca0007f3e0ff */
[----:B------:R-:W-:Y:S02]  /*18580*/  IMAD.X R69, R13, 0x1, R0, P1 ;  /* 0x000000010d457824 */ /* 0x000fe400008e0600 */
[----:B------:R-:W3:Y:S04]  /*18590*/  LDL.LU.64 R12, [R1+0x518] ;  /* 0x00051800010c7983 */ /* 0x000ee80000300a00 */
[----:B------:R-:W3:Y:S01]  /*185a0*/  LDL.LU.64 R32, [R1+0x538] ;  /* 0x0005380001207983 */ /* 0x000ee20000300a00 */
[----:B--2---:R-:W-:-:S05]  /*185b0*/  IADD3 R70, P2, PT, R20, R2, RZ ;  /* 0x0000000214467210 */ /* 0x004fca0007f5e0ff */
[----:B------:R-:W-:Y:S02]  /*185c0*/  IMAD.X R71, R21, 0x1, R0, P2 ;  /* 0x0000000115477824 */ /* 0x000fe400010e0600 */
[----:B------:R-:W2:Y:S01]  /*185d0*/  LDL.LU.64 R20, [R1+0x540] ;  /* 0x0005400001147983 */ /* 0x000ea20000300a00 */
[----:B----4-:R-:W-:-:S04]  /*185e0*/  IADD3 R72, P4, PT, R18, R2, RZ ;  /* 0x0000000212487210 */ /* 0x010fc80007f9e0ff */
[----:B------:R-:W-:Y:S02]  /*185f0*/  IADD3.X R73, PT, PT, R19, R0, RZ, P4, !PT ;  /* 0x0000000013497210 */ /* 0x000fe400027fe4ff */
[----:B------:R-:W4:Y:S01]  /*18600*/  LDL.LU.64 R18, [R1+0x558] ;  /* 0x0005580001127983 */ /* 0x000f220000300a00 */
[-C--:B-----5:R-:W-:Y:S02]  /*18610*/  IADD3 R74, P1, PT, R16, R2.reuse, RZ ;  /* 0x00000002104a7210 */ /* 0x0a0fe40007f3e0ff */
[----:B------:R-:W-:-:S03]  /*18620*/  IADD3 R76, P2, PT, R14, R2, RZ ;  /* 0x000000020e4c7210 */ /* 0x000fc60007f5e0ff */
[--C-:B------:R-:W-:Y:S02]  /*18630*/  IMAD.X R75, R17, 0x1, R0.reuse, P1 ;  /* 0x00000001114b7824 */ /* 0x100fe400008e0600 */
[----:B------:R-:W5:Y:S01]  /*18640*/  LDL.LU.64 R16, [R1+0x568] ;  /* 0x0005680001107983 */ /* 0x000f620000300a00 */
[----:B------:R-:W-:-:S03]  /*18650*/  IMAD.X R77, R15, 0x1, R0, P2 ;  /* 0x000000010f4d7824 */ /* 0x000fc600010e0600 */
[----:B------:R-:W5:Y:S01]  /*18660*/  LDL.LU.64 R14, [R1+0x578] ;  /* 0x00057800010e7983 */ /* 0x000f620000300a00 */
[----:B------:R-:W-:-:S04]  /*18670*/  IADD3 R78, P1, PT, R6, R2, RZ ;  /* 0x00000002064e7210 */ /* 0x000fc80007f3e0ff */
[----:B------:R-:W-:Y:S02]  /*18680*/  IADD3.X R79, PT, PT, R7, R0, RZ, P1, !PT ;  /* 0x00000000074f7210 */ /* 0x000fe40000ffe4ff */
[----:B------:R-:W5:Y:S01]  /*18690*/  LDL.LU.64 R6, [R1+0x588] ;  /* 0x0005880001067983 */ /* 0x000f620000300a00 */
[----:B------:R-:W-:-:S03]  /*186a0*/  IADD3 R90, P4, PT, R28, R2, RZ ;  /* 0x000000021c5a7210 */ /* 0x000fc60007f9e0ff */
[----:B-1----:R-:W5:Y:S01]  /*186b0*/  LDL.LU.64 R30, [R1+0x598] ;  /* 0x00059800011e7983 */ /* 0x002f620000300a00 */
[----:B------:R-:W-:-:S05]  /*186c0*/  IADD3 R104, P2, PT, R26, R2, RZ ;  /* 0x000000021a687210 */ /* 0x000fca0007f5e0ff */
[--C-:B------:R-:W-:Y:S02]  /*186d0*/  IMAD.X R105, R27, 0x1, R0.reuse, P2 ;  /* 0x000000011b697824 */ /* 0x100fe400010e0600 */
[--C-:B------:R-:W-:Y:S01]  /*186e0*/  IMAD.X R91, R29, 0x1, R0.reuse, P4 ;  /* 0x000000011d5b7824 */ /* 0x100fe200020e0600 */
[-C--:B------:R-:W-:Y:S02]  /*186f0*/  IADD3 R106, P1, PT, R8, R2.reuse, RZ ;  /* 0x00000002086a7210 */ /* 0x080fe40007f3e0ff */
[----:B------:R-:W-:Y:S02]  /*18700*/  IADD3 R108, P2, PT, R24, R2, RZ ;  /* 0x00000002186c7210 */ /* 0x000fe40007f5e0ff */
[----:B------:R-:W-:Y:S02]  /*18710*/  IADD3.X R107, PT, PT, R9, R0, RZ, P1, !PT ;  /* 0x00000000096b7210 */ /* 0x000fe40000ffe4ff */
[----:B------:R-:W5:Y:S01]  /*18720*/  LDL.LU.64 R8, [R1+0x5a8] ;  /* 0x0005a80001087983 */ /* 0x000f620000300a00 */
[----:B------:R-:W-:-:S03]  /*18730*/  IMAD.X R109, R25, 0x1, R0, P2 ;  /* 0x00000001196d7824 */ /* 0x000fc600010e0600 */
[----:B------:R-:W5:Y:S04]  /*18740*/  LDL.LU.64 R24, [R1+0x5b8] ;  /* 0x0005b80001187983 */ /* 0x000f680000300a00 */
[----:B------:R-:W5:Y:S01]  /*18750*/  LDL.LU.64 R28, [R1+0x5c8] ;  /* 0x0005c800011c7983 */ /* 0x000f620000300a00 */
[----:B------:R-:W-:-:S05]  /*18760*/  IADD3 R110, P4, PT, R10, R2, RZ ;  /* 0x000000020a6e7210 */ /* 0x000fca0007f9e0ff */
[----:B------:R-:W-:Y:S02]  /*18770*/  IMAD.X R111, R11, 0x1, R0, P4 ;  /* 0x000000010b6f7824 */ /* 0x000fe400020e0600 */
[----:B------:R-:W5:Y:S01]  /*18780*/  LDL.LU.64 R10, [R1+0x5d8] ;  /* 0x0005d800010a7983 */ /* 0x000f620000300a00 */
[----:B------:R-:W-:-:S04]  /*18790*/  IADD3 R112, P1, PT, R22, R2, RZ ;  /* 0x0000000216707210 */ /* 0x000fc80007f3e0ff */
[----:B------:R-:W-:Y:S02]  /*187a0*/  IADD3.X R113, PT, PT, R23, R0, RZ, P1, !PT ;  /* 0x0000000017717210 */ /* 0x000fe40000ffe4ff */
[----:B---3--:R-:W-:-:S05]  /*187b0*/  IADD3 R114, P2, PT, R12, R2, RZ ;  /* 0x000000020c727210 */ /* 0x008fca0007f5e0ff */
[----:B------:R-:W-:Y:S02]  /*187c0*/  IMAD.X R115, R13, 0x1, R0, P2 ;  /* 0x000000010d737824 */ /* 0x000fe400010e0600 */
[----:B------:R-:W3:Y:S04]  /*187d0*/  LDL.LU.64 R12, [R1+0x5e8] ;  /* 0x0005e800010c7983 */ /* 0x000ee80000300a00 */
[----:B------:R-:W3:Y:S01]  /*187e0*/  LDL.LU.64 R22, [R1+0x5f0] ;  /* 0x0005f00001167983 */ /* 0x000ee20000300a00 */
[----:B--2---:R-:W-:-:S03]  /*187f0*/  IADD3 R144, P4, PT, R20, R2, RZ ;  /* 0x0000000214907210 */ /* 0x004fc60007f9e0ff */
[----:B------:R-:W2:Y:S01]  /*18800*/  LDL.LU.64 R26, [R1+0x5f8] ;  /* 0x0005f800011a7983 */ /* 0x000ea20000300a00 */
[----:B------:R-:W-:-:S03]  /*18810*/  IADD3.X R145, PT, PT, R21, R0, RZ, P4, !PT ;  /* 0x0000000015917210 */ /* 0x000fc600027fe4ff */
[----:B------:R-:W2:Y:S01]  /*18820*/  LDL.LU.64 R20, [R1+0x600] ;  /* 0x0006000001147983 */ /* 0x000ea20000300a00 */
[-C--:B------:R-:W-:Y:S02]  /*18830*/  IADD3 R140, P1, PT, R32, R2.reuse, RZ ;  /* 0x00000002208c7210 */ /* 0x080fe40007f3e0ff */
[----:B----4-:R-:W-:-:S03]  /*18840*/  IADD3 R148, P2, PT, R18, R2, RZ ;  /* 0x0000000212947210 */ /* 0x010fc60007f5e0ff */
[--C-:B------:R-:W-:Y:S02]  /*18850*/  IMAD.X R141, R33, 0x1, R0.reuse, P1 ;  /* 0x00000001218d7824 */ /* 0x100fe400008e0600 */
[----:B------:R-:W-:Y:S02]  /*18860*/  IMAD.X R149, R19, 0x1, R0, P2 ;  /* 0x0000000113957824 */ /* 0x000fe400010e0600 */
[----:B------:R-:W4:Y:S01]  /*18870*/  LDL.LU.64 R18, [R1+0x608] ;  /* 0x0006080001127983 */ /* 0x000f220000300a00 */
[-C--:B-----5:R-:W-:Y:S02]  /*18880*/  IADD3 R152, P1, PT, R16, R2.reuse, RZ ;  /* 0x0000000210987210 */ /* 0x0a0fe40007f3e0ff */
[----:B------:R-:W-:-:S03]  /*18890*/  IADD3 R156, P2, PT, R14, R2, RZ ;  /* 0x000000020e9c7210 */ /* 0x000fc60007f5e0ff */
[----:B------:R-:W-:Y:S02]  /*188a0*/  IMAD.X R153, R17, 0x1, R0, P1 ;  /* 0x0000000111997824 */ /* 0x000fe400008e0600 */
[----:B------:R-:W5:Y:S01]  /*188b0*/  LDL.LU.64 R16, [R1+0x610] ;  /* 0x0006100001107983 */ /* 0x000f620000300a00 */
[----:B------:R-:W-:-:S03]  /*188c0*/  IADD3.X R157, PT, PT, R15, R0, RZ, P2, !PT ;  /* 0x000000000f9d7210 */ /* 0x000fc600017fe4ff */
[----:B------:R-:W5:Y:S01]  /*188d0*/  LDL.LU.64 R14, [R1+0x618] ;  /* 0x00061800010e7983 */ /* 0x000f620000300a00 */
[-C--:B------:R-:W-:Y:S02]  /*188e0*/  IADD3 R160, P4, PT, R6, R2.reuse, RZ ;  /* 0x0000000206a07210 */ /* 0x080fe40007f9e0ff */
[----:B------:R-:W-:-:S03]  /*188f0*/  IADD3 R164, P1, PT, R30, R2, RZ ;  /* 0x000000021ea47210 */ /* 0x000fc60007f3e0ff */
[--C-:B------:R-:W-:Y:S02]  /*18900*/  IMAD.X R161, R7, 0x1, R0.reuse, P4 ;  /* 0x0000000107a17824 */ /* 0x100fe400020e0600 */
[----:B------:R-:W5:Y:S01]  /*18910*/  LDL.LU.64 R6, [R1+0x620] ;  /* 0x0006200001067983 */ /* 0x000f620000300a00 */
        /* <DEDUP_REMOVED lines=8> */
[----:B------:R-:W-:-:S04]  /*189a0*/  IADD3 R180, P2, PT, R10, R2, RZ ;  /* 0x000000020ab47210 */ /* 0x000fc80007f5e0ff */
[----:B------:R-:W-:Y:S02]  /*189b0*/  IADD3.X R181, PT, PT, R11, R0, RZ, P2, !PT ;  /* 0x000000000bb57210 */ /* 0x000fe400017fe4ff */
[----:B------:R-:W5:Y:S01]  /*189c0*/  LDL.LU.64 R10, [R1+0x648] ;  /* 0x00064800010a7983 */ /* 0x000f620000300a00 */
[----:B------:R-:W-:-:S05]  /*189d0*/  IADD3 R176, P4, PT, R28, R2, RZ ;  /* 0x000000021cb07210 */ /* 0x000fca0007f9e0ff */
[----:B------:R-:W-:Y:S01]  /*189e0*/  IMAD.X R177, R29, 0x1, R0, P4 ;  /* 0x000000011db17824 */ /* 0x000fe200020e0600 */
[----:B---3--:R-:W-:-:S05]  /*189f0*/  IADD3 R184, P1, PT, R12, R2, RZ ;  /* 0x000000020cb87210 */ /* 0x008fca0007f3e0ff */
[----:B------:R-:W-:Y:S02]  /*18a00*/  IMAD.X R185, R13, 0x1, R0, P1 ;  /* 0x000000010db97824 */ /* 0x000fe400008e0600 */
[----:B------:R-:W3:Y:S01]  /*18a10*/  LDL.LU.64 R12, [R1+0x658] ;  /* 0x00065800010c7983 */ /* 0x000ee20000300a00 */
[----:B------:R-:W-:-:S03]  /*18a20*/  IADD3 R188, P2, PT, R22, R2, RZ ;  /* 0x0000000216bc7210 */ /* 0x000fc60007f5e0ff */
[----:B------:R-:W3:Y:S02]  /*18a30*/  LDL.LU.64 R30, [R1+0x668] ;  /* 0x00066800011e7983 */ /* 0x000ee40000300a00 */
[----:B------:R-:W-:Y:S02]  /*18a40*/  IMAD.X R189, R23, 0x1, R0, P2 ;  /* 0x0000000117bd7824 */ /* 0x000fe400010e0600 */
[----:B------:R-:W3:Y:S01]  /*18a50*/  LDL.LU.64 R22, [R1+0x678] ;  /* 0x0006780001167983 */ /* 0x000ee20000300a00 */
[----:B--2---:R-:W-:-:S03]  /*18a60*/  IADD3 R196, P1, PT, R20, R2, RZ ;  /* 0x0000000214c47210 */ /* 0x004fc60007f3e0ff */
[----:B------:R-:W2:Y:S02]  /*18a70*/  LDL.LU.64 R28, [R1+0x688] ;  /* 0x00068800011c7983 */ /* 0x000ea40000300a00 */
[----:B------:R-:W-:Y:S02]  /*18a80*/  IMAD.X R197, R21, 0x1, R0, P1 ;  /* 0x0000000115c57824 */ /* 0x000fe400008e0600 */
[----:B------:R-:W2:Y:S01]  /*18a90*/  LDL.LU.64 R20, [R1+0x698] ;  /* 0x0006980001147983 */ /* 0x000ea20000300a00 */
[----:B------:R-:W-:-:S03]  /*18aa0*/  IADD3 R192, P4, PT, R26, R2, RZ ;  /* 0x000000021ac07210 */ /* 0x000fc60007f9e0ff */
[----:B------:R-:W2:Y:S01]  /*18ab0*/  LDL.LU.64 R34, [R1+0x6a8] ;  /* 0x0006a80001227983 */ /* 0x000ea20000300a00 */
[----:B------:R-:W-:Y:S02]  /*18ac0*/  IADD3.X R193, PT, PT, R27, R0, RZ, P4, !PT ;  /* 0x000000001bc17210 */ /* 0x000fe400027fe4ff */
[-C--:B----4-:R-:W-:Y:S01]  /*18ad0*/  IADD3 R200, P2, PT, R18, R2.reuse, RZ ;  /* 0x0000000212c87210 */ /* 0x090fe20007f5e0ff */
[----:B------:R-:W4:Y:S04]  /*18ae0*/  LDL.LU.64 R26, [R1+0x6b0] ;  /* 0x0006b000011a7983 */ /* 0x000f280000300a00 */
[----:B------:R-:W-:Y:S02]  /*18af0*/  IMAD.X R201, R19, 0x1, R0, P2 ;  /* 0x0000000113c97824 */ /* 0x000fe400010e0600 */
[----:B------:R-:W4:Y:S01]  /*18b00*/  LDL.LU.64 R18, [R1+0x6c0] ;  /* 0x0006c00001127983 */ /* 0x000f220000300a00 */
[----:B-----5:R-:W-:-:S05]  /*18b10*/  IADD3 R208, P4, PT, R14, R2, RZ ;  /* 0x000000020ed07210 */ /* 0x020fca0007f9e0ff */
[----:B------:R-:W-:Y:S02]  /*18b20*/  IMAD.X R209, R15, 0x1, R0, P4 ;  /* 0x000000010fd17824 */ /* 0x000fe400020e0600 */
[----:B------:R-:W5:Y:S01]  /*18b30*/  LDL.LU.64 R14, [R1+0x6f0] ;  /* 0x0006f000010e7983 */ /* 0x000f620000300a00 */
[----:B------:R-:W-:-:S03]  /*18b40*/  IADD3 R204, P1, PT, R16, R2, RZ ;  /* 0x0000000210cc7210 */ /* 0x000fc60007f3e0ff */
[----:B------:R-:W4:Y:S01]  /*18b50*/  LDL.LU.64 R32, [R1+0x708] ;  /* 0x0007080001207983 */ /* 0x000f220000300a00 */
[----:B------:R-:W-:-:S03]  /*18b60*/  IADD3.X R205, PT, PT, R17, R0, RZ, P1, !PT ;  /* 0x0000000011cd7210 */ /* 0x000fc60000ffe4ff */
[----:B------:R-:W4:Y:S01]  /*18b70*/  LDL.LU.64 R16, [R1+0x738] ;  /* 0x0007380001107983 */ /* 0x000f220000300a00 */
[----:B------:R-:W-:-:S05]  /*18b80*/  IADD3 R212, P2, PT, R6, R2, RZ ;  /* 0x0000000206d47210 */ /* 0x000fca0007f5e0ff */
[----:B------:R-:W-:Y:S01]  /*18b90*/  IMAD.X R213, R7, 0x1, R0, P2 ;  /* 0x0000000107d57824 */ /* 0x000fe200010e0600 */
[-C--:B------:R-:W-:Y:S02]  /*18ba0*/  IADD3 R216, P1, PT, R8, R2.reuse, RZ ;  /* 0x0000000208d87210 */ /* 0x080fe40007f3e0ff */
[-C--:B------:R-:W-:Y:S02]  /*18bb0*/  IADD3 R36, P2, PT, R38, R2.reuse, RZ ;  /* 0x0000000226247210 */ /* 0x080fe40007f5e0ff */
[----:B------:R-:W-:-:S03]  /*18bc0*/  IADD3 R6, P4, PT, R24, R2, RZ ;  /* 0x0000000218067210 */ /* 0x000fc60007f9e0ff */
[--C-:B------:R-:W-:Y:S01]  /*18bd0*/  IMAD.X R37, R39, 0x1, R0.reuse, P2 ;  /* 0x0000000127257824 */ /* 0x100fe200010e0600 */
[----:B------:R-:W-:Y:S01]  /*18be0*/  IADD3.X R217, PT, PT, R9, R0, RZ, P1, !PT ;  /* 0x0000000009d97210 */ /* 0x000fe20000ffe4ff */
[----:B------:R-:W-:Y:S02]  /*18bf0*/  IMAD.X R7, R25, 0x1, R0, P4 ;  /* 0x0000000119077824 */ /* 0x000fe400020e0600 */
[----:B------:R-:W5:Y:S01]  /*18c00*/  LDL.LU.64 R24, [R1+0x750] ;  /* 0x0007500001187983 */ /* 0x000f620000300a00 */
[----:B------:R-:W-:-:S03]  /*18c10*/  IADD3 R8, P1, PT, R10, R2, RZ ;  /* 0x000000020a087210 */ /* 0x000fc60007f3e0ff */
[----:B------:R-:W-:Y:S01]  /*18c20*/  STL.64 [R1+0x160], R36 ;  /* 0x0001602401007387 */ /* 0x000fe20000100a00 */
[----:B------:R-:W-:-:S03]  /*18c30*/  IADD3.X R9, PT, PT, R11, R0, RZ, P1, !PT ;  /* 0x000000000b097210 */ /* 0x000fc60000ffe4ff */
[----:B------:R3:W-:Y:S04]  /*18c40*/  STL.64 [R1+0x170], R6 ;  /* 0x0001700601007387 */ /* 0x0007e80000100a00 */
[----:B------:R1:W-:Y:S01]  /*18c50*/  STL.64 [R1+0x180], R8 ;  /* 0x0001800801007387 */ /* 0x0003e20000100a00 */
[-C--:B---3--:R-:W-:Y:S02]  /*18c60*/  IADD3 R6, P2, PT, R12, R2.reuse, RZ ;  /* 0x000000020c067210 */ /* 0x088fe40007f5e0ff */
[----:B------:R-:W-:-:S03]  /*18c70*/  IADD3 R10, P1, PT, R30, R2, RZ ;  /* 0x000000021e0a7210 */ /* 0x000fc60007f3e0ff */
[--C-:B------:R-:W-:Y:S02]  /*18c80*/  IMAD.X R7, R13, 0x1, R0.reuse, P2 ;  /* 0x000000010d077824 */ /* 0x100fe400010e0600 */
[----:B------:R-:W3:Y:S01]  /*18c90*/  LDL.LU.64 R12, [R1+0x778] ;  /* 0x00077800010c7983 */ /* 0x000ee20000300a00 */
[----:B-1----:R-:W-:Y:S01]  /*18ca0*/  IADD3 R8, P4, PT, R22, R2, RZ ;  /* 0x0000000216087210 */ /* 0x002fe20007f9e0ff */
[----:B------:R-:W-:Y:S02]  /*18cb0*/  IMAD.X R11, R31, 0x1, R0, P1 ;  /* 0x000000011f0b7824 */ /* 0x000fe400008e0600 */
[----:B------:R2:W-:Y:S01]  /*18cc0*/  STL.64 [R1+0x190], R6 ;  /* 0x0001900601007387 */ /* 0x0005e20000100a00 */
[----:B------:R-:W-:-:S03]  /*18cd0*/  IADD3.X R9, PT, PT, R23, R0, RZ, P4, !PT ;  /* 0x0000000017097210 */ /* 0x000fc600027fe4ff */
[----:B------:R-:W3:Y:S04]  /*18ce0*/  LDL.LU.64 R30, [R1+0x770] ;  /* 0x00077000011e7983 */ /* 0x000ee80000300a00 */
[----:B------:R1:W-:Y:S01]  /*18cf0*/  STL.64 [R1+0x1a0], R10 ;  /* 0x0001a00a01007387 */ /* 0x0003e20000100a00 */
[----:B--2---:R-:W-:-:S03]  /*18d00*/  IADD3 R6, P2, PT, R28, R2, RZ ;  /* 0x000000021c067210 */ /* 0x004fc60007f5e0ff */
[----:B-1----:R-:W2:Y:S02]  /*18d10*/  LDL.LU.64 R10, [R1+0x768] ;  /* 0x00076800010a7983 */ /* 0x002ea40000300a00 */
[----:B------:R-:W-:Y:S02]  /*18d20*/  IMAD.X R7, R29, 0x1, R0, P2 ;  /* 0x000000011d077824 */ /* 0x000fe400010e0600 */
[----:B------:R-:W2:Y:S04]  /*18d30*/  LDL.LU.64 R22, [R1+0x760] ;  /* 0x0007600001167983 */ /* 0x000ea80000300a00 */
[----:B------:R1:W-:Y:S04]  /*18d40*/  STL.64 [R1+0x1b0], R8 ;  /* 0x0001b00801007387 */ /* 0x0003e80000100a00 */
[----:B------:R4:W-:Y:S01]  /*18d50*/  STL.64 [R1+0x1c8], R6 ;  /* 0x0001c80601007387 */ /* 0x0009e20000100a00 */
[----:B-1----:R-:W-:-:S05]  /*18d60*/  IADD3 R8, P1, PT, R20, R2, RZ ;  /* 0x0000000214087210 */ /* 0x002fca0007f3e0ff */
[--C-:B------:R-:W-:Y:S02]  /*18d70*/  IMAD.X R9, R21, 0x1, R0.reuse, P1 ;  /* 0x0000000115097824 */ /* 0x100fe400008e0600 */
[----:B------:R-:W2:Y:S01]  /*18d80*/  LDL.LU.64 R20, [R1+0x758] ;  /* 0x0007580001147983 */ /* 0x000ea20000300a00 */
[-C--:B------:R-:W-:Y:S02]  /*18d90*/  IADD3 R28, P2, PT, R34, R2.reuse, RZ ;  /* 0x00000002221c7210 */ /* 0x080fe40007f5e0ff */
[----:B----4-:R-:W-:Y:S02]  /*18da0*/  IADD3 R6, P4, PT, R26, R2, RZ ;  /* 0x000000021a067210 */ /* 0x010fe40007f9e0ff */
[----:B------:R-:W-:Y:S01]  /*18db0*/  IADD3.X R29, PT, PT, R35, R0, RZ, P2, !PT ;  /* 0x00000000231d7210 */ /* 0x000fe200017fe4ff */
[----:B------:R1:W-:Y:S02]  /*18dc0*/  STL.64 [R1+0x1d8], R8 ;  /* 0x0001d80801007387 */ /* 0x0003e40000100a00 */
[----:B------:R-:W-:-:S02]  /*18dd0*/  IMAD.X R7, R27, 0x1, R0, P4 ;  /* 0x000000011b077824 */ /* 0x000fc400020e0600 */
[----:B------:R-:W4:Y:S04]  /*18de0*/  LDL.LU.64 R38, [R1+0x748] ;  /* 0x0007480001267983 */ /* 0x000f280000300a00 */
[----:B------:R1:W-:Y:S02]  /*18df0*/  STL.64 [R1+0x1e8], R28 ;  /* 0x0001e81c01007387 */ /* 0x0003e40000100a00 */
[-C--:B-1----:R-:W-:Y:S02]  /*18e00*/  IADD3 R8, P1, PT, R18, R2.reuse, RZ ;  /* 0x0000000212087210 */ /* 0x082fe40007f3e0ff */
[----:B------:R-:W4:Y:S03]  /*18e10*/  LDL.LU.64 R28, [R1+0x740] ;  /* 0x00074000011c7983 */ /* 0x000f260000300a00 */
[----:B------:R-:W-:Y:S01]  /*18e20*/  IMAD.X R9, R19, 0x1, R0, P1 ;  /* 0x0000000113097824 */ /* 0x000fe200008e0600 */
[----:B------:R5:W-:Y:S04]  /*18e30*/  STL.64 [R1+0x1f8], R6 ;  /* 0x0001f80601007387 */ /* 0x000be80000100a00 */
[----:B------:R-:W4:Y:S04]  /*18e40*/  LDL.LU.64 R18, [R1+0x730] ;  /* 0x0007300001127983 */ /* 0x000f280000300a00 */
[----:B------:R1:W-:Y:S01]  /*18e50*/  STL.64 [R1+0x208], R8 ;  /* 0x0002080801007387 */ /* 0x0003e20000100a00 */
[----:B-----5:R-:W-:-:S04]  /*18e60*/  IADD3 R6, P2, PT, R14, R2, RZ ;  /* 0x000000020e067210 */ /* 0x020fc80007f5e0ff */
[----:B------:R-:W-:Y:S02]  /*18e70*/  IADD3.X R7, PT, PT, R15, R0, RZ, P2, !PT ;  /* 0x000000000f077210 */ /* 0x000fe400017fe4ff */
[----:B------:R-:W5:Y:S01]  /*18e80*/  LDL.LU.64 R14, [R1+0x728] ;  /* 0x00072800010e7983 */ /* 0x000f620000300a00 */
[-C--:B------:R-:W-:Y:S02]  /*18e90*/  IADD3 R26, P1, PT, R32, R2.reuse, RZ ;  /* 0x00000002201a7210 */ /* 0x080fe40007f3e0ff */
[----:B-1----:R-:W-:Y:S01]  /*18ea0*/  IADD3 R8, P4, PT, R16, R2, RZ ;  /* 0x0000000210087210 */ /* 0x002fe20007f9e0ff */
[----:B------:R1:W-:Y:S02]  /*18eb0*/  STL.64 [R1+0x218], R6 ;  /* 0x0002180601007387 */ /* 0x0003e40000100a00 */
[--C-:B------:R-:W-:Y:S02]  /*18ec0*/  IMAD.X R27, R33, 0x1, R0.reuse, P1 ;  /* 0x00000001211b7824 */ /* 0x100fe400008e0600 */
[----:B------:R-:W5:Y:S01]  /*18ed0*/  LDL.LU.64 R32, [R1+0x720] ;  /* 0x0007200001207983 */ /* 0x000f620000300a00 */
[----:B------:R-:W-:-:S03]  /*18ee0*/  IMAD.X R9, R17, 0x1, R0, P4 ;  /* 0x0000000111097824 */ /* 0x000fc600020e0600 */
[----:B------:R1:W-:Y:S02]  /*18ef0*/  STL.64 [R1+0x228], R26 ;  /* 0x0002281a01007387 */ /* 0x0003e40000100a00 */
[----:B-1----:R-:W-:Y:S02]  /*18f00*/  IADD3 R6, P2, PT, R24, R2, RZ ;  /* 0x0000000218067210 */ /* 0x002fe40007f5e0ff */
[----:B------:R-:W5:Y:S04]  /*18f10*/  LDL.LU.64 R26, [R1+0x718] ;  /* 0x00071800011a7983 */ /* 0x000f680000300a00 */
[----:B------:R-:W5:Y:S04]  /*18f20*/  LDL.LU.64 R16, [R1+0x710] ;  /* 0x0007100001107983 */ /* 0x000f680000300a00 */
[----:B------:R3:W-:Y:S01]  /*18f30*/  STL.64 [R1+0x238], R8 ;  /* 0x0002380801007387 */ /* 0x0007e20000100a00 */
[----:B------:R-:W-:-:S05]  /*18f40*/  IADD3.X R7, PT, PT, R25, R0, RZ, P2, !PT ;  /* 0x0000000019077210 */ /* 0x000fca00017fe4ff */
[----:B------:R2:W-:Y:S01]  /*18f50*/  STL.64 [R1+0x248], R6 ;  /* 0x0002480601007387 */ /* 0x0005e20000100a00 */
[----:B---3--:R-:W-:-:S05]  /*18f60*/  IADD3 R8, P1, PT, R12, R2, RZ ;  /* 0x000000020c087210 */ /* 0x008fca0007f3e0ff */
[----:B------:R-:W-:Y:S02]  /*18f70*/  IMAD.X R9, R13, 0x1, R0, P1 ;  /* 0x000000010d097824 */ /* 0x000fe400008e0600 */
[----:B------:R-:W3:Y:S01]  /*18f80*/  LDL.LU.64 R12, [R1+0x700] ;  /* 0x00070000010c7983 */ /* 0x000ee20000300a00 */
[----:B------:R-:W-:-:S03]  /*18f90*/  IADD3 R24, P2, PT, R30, R2, RZ ;  /* 0x000000021e187210 */ /* 0x000fc60007f5e0ff */
[----:B------:R1:W-:Y:S02]  /*18fa0*/  STL.64 [R1+0x258], R8 ;  /* 0x0002580801007387 */ /* 0x0003e40000100a00 */
[----:B------:R-:W-:Y:S02]  /*18fb0*/  IMAD.X R25, R31, 0x1, R0, P2 ;  /* 0x000000011f197824 */ /* 0x000fe400010e0600 */
[----:B------:R-:W3:Y:S04]  /*18fc0*/  LDL.LU.64 R34, [R1+0x6f8] ;  /* 0x0006f80001227983 */ /* 0x000ee80000300a00 */
[----:B------:R2:W-:Y:S02]  /*18fd0*/  STL.64 [R1+0x268], R24 ;  /* 0x0002681801007387 */ /* 0x0005e40000100a00 */
[----:B--2---:R-:W-:-:S04]  /*18fe0*/  IADD3 R6, P4, PT, R10, R2, RZ ;  /* 0x000000020a067210 */ /* 0x004fc80007f9e0ff */
[----:B------:R-:W-:Y:S02]  /*18ff0*/  IADD3.X R7, PT, PT, R11, R0, RZ, P4, !PT ;  /* 0x000000000b077210 */ /* 0x000fe400027fe4ff */
[----:B-1----:R-:W-:Y:S01]  /*19000*/  IADD3 R8, P1, PT, R22, R2, RZ ;  /* 0x0000000216087210 */ /* 0x002fe20007f3e0ff */
[----:B------:R-:W2:Y:S04]  /*19010*/  LDL.LU.64 R24, [R1+0x6e8] ;  /* 0x0006e80001187983 */ /* 0x000ea80000300a00 */
[----:B------:R-:W2:Y:S01]  /*19020*/  LDL.LU.64 R10, [R1+0x6e0] ;  /* 0x0006e000010a7983 */ /* 0x000ea20000300a00 */
[----:B------:R-:W-:-:S03]  /*19030*/  IMAD.X R9, R23, 0x1, R0, P1 ;  /* 0x0000000117097824 */ /* 0x000fc600008e0600 */
[----:B------:R1:W-:Y:S04]  /*19040*/  STL.64 [R1+0x278], R6 ;  /* 0x0002780601007387 */ /* 0x0003e80000100a00 */
[----:B------:R4:W-:Y:S01]  /*19050*/  STL.64 [R1+0x288], R8 ;  /* 0x0002880801007387 */ /* 0x0009e20000100a00 */
[----:B-1----:R-:W-:-:S05]  /*19060*/  IADD3 R6, P2, PT, R20, R2, RZ ;  /* 0x0000000214067210 */ /* 0x002fca0007f5e0ff */
[----:B------:R-:W-:Y:S02]  /*19070*/  IMAD.X R7, R21, 0x1, R0, P2 ;  /* 0x0000000115077824 */ /* 0x000fe400010e0600 */
[----:B------:R-:W2:Y:S04]  /*19080*/  LDL.LU.64 R20, [R1+0x6d8] ;  /* 0x0006d80001147983 */ /* 0x000ea80000300a00 */
[----:B------:R-:W2:Y:S01]  /*19090*/  LDL.LU.64 R30, [R1+0x6d0] ;  /* 0x0006d000011e7983 */ /* 0x000ea20000300a00 */
[----:B----4-:R-:W-:-:S03]  /*190a0*/  IADD3 R36, P1, PT, R38, R2, RZ ;  /* 0x0000000226247210 */ /* 0x010fc60007f3e0ff */
[----:B------:R-:W4:Y:S01]  /*190b0*/  LDL.LU.64 R22, [R1+0x6c8] ;  /* 0x0006c80001167983 */ /* 0x000f220000300a00 */
[----:B------:R-:W-:-:S03]  /*190c0*/  IADD3.X R37, PT, PT, R39, R0, RZ, P1, !PT ;  /* 0x0000000027257210 */ /* 0x000fc60000ffe4ff */
[----:B------:R1:W-:Y:S01]  /*190d0*/  STL.64 [R1+0x298], R6 ;  /* 0x0002980601007387 */ /* 0x0003e20000100a00 */
[----:B------:R-:W-:-:S05]  /*190e0*/  IADD3 R8, P4, PT, R28, R2, RZ ;  /* 0x000000021c087210 */ /* 0x000fca0007f9e0ff */
[----:B------:R-:W-:Y:S02]  /*190f0*/  IMAD.X R9, R29, 0x1, R0, P4 ;  /* 0x000000011d097824 */ /* 0x000fe400020e0600 */
[----:B------:R-:W4:Y:S01]  /*19100*/  LDL.LU.64 R28, [R1+0x6b8] ;  /* 0x0006b800011c7983 */ /* 0x000f220000300a00 */
[----:B-1----:R-:W-:-:S03]  /*19110*/  IADD3 R6, P2, PT, R18, R2, RZ ;  /* 0x0000000212067210 */ /* 0x002fc60007f5e0ff */
[----:B------:R-:W-:Y:S02]  /*19120*/  STL.64 [R1+0x2a8], R36 ;  /* 0x0002a82401007387 */ /* 0x000fe40000100a00 */
[----:B------:R-:W-:Y:S02]  /*19130*/  IMAD.X R7, R19, 0x1, R0, P2 ;  /* 0x0000000113077824 */ /* 0x000fe400010e0600 */
[----:B------:R5:W-:Y:S04]  /*19140*/  STL.64 [R1+0x2b8], R8 ;  /* 0x0002b80801007387 */ /* 0x000be80000100a00 */
[----:B------:R1:W-:Y:S01]  /*19150*/  STL.64 [R1+0x2e8], R6 ;  /* 0x0002e80601007387 */ /* 0x0003e20000100a00 */
[----:B-----5:R-:W-:-:S04]  /*19160*/  IADD3 R8, P1, PT, R14, R2, RZ ;  /* 0x000000020e087210 */ /* 0x020fc80007f3e0ff */
[----:B------:R-:W-:Y:S02]  /*19170*/  IADD3.X R9, PT, PT, R15, R0, RZ, P1, !PT ;  /* 0x000000000f097210 */ /* 0x000fe40000ffe4ff */
[----:B------:R-:W5:Y:S01]  /*19180*/  LDL.LU.64 R14, [R1+0x438] ;  /* 0x00043800010e7983 */ /* 0x000f620000300a00 */
[----:B------:R-:W-:-:S03]  /*19190*/  IADD3 R18, P2, PT, R32, R2, RZ ;  /* 0x0000000220127210 */ /* 0x000fc60007f5e0ff */
[----:B------:R1:W-:Y:S02]  /*191a0*/  STL.64 [R1+0x2f0], R8 ;  /* 0x0002f00801007387 */ /* 0x0003e40000100a00 */
[----:B------:R-:W-:Y:S02]  /*191b0*/  IMAD.X R19, R33, 0x1, R0, P2 ;  /* 0x0000000121137824 */ /* 0x000fe400010e0600 */
[----:B------:R-:W5:Y:S01]  /*191c0*/  LDL.LU.64 R32, [R1+0x6a0] ;  /* 0x0006a00001207983 */ /* 0x000f620000300a00 */
[----:B-1----:R-:W-:-:S03]  /*191d0*/  IADD3 R6, P4, PT, R26, R2, RZ ;  /* 0x000000021a067210 */ /* 0x002fc60007f9e0ff */
[----:B------:R1:W-:Y:S02]  /*191e0*/  STL.64 [R1+0x2f8], R18 ;  /* 0x0002f81201007387 */ /* 0x0003e40000100a00 */
[----:B------:R-:W-:Y:S01]  /*191f0*/  IMAD.X R7, R27, 0x1, R0, P4 ;  /* 0x000000011b077824 */ /* 0x000fe200020e0600 */
[----:B------:R-:W-:Y:S01]  /*19200*/  IADD3 R8, P1, PT, R16, R2, RZ ;  /* 0x0000000210087210 */ /* 0x000fe20007f3e0ff */
[----:B-1----:R-:W5:Y:S03]  /*19210*/  LDL.LU.64 R18, [R1+0x690] ;  /* 0x0006900001127983 */ /* 0x002f660000300a00 */
[----:B------:R-:W-:Y:S01]  /*19220*/  IADD3.X R9, PT, PT, R17, R0, RZ, P1, !PT ;  /* 0x0000000011097210 */ /* 0x000fe20000ffe4ff */
[----:B------:R-:W5:Y:S04]  /*19230*/  LDL.LU.64 R26, [R1+0x680] ;  /* 0x00068000011a7983 */ /* 0x000f680000300a00 */
[----:B------:R3:W-:Y:S04]  /*19240*/  STL.64 [R1+0x300], R6 ;  /* 0x0003000601007387 */ /* 0x0007e80000100a00 */
[----:B------:R2:W-:Y:S01]  /*19250*/  STL.64 [R1+0x308], R8 ;  /* 0x0003080801007387 */ /* 0x0005e20000100a00 */
[----:B---3--:R-:W-:-:S05]  /*19260*/  IADD3 R6, P2, PT, R12, R2, RZ ;  /* 0x000000020c067210 */ /* 0x008fca0007f5e0ff */
[----:B------:R-:W-:Y:S02]  /*19270*/  IMAD.X R7, R13, 0x1, R0, P2 ;  /* 0x000000010d077824 */ /* 0x000fe400010e0600 */
[----:B------:R-:W3:Y:S01]  /*19280*/  LDL.LU.64 R12, [R1+0x670] ;  /* 0x00067000010c7983 */ /* 0x000ee20000300a00 */
[----:B------:R-:W-:-:S05]  /*19290*/  IADD3 R16, P1, PT, R34, R2, RZ ;  /* 0x0000000222107210 */ /* 0x000fca0007f3e0ff */
[----:B------:R-:W-:Y:S01]  /*192a0*/  IMAD.X R17, R35, 0x1, R0, P1 ;  /* 0x0000000123117824 */ /* 0x000fe200008e0600 */
[----:B------:R1:W-:Y:S04]  /*192b0*/  STL.64 [R1+0x318], R6 ;  /* 0x0003180601007387 */ /* 0x0003e80000100a00 */
[----:B------:R-:W3:Y:S01]  /*192c0*/  LDL.LU.64 R38, [R1+0x660] ;  /* 0x0006600001267983 */ /* 0x000ee20000300a00 */
[----:B--2---:R-:W-:-:S03]  /*192d0*/  IADD3 R8, P4, PT, R24, R2, RZ ;  /* 0x0000000218087210 */ /* 0x004fc60007f9e0ff */
[----:B------:R2:W-:Y:S01]  /*192e0*/  STL.64 [R1+0x330], R16 ;  /* 0x0003301001007387 */ /* 0x0005e20000100a00 */
[----:B------:R-:W-:Y:S02]  /*192f0*/  IADD3.X R9, PT, PT, R25, R0, RZ, P4, !PT ;  /* 0x0000000019097210 */ /* 0x000fe400027fe4ff */
[-C--:B-1----:R-:W-:Y:S01]  /*19300*/  IADD3 R6, P2, PT, R10, R2.reuse, RZ ;  /* 0x000000020a067210 */ /* 0x082fe20007f5e0ff */
[----:B--2---:R-:W2:Y:S04]  /*19310*/  LDL.LU.64 R16, [R1+0x650] ;  /* 0x0006500001107983 */ /* 0x004ea80000300a00 */
[----:B------:R-:W-:Y:S01]  /*19320*/  IMAD.X R7, R11, 0x1, R0, P2 ;  /* 0x000000010b077824 */ /* 0x000fe200010e0600 */
[----:B------:R1:W-:Y:S04]  /*19330*/  STL.64 [R1+0x340], R8 ;  /* 0x0003400801007387 */ /* 0x0003e80000100a00 */
[----:B------:R-:W2:Y:S01]  /*19340*/  LDL.LU.64 R10, [R1+0x4d8] ;  /* 0x0004d800010a7983 */ /* 0x000ea20000300a00 */
[----:B-1----:R-:W-:-:S03]  /*19350*/  IADD3 R8, P1, PT, R20, R2, RZ ;  /* 0x0000000214087210 */ /* 0x002fc60007f3e0ff */
[----:B------:R4:W-:Y:S01]  /*19360*/  STL.64 [R1+0x358], R6 ;  /* 0x0003580601007387 */ /* 0x0009e20000100a00 */
[----:B------:R-:W-:Y:S01]  /*19370*/  IADD3 R24, P2, PT, R30, R2, RZ ;  /* 0x000000021e187210 */ /* 0x000fe20007f5e0ff */
[----:B------:R-:W-:Y:S02]  /*19380*/  IMAD.X R9, R21, 0x1, R0, P1 ;  /* 0x0000000115097824 */ /* 0x000fe400008e0600 */
[----:B------:R-:W2:Y:S01]  /*19390*/  LDL.LU.64 R20, [R1+0x638] ;  /* 0x0006380001147983 */ /* 0x000ea20000300a00 */
[----:B------:R-:W-:-:S03]  /*193a0*/  IADD3.X R25, PT, PT, R31, R0, RZ, P2, !PT ;  /* 0x000000001f197210 */ /* 0x000fc600017fe4ff */
[----:B------:R1:W-:Y:S04]  /*193b0*/  STL.64 [R1+0x3d8], R8 ;  /* 0x0003d80801007387 */ /* 0x0003e80000100a00 */
[----:B------:R-:W2:Y:S01]  /*193c0*/  LDL.LU.64 R30, [R1+0x500] ;  /* 0x00050000011e7983 */ /* 0x000ea20000300a00 */
[----:B----4-:R-:W-:-:S03]  /*193d0*/  IADD3 R6, P4, PT, R22, R2, RZ ;  /* 0x0000000216067210 */ /* 0x010fc60007f9e0ff */
[----:B------:R4:W-:Y:S02]  /*193e0*/  STL.64 [R1+0x3f0], R24 ;  /* 0x0003f01801007387 */ /* 0x0009e40000100a00 */
[--C-:B------:R-:W-:Y:S01]  /*193f0*/  IMAD.X R7, R23, 0x1, R0.reuse, P4 ;  /* 0x0000000117077824 */ /* 0x100fe200020e0600 */
[-C--:B-1----:R-:W-:Y:S01]  /*19400*/  IADD3 R8, P1, PT, R28, R2.reuse, RZ ;  /* 0x000000021c087210 */ /* 0x082fe20007f3e0ff */
[----:B----4-:R-:W4:Y:S04]  /*19410*/  LDL.LU.64 R24, [R1+0x5e0] ;  /* 0x0005e00001187983 */ /* 0x010f280000300a00 */
[----:B------:R-:W-:Y:S01]  /*19420*/  IMAD.X R9, R29, 0x1, R0, P1 ;  /* 0x000000011d097824 */ /* 0x000fe200008e0600 */
[----:B------:R-:W4:Y:S04]  /*19430*/  LDL.LU.64 R22, [R1+0x5d0] ;  /* 0x0005d00001167983 */ /* 0x000f280000300a00 */
[----:B------:R5:W-:Y:S04]  /*19440*/  STL.64 [R1+0x408], R6 ;  /* 0x0004080601007387 */ /* 0x000be80000100a00 */
[----:B------:R1:W-:Y:S01]  /*19450*/  STL.64 [R1+0x420], R8 ;  /* 0x0004200801007387 */ /* 0x0003e20000100a00 */
[----:B-----5:R-:W-:-:S04]  /*19460*/  IADD3 R6, P2, PT, R14, R2, RZ ;  /* 0x000000020e067210 */ /* 0x020fc80007f5e0ff */
[----:B------:R-:W-:Y:S02]  /*19470*/  IADD3.X R7, PT, PT, R15, R0, RZ, P2, !PT ;  /* 0x000000000f077210 */ /* 0x000fe400017fe4ff */
[----:B------:R-:W5:Y:S01]  /*19480*/  LDL.LU.64 R14, [R1+0x528] ;  /* 0x00052800010e7983 */ /* 0x000f620000300a00 */
[----:B------:R-:W-:-:S05]  /*19490*/  IADD3 R28, P1, PT, R32, R2, RZ ;  /* 0x00000002201c7210 */ /* 0x000fca0007f3e0ff */
[----:B------:R-:W-:Y:S01]  /*194a0*/  IMAD.X R29, R33, 0x1, R0, P1 ;  /* 0x00000001211d7824 */ /* 0x000fe200008e0600 */
[----:B------:R1:W-:Y:S04]  /*194b0*/  STL.64 [R1+0x438], R6 ;  /* 0x0004380601007387 */ /* 0x0003e80000100a00 */
        /* <DEDUP_REMOVED lines=13> */
[----:B------:R-:W-:-:S03]  /*19590*/  IADD3 R36, P2, PT, R38, R2, RZ ;  /* 0x0000000226247210 */ /* 0x000fc60007f5e0ff */
[----:B------:R-:W3:Y:S02]  /*195a0*/  LDL.LU.64 R32, [R1+0x590] ;  /* 0x0005900001207983 */ /* 0x000ee40000300a00 */
[----:B------:R-:W-:Y:S02]  /*195b0*/  IMAD.X R37, R39, 0x1, R0, P2 ;  /* 0x0000000127257824 */ /* 0x000fe400010e0600 */
[----:B------:R-:W3:Y:S04]  /*195c0*/  LDL.LU.64 R26, [R1+0x580] ;  /* 0x00058000011a7983 */ /* 0x000ee80000300a00 */
[----:B------:R1:W-:Y:S01]  /*195d0*/  STL.64 [R1+0x498], R8 ;  /* 0x0004980801007387 */ /* 0x0003e20000100a00 */
[----:B--2---:R-:W-:-:S04]  /*195e0*/  IADD3 R6, P4, PT, R16, R2, RZ ;  /* 0x0000000210067210 */ /* 0x004fc80007f9e0ff */
[----:B------:R-:W-:Y:S02]  /*195f0*/  IADD3.X R7, PT, PT, R17, R0, RZ, P4, !PT ;  /* 0x0000000011077210 */ /* 0x000fe400027fe4ff */
[----:B------:R-:W2:Y:S01]  /*19600*/  LDL.LU.64 R16, [R1+0x570] ;  /* 0x0005700001107983 */ /* 0x000ea20000300a00 */
[----:B-1----:R-:W-:-:S03]  /*19610*/  IADD3 R8, P1, PT, R10, R2, RZ ;  /* 0x000000020a087210 */ /* 0x002fc60007f3e0ff */
[----:B------:R-:W-:Y:S04]  /*19620*/  STL.64 [R1+0x4a8], R36 ;  /* 0x0004a82401007387 */ /* 0x000fe80000100a00 */
[----:B------:R1:W-:Y:S01]  /*19630*/  STL.64 [R1+0x4c0], R6 ;  /* 0x0004c00601007387 */ /* 0x0003e20000100a00 */
[----:B------:R-:W-:Y:S01]  /*19640*/  IMAD.X R9, R11, 0x1, R0, P1 ;  /* 0x000000010b097824 */ /* 0x000fe200008e0600 */
[----:B-1----:R-:W-:-:S04]  /*19650*/  IADD3 R6, P2, PT, R20, R2, RZ ;  /* 0x0000000214067210 */ /* 0x002fc80007f5e0ff */
[----:B------:R4:W-:Y:S01]  /*19660*/  STL.64 [R1+0x4d8], R8 ;  /* 0x0004d80801007387 */ /* 0x0009e20000100a00 */
[----:B------:R-:W-:Y:S01]  /*19670*/  IMAD.X R7, R21, 0x1, R0, P2 ;  /* 0x0000000115077824 */ /* 0x000fe200010e0600 */
[----:B------:R-:W-:Y:S02]  /*19680*/  IADD3 R10, P1, PT, R30, R2, RZ ;  /* 0x000000021e0a7210 */ /* 0x000fe40007f3e0ff */
[----:B------:R-:W2:Y:S02]  /*19690*/  LDL.LU.64 R20, [R1+0x560] ;  /* 0x0005600001147983 */ /* 0x000ea40000300a00 */
[----:B------:R-:W-:Y:S02]  /*196a0*/  IADD3.X R11, PT, PT, R31, R0, RZ, P1, !PT ;  /* 0x000000001f0b7210 */ /* 0x000fe40000ffe4ff */
[----:B------:R1:W-:Y:S04]  /*196b0*/  STL.64 [R1+0x4f0], R6 ;  /* 0x0004f00601007387 */ /* 0x0003e80000100a00 */
[----:B------:R-:W2:Y:S04]  /*196c0*/  LDL.LU.64 R30, [R1+0x548] ;  /* 0x00054800011e7983 */ /* 0x000ea80000300a00 */
[----:B------:R1:W-:Y:S01]  /*196d0*/  STL.64 [R1+0x500], R10 ;  /* 0x0005000a01007387 */ /* 0x0003e20000100a00 */
[----:B----4-:R-:W-:-:S02]  /*196e0*/  IADD3 R8, P4, PT, R24, R2, RZ ;  /* 0x0000000218087210 */ /* 0x010fc40007f9e0ff */
[----:B-1----:R-:W-:-:S03]  /*196f0*/  IADD3 R6, P2, PT, R22, R2, RZ ;  /* 0x0000000216067210 */ /* 0x002fc60007f5e0ff */
[--C-:B------:R-:W-:Y:S01]  /*19700*/  IMAD.X R9, R25, 0x1, R0.reuse, P4 ;  /* 0x0000000119097824 */ /* 0x100fe200020e0600 */
[----:B------:R-:W4:Y:S01]  /*19710*/  LDL.LU.64 R10, [R1+0x530] ;  /* 0x00053000010a7983 */ /* 0x000f220000300a00 */
[----:B------:R-:W-:-:S03]  /*19720*/  IMAD.X R7, R23, 0x1, R0, P2 ;  /* 0x0000000117077824 */ /* 0x000fc600010e0600 */
        /* <DEDUP_REMOVED lines=14> */
[----:B-1----:R-:W5:Y:S04]  /*19810*/  LDL.LU.64 R22, [R1+0x4e8] ;  /* 0x0004e80001167983 */ /* 0x002f680000300a00 */
[----:B------:R3:W-:Y:S01]  /*19820*/  STL.64 [R1+0x540], R6 ;  /* 0x0005400601007387 */ /* 0x0007e20000100a00 */
[----:B------:R-:W-:-:S03]  /*19830*/  IADD3.X R9, PT, PT, R19, R0, RZ, P1, !PT ;  /* 0x0000000013097210 */ /* 0x000fc60000ffe4ff */
[----:B------:R-:W5:Y:S04]  /*19840*/  LDL.LU.64 R18, [R1+0x4e0] ;  /* 0x0004e00001127983 */ /* 0x000f680000300a00 */
        /* <DEDUP_REMOVED lines=12> */
[----:B-1----:R-:W2:Y:S04]  /*19910*/  LDL.LU.64 R28, [R1+0x4b8] ;  /* 0x0004b800011c7983 */ /* 0x002ea80000300a00 */
[----:B------:R-:W2:Y:S01]  /*19920*/  LDL.LU.64 R26, [R1+0x4b0] ;  /* 0x0004b000011a7983 */ /* 0x000ea20000300a00 */
[----:B------:R-:W-:-:S03]  /*19930*/  IMAD.X R7, R17, 0x1, R0, P2 ;  /* 0x0000000111077824 */ /* 0x000fc600010e0600 */
[----:B------:R1:W-:Y:S04]  /*19940*/  STL.64 [R1+0x578], R8 ;  /* 0x0005780801007387 */ /* 0x0003e80000100a00 */
[----:B------:R4:W-:Y:S01]  /*19950*/  STL.64 [R1+0x570], R6 ;  /* 0x0005700601007387 */ /* 0x0009e20000100a00 */
[----:B-1----:R-:W-:-:S05]  /*19960*/  IADD3 R8, P1, PT, R20, R2, RZ ;  /* 0x0000000214087210 */ /* 0x002fca0007f3e0ff */
[----:B------:R-:W-:Y:S02]  /*19970*/  IMAD.X R9, R21, 0x1, R0, P1 ;  /* 0x0000000115097824 */ /* 0x000fe400008e0600 */
[----:B------:R-:W2:Y:S01]  /*19980*/  LDL.LU.64 R20, [R1+0x4a0] ;  /* 0x0004a00001147983 */ /* 0x000ea20000300a00 */
[----:B------:R-:W-:-:S04]  /*19990*/  IADD3 R16, P2, PT, R30, R2, RZ ;  /* 0x000000021e107210 */ /* 0x000fc80007f5e0ff */
[----:B------:R-:W-:Y:S01]  /*199a0*/  IADD3.X R17, PT, PT, R31, R0, RZ, P2, !PT ;  /* 0x000000001f117210 */ /* 0x000fe200017fe4ff */
[----:B------:R-:W-:Y:S04]  /*199b0*/  STL.64 [R1+0x560], R8 ;  /* 0x0005600801007387 */ /* 0x000fe80000100a00 */
[----:B------:R-:W2:Y:S04]  /*199c0*/  LDL.LU.64 R30, [R1+0x490] ;  /* 0x00049000011e7983 */ /* 0x000ea80000300a00 */
[----:B------:R1:W-:Y:S01]  /*199d0*/  STL.64 [R1+0x548], R16 ;  /* 0x0005481001007387 */ /* 0x0003e20000100a00 */
[----:B----4-:R-:W-:-:S05]  /*199e0*/  IADD3 R6, P4, PT, R10, R2, RZ ;  /* 0x000000020a067210 */ /* 0x010fca0007f9e0ff */
[----:B------:R-:W-:Y:S01]  /*199f0*/  IMAD.X R7, R11, 0x1, R0, P4 ;  /* 0x000000010b077824 */ /* 0x000fe200020e0600 */
[----:B-1----:R-:W4:Y:S01]  /*19a00*/  LDL.LU.64 R16, [R1+0x488] ;  /* 0x0004880001107983 */ /* 0x002f220000300a00 */
[----:B------:R-:W-:-:S03]  /*19a10*/  IADD3 R8, P1, PT, R24, R2, RZ ;  /* 0x0000000218087210 */ /* 0x000fc60007f3e0ff */
[----:B------:R-:W4:Y:S02]  /*19a20*/  LDL.LU.64 R10, [R1+0x478] ;  /* 0x00047800010a7983 */ /* 0x000f240000300a00 */
[----:B------:R-:W-:Y:S02]  /*19a30*/  IMAD.X R9, R25, 0x1, R0, P1 ;  /* 0x0000000119097824 */ /* 0x000fe400008e0600 */
[----:B------:R5:W-:Y:S04]  /*19a40*/  STL.64 [R1+0x530], R6 ;  /* 0x0005300601007387 */ /* 0x000be80000100a00 */
[----:B------:R1:W-:Y:S01]  /*19a50*/  STL.64 [R1+0x580], R8 ;  /* 0x0005800801007387 */ /* 0x0003e20000100a00 */
[----:B-----5:R-:W-:-:S04]  /*19a60*/  IADD3 R6, P2, PT, R14, R2, RZ ;  /* 0x000000020e067210 */ /* 0x020fc80007f5e0ff */
[----:B------:R-:W-:Y:S02]  /*19a70*/  IADD3.X R7, PT, PT, R15, R0, RZ, P2, !PT ;  /* 0x000000000f077210 */ /* 0x000fe400017fe4ff */
[----:B------:R-:W5:Y:S01]  /*19a80*/  LDL.LU.64 R14, [R1+0x470] ;  /* 0x00047000010e7983 */ /* 0x000f620000300a00 */
[----:B------:R-:W-:-:S03]  /*19a90*/  IADD3 R36, P1, PT, R38, R2, RZ ;  /* 0x0000000226247210 */ /* 0x000fc60007f3e0ff */
[----:B------:R-:W5:Y:S04]  /*19aa0*/  LDL.LU.64 R32, [R1+0x460] ;  /* 0x0004600001207983 */ /* 0x000f680000300a00 */
[----:B------:R-:W5:Y:S01]  /*19ab0*/  LDL.LU.64 R24, [R1+0x458] ;  /* 0x0004580001187983 */ /* 0x000f620000300a00 */
[----:B------:R-:W-:-:S03]  /*19ac0*/  IMAD.X R37, R39, 0x1, R0, P1 ;  /* 0x0000000127257824 */ /* 0x000fc600008e0600 */
[----:B------:R1:W-:Y:S02]  /*19ad0*/  STL.64 [R1+0x590], R6 ;  /* 0x0005900601007387 */ /* 0x0003e40000100a00 */
[----:B-1----:R-:W-:-:S05]  /*19ae0*/  IADD3 R8, P4, PT, R22, R2, RZ ;  /* 0x0000000216087210 */ /* 0x002fca0007f9e0ff */
[----:B------:R-:W-:Y:S01]  /*19af0*/  IMAD.X R9, R23, 0x1, R0, P4 ;  /* 0x0000000117097824 */ /* 0x000fe200020e0600 */
[----:B------:R-:W-:-:S04]  /*19b00*/  IADD3 R6, P2, PT, R18, R2, RZ ;  /* 0x0000000212067210 */ /* 0x000fc80007f5e0ff */
[----:B------:R3:W-:Y:S01]  /*19b10*/  STL.64 [R1+0x5b0], R8 ;  /* 0x0005b00801007387 */ /* 0x0007e20000100a00 */
[----:B------:R-:W-:-:S03]  /*19b20*/  IADD3.X R7, PT, PT, R19, R0, RZ, P2, !PT ;  /* 0x0000000013077210 */ /* 0x000fc600017fe4ff */
[----:B------:R1:W-:Y:S04]  /*19b30*/  STL.64 [R1+0x5a0], R36 ;  /* 0x0005a02401007387 */ /* 0x0003e80000100a00 */
[----:B------:R-:W5:Y:S04]  /*19b40*/  LDL.LU.64 R22, [R1+0x448] ;  /* 0x0004480001167983 */ /* 0x000f680000300a00 */
[----:B------:R2:W-:Y:S01]  /*19b50*/  STL.64 [R1+0x5b8], R6 ;  /* 0x0005b80601007387 */ /* 0x0005e20000100a00 */
[----:B---3--:R-:W-:-:S05]  /*19b60*/  IADD3 R8, P1, PT, R12, R2, RZ ;  /* 0x000000020c087210 */ /* 0x008fca0007f3e0ff */
[----:B------:R-:W-:Y:S02]  /*19b70*/  IMAD.X R9, R13, 0x1, R0, P1 ;  /* 0x000000010d097824 */ /* 0x000fe400008e0600 */
[----:B------:R-:W3:Y:S01]  /*19b80*/  LDL.LU.64 R12, [R1+0x440] ;  /* 0x00044000010c7983 */ /* 0x000ee20000300a00 */
[----:B------:R-:W-:-:S05]  /*19b90*/  IADD3 R18, P2, PT, R34, R2, RZ ;  /* 0x0000000222127210 */ /* 0x000fca0007f5e0ff */
[----:B------:R-:W-:Y:S01]  /*19ba0*/  IMAD.X R19, R35, 0x1, R0, P2 ;  /* 0x0000000123137824 */ /* 0x000fe200010e0600 */
[----:B------:R2:W-:Y:S04]  /*19bb0*/  STL.64 [R1+0x5c8], R8 ;  /* 0x0005c80801007387 */ /* 0x0005e80000100a00 */
[----:B-1----:R-:W3:Y:S01]  /*19bc0*/  LDL.LU.64 R36, [R1+0x430] ;  /* 0x0004300001247983 */ /* 0x002ee20000300a00 */
[----:B--2---:R-:W-:-:S03]  /*19bd0*/  IADD3 R6, P4, PT, R28, R2, RZ ;  /* 0x000000021c067210 */ /* 0x004fc60007f9e0ff */
[----:B------:R1:W-:Y:S01]  /*19be0*/  STL.64 [R1+0x5d8], R18 ;  /* 0x0005d81201007387 */ /* 0x0003e20000100a00 */
[----:B------:R-:W-:Y:S02]  /*19bf0*/  IADD3.X R7, PT, PT, R29, R0, RZ, P4, !PT ;  /* 0x000000001d077210 */ /* 0x000fe400027fe4ff */
[-C--:B------:R-:W-:Y:S01]  /*19c00*/  IADD3 R8, P1, PT, R26, R2.reuse, RZ ;  /* 0x000000021a087210 */ /* 0x080fe20007f3e0ff */
[----:B-1----:R-:W2:Y:S04]  /*19c10*/  LDL.LU.64 R18, [R1+0x428] ;  /* 0x0004280001127983 */ /* 0x002ea80000300a00 */
[----:B------:R-:W-:Y:S01]  /*19c20*/  IMAD.X R9, R27, 0x1, R0, P1 ;  /* 0x000000011b097824 */ /* 0x000fe200008e0600 */
[----:B------:R1:W-:Y:S04]  /*19c30*/  STL.64 [R1+0x5e8], R6 ;  /* 0x0005e80601007387 */ /* 0x0003e80000100a00 */
[----:B------:R-:W2:Y:S04]  /*19c40*/  LDL.LU.64 R28, [R1+0x418] ;  /* 0x00041800011c7983 */ /* 0x000ea80000300a00 */
[----:B------:R4:W-:Y:S01]  /*19c50*/  STL.64 [R1+0x5f0], R8 ;  /* 0x0005f00801007387 */ /* 0x0009e20000100a00 */
[----:B-1----:R-:W-:-:S05]  /*19c60*/  IADD3 R6, P2, PT, R20, R2, RZ ;  /* 0x0000000214067210 */ /* 0x002fca0007f5e0ff */
[----:B------:R-:W-:Y:S02]  /*19c70*/  IMAD.X R7, R21, 0x1, R0, P2 ;  /* 0x0000000115077824 */ /* 0x000fe400010e0600 */
[----:B------:R-:W2:Y:S01]  /*19c80*/  LDL.LU.64 R20, [R1+0x410] ;  /* 0x0004100001147983 */ /* 0x000ea20000300a00 */
[----:B------:R-:W-:-:S03]  /*19c90*/  IADD3 R26, P1, PT, R30, R2, RZ ;  /* 0x000000021e1a7210 */ /* 0x000fc60007f3e0ff */
[----:B------:R1:W-:Y:S01]  /*19ca0*/  STL.64 [R1+0x600], R6 ;  /* 0x0006000601007387 */ /* 0x0003e20000100a00 */
[----:B------:R-:W-:-:S03]  /*19cb0*/  IADD3.X R27, PT, PT, R31, R0, RZ, P1, !PT ;  /* 0x000000001f1b7210 */ /* 0x000fc60000ffe4ff */
[----:B------:R-:W2:Y:S04]  /*19cc0*/  LDL.LU.64 R38, [R1+0x400] ;  /* 0x0004000001267983 */ /* 0x000ea80000300a00 */
[----:B------:R-:W2:Y:S01]  /*19cd0*/  LDL.LU.64 R34, [R1+0x3f8] ;  /* 0x0003f80001227983 */ /* 0x000ea20000300a00 */
[-C--:B----4-:R-:W-:Y:S02]  /*19ce0*/  IADD3 R8, P4, PT, R16, R2.reuse, RZ ;  /* 0x0000000210087210 */ /* 0x090fe40007f9e0ff */
[----:B-1----:R-:W-:-:S03]  /*19cf0*/  IADD3 R6, P2, PT, R10, R2, RZ ;  /* 0x000000020a067210 */ /* 0x002fc60007f5e0ff */
[--C-:B------:R-:W-:Y:S01]  /*19d00*/  IMAD.X R9, R17, 0x1, R0.reuse, P4 ;  /* 0x0000000111097824 */ /* 0x100fe200020e0600 */
[----:B------:R-:W-:Y:S01]  /*19d10*/  STL.64 [R1+0x610], R26 ;  /* 0x0006101a01007387 */ /* 0x000fe20000100a00 */
[----:B------:R-:W-:-:S03]  /*19d20*/  IMAD.X R7, R11, 0x1, R0, P2 ;  /* 0x000000010b077824 */ /* 0x000fc600010e0600 */
[----:B------:R5:W-:Y:S04]  /*19d30*/  STL.64 [R1+0x620], R8 ;  /* 0x0006200801007387 */ /* 0x000be80000100a00 */
[----:B------:R-:W4:Y:S04]  /*19d40*/  LDL.LU.64 R10, [R1+0x3e8] ;  /* 0x0003e800010a7983 */ /* 0x000f280000300a00 */
[----:B------:R1:W-:Y:S04]  /*19d50*/  STL.64 [R1+0x628], R6 ;  /* 0x0006280601007387 */ /* 0x0003e80000100a00 */
[----:B------:R-:W4:Y:S01]  /*19d60*/  LDL.LU.64 R30, [R1+0x3e0] ;  /* 0x0003e000011e7983 */ /* 0x000f220000300a00 */
[----:B-----5:R-:W-:-:S04]  /*19d70*/  IADD3 R8, P1, PT, R14, R2, RZ ;  /* 0x000000020e087210 */ /* 0x020fc80007f3e0ff */
[----:B------:R-:W-:Y:S02]  /*19d80*/  IADD3.X R9, PT, PT, R15, R0, RZ, P1, !PT ;  /* 0x000000000f097210 */ /* 0x000fe40000ffe4ff */
[----:B------:R-:W5:Y:S01]  /*19d90*/  LDL.LU.64 R14, [R1+0x3d0] ;  /* 0x0003d000010e7983 */ /* 0x000f620000300a00 */
[-C--:B-1----:R-:W-:Y:S02]  /*19da0*/  IADD3 R6, P4, PT, R24, R2.reuse, RZ ;  /* 0x0000000218067210 */ /* 0x082fe40007f9e0ff */
[----:B------:R-:W-:Y:S01]  /*19db0*/  IADD3 R26, P2, PT, R32, R2, RZ ;  /* 0x00000002201a7210 */ /* 0x000fe20007f5e0ff */
[----:B------:R1:W-:Y:S02]  /*19dc0*/  STL.64 [R1+0x638], R8 ;  /* 0x0006380801007387 */ /* 0x0003e40000100a00 */
[--C-:B------:R-:W-:Y:S02]  /*19dd0*/  IMAD.X R7, R25, 0x1, R0.reuse, P4 ;  /* 0x0000000119077824 */ /* 0x100fe400020e0600 */
[----:B------:R-:W5:Y:S01]  /*19de0*/  LDL.LU.64 R16, [R1+0x3c8] ;  /* 0x0003c80001107983 */ /* 0x000f620000300a00 */
[----:B------:R-:W-:-:S03]  /*19df0*/  IMAD.X R27, R33, 0x1, R0, P2 ;  /* 0x00000001211b7824 */ /* 0x000fc600010e0600 */
[----:B------:R-:W5:Y:S04]  /*19e00*/  LDL.LU.64 R24, [R1+0x3c0] ;  /* 0x0003c00001187983 */ /* 0x000f680000300a00 */
[----:B------:R3:W-:Y:S04]  /*19e10*/  STL.64 [R1+0x658], R6 ;  /* 0x0006580601007387 */ /* 0x0007e80000100a00 */
[----:B------:R-:W-:Y:S01]  /*19e20*/  STL.64 [R1+0x648], R26 ;  /* 0x0006481a01007387 */ /* 0x000fe20000100a00 */
[----:B-1----:R-:W-:-:S04]  /*19e30*/  IADD3 R8, P1, PT, R22, R2, RZ ;  /* 0x0000000216087210 */ /* 0x002fc80007f3e0ff */
[----:B------:R-:W-:-:S05]  /*19e40*/  IADD3.X R9, PT, PT, R23, R0, RZ, P1, !PT ;  /* 0x0000000017097210 */ /* 0x000fca0000ffe4ff */
[----:B------:R-:W-:Y:S01]  /*19e50*/  STL.64 [R1+0x660], R8 ;  /* 0x0006600801007387 */ /* 0x000fe20000100a00 */
[----:B---3--:R-:W-:-:S05]  /*19e60*/  IADD3 R6, P2, PT, R12, R2, RZ ;  /* 0x000000020c067210 */ /* 0x008fca0007f5e0ff */
[----:B------:R-:W-:Y:S02]  /*19e70*/  IMAD.X R7, R13, 0x1, R0, P2 ;  /* 0x000000010d077824 */ /* 0x000fe400010e0600 */
[----:B------:R-:W3:Y:S01]  /*19e80*/  LDL.LU.64 R12, [R1+0x3b8] ;  /* 0x0003b800010c7983 */ /* 0x000ee20000300a00 */
[----:B------:R-:W-:-:S03]  /*19e90*/  IADD3 R32, P1, PT, R36, R2, RZ ;  /* 0x0000000224207210 */ /* 0x000fc60007f3e0ff */
[----:B------:R1:W-:Y:S02]  /*19ea0*/  STL.64 [R1+0x670], R6 ;  /* 0x0006700601007387 */ /* 0x0003e40000100a00 */
[----:B------:R-:W-:Y:S02]  /*19eb0*/  IMAD.X R33, R37, 0x1, R0, P1 ;  /* 0x0000000125217824 */ /* 0x000fe400008e0600 */
[----:B-1----:R-:W3:Y:S04]  /*19ec0*/  LDL.LU.64 R6, [R1+0x3a8] ;  /* 0x0003a80001067983 */ /* 0x002ee80000300a00 */
[----:B------:R-:W3:Y:S01]  /*19ed0*/  LDL.LU.64 R26, [R1+0x3a0] ;  /* 0x0003a000011a7983 */ /* 0x000ee20000300a00 */
[----:B--2---:R-:W-:-:S04]  /*19ee0*/  IADD3 R8, P4, PT, R18, R2, RZ ;  /* 0x0000000212087210 */ /* 0x004fc80007f9e0ff */
[----:B------:R-:W-:Y:S02]  /*19ef0*/  IADD3.X R9, PT, PT, R19, R0, RZ, P4, !PT ;  /* 0x0000000013097210 */ /* 0x000fe400027fe4ff */
[----:B------:R-:W2:Y:S01]  /*19f00*/  LDL.LU.64 R18, [R1+0x390] ;  /* 0x0003900001127983 */ /* 0x000ea20000300a00 */
[----:B------:R-:W-:-:S03]  /*19f10*/  IADD3 R22, P2, PT, R28, R2, RZ ;  /* 0x000000021c167210 */ /* 0x000fc60007f5e0ff */
[----:B------:R1:W-:Y:S02]  /*19f20*/  STL.64 [R1+0x690], R8 ;  /* 0x0006900801007387 */ /* 0x0003e40000100a00 */
[----:B------:R-:W-:Y:S02]  /*19f30*/  IMAD.X R23, R29, 0x1, R0, P2 ;  /* 0x000000011d177824 */ /* 0x000fe400010e0600 */
[----:B------:R-:W-:Y:S04]  /*19f40*/  STL.64 [R1+0x680], R32 ;  /* 0x0006802001007387 */ /* 0x000fe80000100a00 */
[----:B------:R1:W-:Y:S04]  /*19f50*/  STL.64 [R1+0x698], R22 ;  /* 0x0006981601007387 */ /* 0x0003e80000100a00 */
[----:B------:R-:W2:Y:S01]  /*19f60*/  LDL.LU.64 R28, [R1+0x388] ;  /* 0x00038800011c7983 */ /* 0x000ea20000300a00 */
[----:B-1----:R-:W-:-:S05]  /*19f70*/  IADD3 R8, P1, PT, R20, R2, RZ ;  /* 0x0000000214087210 */ /* 0x002fca0007f3e0ff */
[----:B------:R-:W-:Y:S01]  /*19f80*/  IMAD.X R9, R21, 0x1, R0, P1 ;  /* 0x0000000115097824 */ /* 0x000fe200008e0600 */
[----:B------:R-:W2:Y:S01]  /*19f90*/  LDL.LU.64 R22, [R1+0x2e0] ;  /* 0x0002e00001167983 */ /* 0x000ea20000300a00 */
[----:B------:R-:W-:-:S03]  /*19fa0*/  IADD3 R36, P2, PT, R38, R2, RZ ;  /* 0x0000000226247210 */ /* 0x000fc60007f5e0ff */
[----:B------:R-:W2:Y:S01]  /*19fb0*/  LDL.LU.64 R20, [R1+0x2d8] ;  /* 0x0002d80001147983 */ /* 0x000ea20000300a00 */
[----:B------:R-:W-:-:S03]  /*19fc0*/  IADD3 R32, P4, PT, R34, R2, RZ ;  /* 0x0000000222207210 */ /* 0x000fc60007f9e0ff */
[----:B------:R4:W-:Y:S02]  /*19fd0*/  STL.64 [R1+0x6a8], R8 ;  /* 0x0006a80801007387 */ /* 0x0009e40000100a00 */
[----:B------:R-:W-:Y:S01]  /*19fe0*/  IMAD.X R33, R35, 0x1, R0, P4 ;  /* 0x0000000123217824 */ /* 0x000fe200020e0600 */
[----:B------:R-:W-:-:S04]  /*19ff0*/  IADD3.X R37, PT, PT, R39, R0, RZ, P2, !PT ;  /* 0x0000000027257210 */ /* 0x000fc800017fe4ff */
[----:B------:R1:W-:Y:S01]  /*1a000*/  STL.64 [R1+0x6c8], R32 ;  /* 0x0006c82001007387 */ /* 0x0003e20000100a00 */
[----:B----4-:R-:W-:Y:S01]  /*1a010*/  IADD3 R8, P1, PT, R10, R2, RZ ;  /* 0x000000020a087210 */ /* 0x010fe20007f3e0ff */
[----:B-1----:R-:W-:-:S04]  /*1a020*/  IMAD.MOV.U32 R32, RZ, RZ, R4 ;  /* 0x000000ffff207224 */ /* 0x002fc800078e0004 */
[----:B------:R-:W-:Y:S01]  /*1a030*/  IMAD.X R9, R11, 0x1, R0, P1 ;  /* 0x000000010b097824 */ /* 0x000fe200008e0600 */
[----:B------:R-:W-:Y:S01]  /*1a040*/  STL.64 [R1+0x6b8], R36 ;  /* 0x0006b82401007387 */ /* 0x000fe20000100a00 */
[----:B------:R-:W-:-:S03]  /*1a050*/  IADD3 R4, P2, PT, R30, R2, RZ ;  /* 0x000000021e047210 */ /* 0x000fc60007f5e0ff */
[----:B------:R5:W-:Y:S01]  /*1a060*/  STL.64 [R1+0x6d0], R8 ;  /* 0x0006d00801007387 */ /* 0x000be20000100a00 */
[----:B------:R-:W-:Y:S01]  /*1a070*/  MOV R33, R5 ;  /* 0x0000000500217202 */ /* 0x000fe20000000f00 */
[----:B------:R-:W-:Y:S02]  /*1a080*/  IMAD.X R5, R31, 0x1, R0, P2 ;  /* 0x000000011f057824 */ /* 0x000fe400010e0600 */
[----:B------:R-:W4:Y:S01]  /*1a090*/  LDL.LU.64 R30, [R1+0x2c8] ;  /* 0x0002c800011e7983 */ /* 0x000f220000300a00 */
[----:B-----5:R-:W-:-:S03]  /*1a0a0*/  IADD3 R8, P1, PT, R14, R2, RZ ;  /* 0x000000020e087210 */ /* 0x020fc60007f3e0ff */
[----:B------:R-:W-:Y:S01]  /*1a0b0*/  STL.64 [R1+0x6e0], R4 ;  /* 0x0006e00401007387 */ /* 0x000fe20000100a00 */
[----:B------:R-:W-:-:S03]  /*1a0c0*/  IADD3.X R9, PT, PT, R15, R0, RZ, P1, !PT ;  /* 0x000000000f097210 */ /* 0x000fc60000ffe4ff */
[----:B------:R-:W5:Y:S04]  /*1a0d0*/  LDL.LU.64 R14, [R1+0xbb8] ;  /* 0x000bb800010e7983 */ /* 0x000f680000300a00 */
[----:B------:R1:W-:Y:S04]  /*1a0e0*/  STL.64 [R1+0x6f0], R8 ;  /* 0x0006f00801007387 */ /* 0x0003e80000100a00 */
[----:B-1----:R-:W5:Y:S01]  /*1a0f0*/  LDL.LU.64 R8, [R1+0xbb0] ;  /* 0x000bb00001087983 */ /* 0x002f620000300a00 */
[-C--:B------:R-:W-:Y:S02]  /*1a100*/  IADD3 R10, P4, PT, R16, R2.reuse, RZ ;  /* 0x00000002100a7210 */ /* 0x080fe40007f9e0ff */
[----:B------:R-:W-:-:S03]  /*1a110*/  IADD3 R4, P2, PT, R24, R2, RZ ;  /* 0x0000000218047210 */ /* 0x000fc60007f5e0ff */
[--C-:B------:R-:W-:Y:S02]  /*1a120*/  IMAD.X R11, R17, 0x1, R0.reuse, P4 ;  /* 0x00000001110b7824 */ /* 0x100fe400020e0600 */
[----:B------:R-:W-:Y:S01]  /*1a130*/  IMAD.X R5, R25, 0x1, R0, P2 ;  /* 0x0000000119057824 */ /* 0x000fe200010e0600 */
[----:B------:R-:W5:Y:S04]  /*1a140*/  LDL.LU.64 R16, [R1+0xba8] ;  /* 0x000ba80001107983 */ /* 0x000f680000300a00 */
[----:B------:R3:W-:Y:S04]  /*1a150*/  STL.64 [R1+0x700], R10 ;  /* 0x0007000a01007387 */ /* 0x0007e80000100a00 */
[----:B------:R1:W-:Y:S01]  /*1a160*/  STL.64 [R1+0x708], R4 ;  /* 0x0007080401007387 */ /* 0x0003e20000100a00 */
[----:B---3--:R-:W-:-:S04]  /*1a170*/  IADD3 R10, P1, PT, R12, R2, RZ ;  /* 0x000000020c0a7210 */ /* 0x008fc80007f3e0ff */
[----:B------:R-:W-:Y:S02]  /*1a180*/  IADD3.X R11, PT, PT, R13, R0, RZ, P1, !PT ;  /* 0x000000000d0b7210 */ /* 0x000fe40000ffe4ff */
[----:B------:R-:W3:Y:S01]  /*1a190*/  LDL.LU.64 R12, [R1+0xba0] ;  /* 0x000ba000010c7983 */ /* 0x000ee20000300a00 */
[----:B-1----:R-:W-:-:S03]  /*1a1a0*/  IADD3 R4, P2, PT, R6, R2, RZ ;  /* 0x0000000206047210 */ /* 0x002fc60007f5e0ff */
[----:B------:R2:W-:Y:S02]  /*1a1b0*/  STL.64 [R1+0x718], R10 ;  /* 0x0007180a01007387 */ /* 0x0005e40000100a00 */
[----:B------:R-:W-:Y:S01]  /*1a1c0*/  IMAD.X R5, R7, 0x1, R0, P2 ;  /* 0x0000000107057824 */ /* 0x000fe200010e0600 */
[----:B------:R-:W-:-:S04]  /*1a1d0*/  IADD3 R24, P4, PT, R26, R2, RZ ;  /* 0x000000021a187210 */ /* 0x000fc80007f9e0ff */
[----:B------:R1:W-:Y:S01]  /*1a1e0*/  STL.64 [R1+0x728], R4 ;  /* 0x0007280401007387 */ /* 0x0003e20000100a00 */
[----:B--2---:R-:W-:Y:S01]  /*1a1f0*/  IADD3 R10, P1, PT, R18, R2, RZ ;  /* 0x00000002120a7210 */ /* 0x004fe20007f3e0ff */
[----:B------:R-:W-:-:S03]  /*1a200*/  IMAD.X R25, R27, 0x1, R0, P4 ;  /* 0x000000011b197824 */ /* 0x000fc600020e0600 */
[----:B------:R-:W-:Y:S01]  /*1a210*/  IADD3.X R11, PT, PT, R19, R0, RZ, P1, !PT ;  /* 0x00000000130b7210 */ /* 0x000fe20000ffe4ff */
[----:B-1----:R-:W2:Y:S04]  /*1a220*/  LDL.LU.64 R4, [R1+0xb98] ;  /* 0x000b980001047983 */ /* 0x002ea80000300a00 */
[----:B------:R-:W2:Y:S01]  /*1a230*/  LDL.LU.64 R6, [R1+0xb90] ;  /* 0x000b900001067983 */ /* 0x000ea20000300a00 */
[----:B------:R-:W-:-:S03]  /*1a240*/  IADD3 R26, P2, PT, R28, R2, RZ ;  /* 0x000000021c1a7210 */ /* 0x000fc60007f5e0ff */
[----:B------:R1:W-:Y:S02]  /*1a250*/  STL.64 [R1+0x738], R24 ;  /* 0x0007381801007387 */ /* 0x0003e40000100a00 */
[--C-:B------:R-:W-:Y:S01]  /*1a260*/  IMAD.X R27, R29, 0x1, R0.reuse, P2 ;  /* 0x000000011d1b7824 */ /* 0x100fe200010e0600 */
[-C--:B------:R-:W-:Y:S01]  /*1a270*/  IADD3 R18, P1, PT, R22, R2.reuse, RZ ;  /* 0x0000000216127210 */ /* 0x080fe20007f3e0ff */
[----:B-1----:R-:W2:Y:S04]  /*1a280*/  LDL.LU.64 R24, [R1+0xb88] ;  /* 0x000b880001187983 */ /* 0x002ea80000300a00 */
[----:B------:R-:W-:Y:S01]  /*1a290*/  IMAD.X R19, R23, 0x1, R0, P1 ;  /* 0x0000000117137824 */ /* 0x000fe200008e0600 */
[----:B------:R1:W-:Y:S04]  /*1a2a0*/  STL.64 [R1+0x740], R10 ;  /* 0x0007400a01007387 */ /* 0x0003e80000100a00 */
[----:B------:R-:W2:Y:S04]  /*1a2b0*/  LDL.LU.64 R28, [R1+0xb80] ;  /* 0x000b8000011c7983 */ /* 0x000ea80000300a00 */
[----:B------:R1:W-:Y:S02]  /*1a2c0*/  STL.64 [R1+0x750], R26 ;  /* 0x0007501a01007387 */ /* 0x0003e40000100a00 */
[----:B-1----:R-:W-:-:S02]  /*1a2d0*/  IADD3 R10, P4, PT, R20, R2, RZ ;  /* 0x00000002140a7210 */ /* 0x002fc40007f9e0ff */
[----:B------:R1:W-:Y:S02]  /*1a2e0*/  STL.64 [R1+0x768], R18 ;  /* 0x0007681201007387 */ /* 0x0003e40000100a00 */
[----:B------:R-:W-:Y:S02]  /*1a2f0*/  IADD3.X R11, PT, PT, R21, R0, RZ, P4, !PT ;  /* 0x00000000150b7210 */ /* 0x000fe400027fe4ff */
[-C--:B------:R-:W-:Y:S01]  /*1a300*/  IADD3 R26, P2, PT, R32, R2.reuse, RZ ;  /* 0x00000002201a7210 */ /* 0x080fe20007f5e0ff */
[----:B-1----:R-:W2:Y:S04]  /*1a310*/  LDL.LU.64 R18, [R1+0xb78] ;  /* 0x000b780001127983 */ /* 0x002ea80000300a00 */
[----:B------:R-:W-:Y:S01]  /*1a320*/  IMAD.X R27, R33, 0x1, R0, P2 ;  /* 0x00000001211b7824 */ /* 0x000fe200010e0600 */
[----:B------:R-:W2:Y:S01]  /*1a330*/  LDL.LU.64 R22, [R1+0xb70] ;  /* 0x000b700001167983 */ /* 0x000ea20000300a00 */
[----:B----4-:R-:W-:-:S03]  /*1a340*/  IADD3 R20, P4, PT, R30, R2, RZ ;  /* 0x000000021e147210 */ /* 0x010fc60007f9e0ff */
[----:B------:R1:W-:Y:S02]  /*1a350*/  STL.64 [R1+0x7a0], R10 ;  /* 0x0007a00a01007387 */ /* 0x0003e40000100a00 */
[----:B------:R-:W-:Y:S02]  /*1a360*/  IMAD.X R21, R31, 0x1, R0, P4 ;  /* 0x000000011f157824 */ /* 0x000fe400020e0600 */
[----:B-1----:R-:W4:Y:S01]  /*1a370*/  LDL.LU.64 R10, [R1+0xb68] ;  /* 0x000b6800010a7983 */ /* 0x002f220000300a00 */
[----:B-----5:R-:W-:-:S03]  /*1a380*/  IADD3 R116, P1, PT, R14, R2, RZ ;  /* 0x000000020e747210 */ /* 0x020fc60007f3e0ff */
[----:B------:R1:W-:Y:S01]  /*1a390*/  STL.64 [R1+0x7b8], R26 ;  /* 0x0007b81a01007387 */ /* 0x0003e20000100a00 */
[----:B------:R-:W-:-:S03]  /*1a3a0*/  IADD3.X R117, PT, PT, R15, R0, RZ, P1, !PT ;  /* 0x000000000f757210 */ /* 0x000fc60000ffe4ff */
[----:B-1----:R-:W5:Y:S01]  /*1a3b0*/  LDL.LU.64 R26, [R1+0xb60] ;  /* 0x000b6000011a7983 */ /* 0x002f620000300a00 */
[----:B------:R-:W-:-:S03]  /*1a3c0*/  IADD3 R118, P2, PT, R8, R2, RZ ;  /* 0x0000000208767210 */ /* 0x000fc60007f5e0ff */
[----:B------:R1:W-:Y:S02]  /*1a3d0*/  STL.64 [R1+0x7d0], R20 ;  /* 0x0007d01401007387 */ /* 0x0003e40000100a00 */
[----:B------:R-:W-:Y:S02]  /*1a3e0*/  IMAD.X R119, R9, 0x1, R0, P2 ;  /* 0x0000000109777824 */ /* 0x000fe400010e0600 */
[----:B-1----:R-:W5:Y:S04]  /*1a3f0*/  LDL.LU.64 R20, [R1+0xb58] ;  /* 0x000b580001147983 */ /* 0x002f680000300a00 */
[----:B------:R-:W5:Y:S04]  /*1a400*/  LDL.LU.64 R14, [R1+0xb50] ;  /* 0x000b5000010e7983 */ /* 0x000f680000300a00 */
[----:B------:R-:W5:Y:S01]  /*1a410*/  LDL.LU.64 R8, [R1+0xb48] ;  /* 0x000b480001087983 */ /* 0x000f620000300a00 */
[----:B------:R-:W-:-:S05]  /*1a420*/  IADD3 R120, P4, PT, R16, R2, RZ ;  /* 0x0000000210787210 */ /* 0x000fca0007f9e0ff */
[----:B------:R-:W-:Y:S02]  /*1a430*/  IMAD.X R121, R17, 0x1, R0, P4 ;  /* 0x0000000111797824 */ /* 0x000fe400020e0600 */
[----:B------:R-:W5:Y:S01]  /*1a440*/  LDL.LU.64 R16, [R1+0xb40] ;  /* 0x000b400001107983 */ /* 0x000f620000300a00 */
[----:B---3--:R-:W-:-:S04]  /*1a450*/  IADD3 R122, P1, PT, R12, R2, RZ ;  /* 0x000000020c7a7210 */ /* 0x008fc80007f3e0ff */
[----:B------:R-:W-:Y:S02]  /*1a460*/  IADD3.X R123, PT, PT, R13, R0, RZ, P1, !PT ;  /* 0x000000000d7b7210 */ /* 0x000fe40000ffe4ff */
[-C--:B--2---:R-:W-:Y:S02]  /*1a470*/  IADD3 R124, P2, PT, R4, R2.reuse, RZ ;  /* 0x00000002047c7210 */ /* 0x084fe40007f5e0ff */
[----:B------:R-:W-:-:S03]  /*1a480*/  IADD3 R126, P4, PT, R6, R2, RZ ;  /* 0x00000002067e7210 */ /* 0x000fc60007f9e0ff */
[--C-:B------:R-:W-:Y:S02]  /*1a490*/  IMAD.X R125, R5, 0x1, R0.reuse, P2 ;  /* 0x00000001057d7824 */ /* 0x100fe400010e0600 */
[----:B------:R-:W2:Y:S01]  /*1a4a0*/  LDL.LU.64 R4, [R1+0xb00] ;  /* 0x000b000001047983 */ /* 0x000ea20000300a00 */
[----:B------:R-:W-:-:S03]  /*1a4b0*/  IMAD.X R127, R7, 0x1, R0, P4 ;  /* 0x00000001077f7824 */ /* 0x000fc600020e0600 */
[----:B------:R-:W3:Y:S04]  /*1a4c0*/  LDL.LU.64 R12, [R1+0xaf8] ;  /* 0x000af800010c7983 */ /* 0x000ee80000300a00 */
[----:B------:R-:W3:Y:S01]  /*1a4d0*/  LDL.LU.64 R6, [R1+0xae8] ;  /* 0x000ae80001067983 */ /* 0x000ee20000300a00 */
[----:B------:R-:W-:-:S04]  /*1a4e0*/  IADD3 R128, P1, PT, R24, R2, RZ ;  /* 0x0000000218807210 */ /* 0x000fc80007f3e0ff */
[----:B------:R-:W-:Y:S02]  /*1a4f0*/  IADD3.X R129, PT, PT, R25, R0, RZ, P1, !PT ;  /* 0x0000000019817210 */ /* 0x000fe40000ffe4ff */
[----:B------:R-:W3:Y:S01]  /*1a500*/  LDL.LU.64 R24, [R1+0xae0] ;  /* 0x000ae00001187983 */ /* 0x000ee20000300a00 */
[----:B------:R-:W-:-:S05]  /*1a510*/  IADD3 R130, P2, PT, R28, R2, RZ ;  /* 0x000000021c827210 */ /* 0x000fca0007f5e0ff */
[----:B------:R-:W-:Y:S02]  /*1a520*/  IMAD.X R131, R29, 0x1, R0, P2 ;  /* 0x000000011d837824 */ /* 0x000fe400010e0600 */
[----:B------:R-:W3:Y:S01]  /*1a530*/  LDL.LU.64 R28, [R1+0xad8] ;  /* 0x000ad800011c7983 */ /* 0x000ee20000300a00 */
[----:B------:R-:W-:-:S05]  /*1a540*/  IADD3 R134, P1, PT, R18, R2, RZ ;  /* 0x0000000212867210 */ /* 0x000fca0007f3e0ff */
[----:B------:R-:W-:Y:S02]  /*1a550*/  IMAD.X R135, R19, 0x1, R0, P1 ;  /* 0x0000000113877824 */ /* 0x000fe400008e0600 */
[----:B------:R-:W3:Y:S01]  /*1a560*/  LDL.LU.64 R18, [R1+0xad0] ;  /* 0x000ad00001127983 */ /* 0x000ee20000300a00 */
[-C--:B------:R-:W-:Y:S02]  /*1a570*/  IADD3 R136, P4, PT, R22, R2.reuse, RZ ;  /* 0x0000000216887210 */ /* 0x080fe40007f9e0ff */
[----:B----4-:R-:W-:-:S05]  /*1a580*/  IADD3 R138, P2, PT, R10, R2, RZ ;  /* 0x000000020a8a7210 */ /* 0x010fca0007f5e0ff */
[----:B------:R-:W-:Y:S02]  /*1a590*/  IMAD.X R139, R11, 0x1, R0, P2 ;  /* 0x000000010b8b7824 */ /* 0x000fe400010e0600 */
[----:B------:R-:W4:Y:S01]  /*1a5a0*/  LDL.LU.64 R10, [R1+0xac8] ;  /* 0x000ac800010a7983 */ /* 0x000f220000300a00 */
[----:B------:R-:W-:-:S03]  /*1a5b0*/  IADD3.X R137, PT, PT, R23, R0, RZ, P4, !PT ;  /* 0x0000000017897210 */ /* 0x000fc600027fe4ff */
[----:B------:R-:W4:Y:S01]  /*1a5c0*/  LDL.LU.64 R22, [R1+0xac0] ;  /* 0x000ac00001167983 */ /* 0x000f220000300a00 */
[----:B-----5:R-:W-:-:S05]  /*1a5d0*/  IADD3 R142, P1, PT, R26, R2, RZ ;  /* 0x000000021a8e7210 */ /* 0x020fca0007f3e0ff */
[----:B------:R-:W-:Y:S02]  /*1a5e0*/  IMAD.X R143, R27, 0x1, R0, P1 ;  /* 0x000000011b8f7824 */ /* 0x000fe400008e0600 */
[----:B------:R-:W5:Y:S01]  /*1a5f0*/  LDL.LU.64 R26, [R1+0xab8] ;  /* 0x000ab800011a7983 */ /* 0x000f620000300a00 */
[----:B------:R-:W-:-:S04]  /*1a600*/  IADD3 R146, P2, PT, R20, R2, RZ ;  /* 0x0000000214927210 */ /* 0x000fc80007f5e0ff */
[----:B------:R-:W-:Y:S02]  /*1a610*/  IADD3.X R147, PT, PT, R21, R0, RZ, P2, !PT ;  /* 0x0000000015937210 */ /* 0x000fe400017fe4ff */
[----:B------:R-:W5:Y:S01]  /*1a620*/  LDL.LU.64 R20, [R1+0xab0] ;  /* 0x000ab00001147983 */ /* 0x000f620000300a00 */
[----:B------:R-:W-:-:S05]  /*1a630*/  IADD3 R154, P1, PT, R8, R2, RZ ;  /* 0x00000002089a7210 */ /* 0x000fca0007f3e0ff */
[----:B------:R-:W-:Y:S02]  /*1a640*/  IMAD.X R155, R9, 0x1, R0, P1 ;  /* 0x00000001099b7824 */ /* 0x000fe400008e0600 */
[----:B------:R-:W5:Y:S01]  /*1a650*/  LDL.LU.64 R8, [R1+0xaa8] ;  /* 0x000aa80001087983 */ /* 0x000f620000300a00 */
[-C--:B------:R-:W-:Y:S02]  /*1a660*/  IADD3 R150, P4, PT, R14, R2.reuse, RZ ;  /* 0x000000020e967210 */ /* 0x080fe40007f9e0ff */
[----:B------:R-:W-:-:S03]  /*1a670*/  IADD3 R158, P2, PT, R16, R2, RZ ;  /* 0x00000002109e7210 */ /* 0x000fc60007f5e0ff */
[----:B------:R-:W-:Y:S02]  /*1a680*/  IMAD.X R151, R15, 0x1, R0, P4 ;  /* 0x000000010f977824 */ /* 0x000fe400020e0600 */
[----:B------:R-:W5:Y:S01]  /*1a690*/  LDL.LU.64 R14, [R1+0xaa0] ;  /* 0x000aa000010e7983 */ /* 0x000f620000300a00 */
[----:B------:R-:W-:-:S03]  /*1a6a0*/  IADD3.X R159, PT, PT, R17, R0, RZ, P2, !PT ;  /* 0x00000000119f7210 */ /* 0x000fc600017fe4ff */
[----:B------:R-:W5:Y:S01]  /*1a6b0*/  LDL.LU.64 R16, [R1+0xa98] ;  /* 0x000a980001107983 */ /* 0x000f620000300a00 */
[-C--:B--2---:R-:W-:Y:S02]  /*1a6c0*/  IADD3 R162, P1, PT, R4, R2.reuse, RZ ;  /* 0x0000000204a27210 */ /* 0x084fe40007f3e0ff */
[----:B---3--:R-:W-:-:S03]  /*1a6d0*/  IADD3 R166, P4, PT, R12, R2, RZ ;  /* 0x000000020ca67210 */ /* 0x008fc60007f9e0ff */
[--C-:B------:R-:W-:Y:S02]  /*1a6e0*/  IMAD.X R163, R5, 0x1, R0.reuse, P1 ;  /* 0x0000000105a37824 */ /* 0x100fe400008e0600 */
[----:B------:R-:W2:Y:S01]  /*1a6f0*/  LDL.LU.64 R4, [R1+0xa90] ;  /* 0x000a900001047983 */ /* 0x000ea20000300a00 */
[----:B------:R-:W-:Y:S01]  /*1a700*/  IADD3 R170, P2, PT, R6, R2, RZ ;  /* 0x0000000206aa7210 */ /* 0x000fe20007f5e0ff */
[----:B------:R-:W-:-:S03]  /*1a710*/  IMAD.X R167, R13, 0x1, R0, P4 ;  /* 0x000000010da77824 */ /* 0x000fc600020e0600 */
[----:B------:R-:W-:Y:S02]  /*1a720*/  IADD3.X R171, PT, PT, R7, R0, RZ, P2, !PT ;  /* 0x0000000007ab7210 */ /* 0x000fe400017fe4ff */
[----:B------:R-:W3:Y:S04]  /*1a730*/  LDL.LU.64 R6, [R1+0xa88] ;  /* 0x000a880001067983 */ /* 0x000ee80000300a00 */
[----:B------:R-:W3:Y:S01]  /*1a740*/  LDL.LU.64 R12, [R1+0xa80] ;  /* 0x000a8000010c7983 */ /* 0x000ee20000300a00 */
[----:B------:R-:W-:-:S03]  /*1a750*/  IADD3 R174, P1, PT, R24, R2, RZ ;  /* 0x0000000218ae7210 */ /* 0x000fc60007f3e0ff */
[----:B------:R-:W3:Y:S02]  /*1a760*/  LDL.LU.64 R36, [R1+0xa78] ;  /* 0x000a780001247983 */ /* 0x000ee40000300a00 */
[----:B------:R-:W-:Y:S02]  /*1a770*/  IMAD.X R175, R25, 0x1, R0, P1 ;  /* 0x0000000119af7824 */ /* 0x000fe400008e0600 */
[----:B------:R-:W3:Y:S01]  /*1a780*/  LDL.LU.64 R24, [R1+0xa70] ;  /* 0x000a700001187983 */ /* 0x000ee20000300a00 */
[----:B------:R-:W-:-:S05]  /*1a790*/  IADD3 R178, P2, PT, R28, R2, RZ ;  /* 0x000000021cb27210 */ /* 0x000fca0007f5e0ff */
[----:B------:R-:W-:Y:S01]  /*1a7a0*/  IMAD.X R179, R29, 0x1, R0, P2 ;  /* 0x000000011db37824 */ /* 0x000fe200010e0600 */
[----:B------:R-:W-:-:S04]  /*1a7b0*/  IADD3 R182, P4, PT, R18, R2, RZ ;  /* 0x0000000212b67210 */ /* 0x000fc80007f9e0ff */
[----:B------:R-:W-:Y:S02]  /*1a7c0*/  IADD3.X R183, PT, PT, R19, R0, RZ, P4, !PT ;  /* 0x0000000013b77210 */ /* 0x000fe400027fe4ff */
[----:B------:R-:W3:Y:S01]  /*1a7d0*/  LDL.LU.64 R18, [R1+0xa68] ;  /* 0x000a680001127983 */ /* 0x000ee20000300a00 */
[-C--:B----4-:R-:W-:Y:S02]  /*1a7e0*/  IADD3 R186, P1, PT, R10, R2.reuse, RZ ;  /* 0x000000020aba7210 */ /* 0x090fe40007f3e0ff */
[----:B------:R-:W-:-:S03]  /*1a7f0*/  IADD3 R190, P2, PT, R22, R2, RZ ;  /* 0x0000000216be7210 */ /* 0x000fc60007f5e0ff */
[--C-:B------:R-:W-:Y:S02]  /*1a800*/  IMAD.X R187, R11, 0x1, R0.reuse, P1 ;  /* 0x000000010bbb7824 */ /* 0x100fe400008e0600 */
[----:B------:R-:W4:Y:S01]  /*1a810*/  LDL.LU.64 R10, [R1+0xa60] ;  /* 0x000a6000010a7983 */ /* 0x000f220000300a00 */
[----:B------:R-:W-:-:S03]  /*1a820*/  IMAD.X R191, R23, 0x1, R0, P2 ;  /* 0x0000000117bf7824 */ /* 0x000fc600010e0600 */
[----:B------:R-:W4:Y:S04]  /*1a830*/  LDL.LU.64 R32, [R1+0xa58] ;  /* 0x000a580001207983 */ /* 0x000f280000300a00 */
[----:B------:R-:W4:Y:S01]  /*1a840*/  LDL.LU.64 R22, [R1+0xa50] ;  /* 0x000a500001167983 */ /* 0x000f220000300a00 */
[----:B-----5:R-:W-:-:S05]  /*1a850*/  IADD3 R202, P2, PT, R8, R2, RZ ;  /* 0x0000000208ca7210 */ /* 0x020fca0007f5e0ff */
[--C-:B------:R-:W-:Y:S02]  /*1a860*/  IMAD.X R203, R9, 0x1, R0.reuse, P2 ;  /* 0x0000000109cb7824 */ /* 0x100fe400010e0600 */
[----:B------:R-:W5:Y:S01]  /*1a870*/  LDL.LU.64 R8, [R1+0xa48] ;  /* 0x000a480001087983 */ /* 0x000f620000300a00 */
[-C--:B------:R-:W-:Y:S02]  /*1a880*/  IADD3 R194, P1, PT, R26, R2.reuse, RZ ;  /* 0x000000021ac27210 */ /* 0x080fe40007f3e0ff */
[----:B------:R-:W-:Y:S02]  /*1a890*/  IADD3 R198, P4, PT, R20, R2, RZ ;  /* 0x0000000214c67210 */ /* 0x000fe40007f9e0ff */
[----:B------:R-:W-:Y:S02]  /*1a8a0*/  IADD3.X R195, PT, PT, R27, R0, RZ, P1, !PT ;  /* 0x000000001bc37210 */ /* 0x000fe40000ffe4ff */
[----:B------:R-:W-:Y:S01]  /*1a8b0*/  IADD3 R206, P1, PT, R14, R2, RZ ;  /* 0x000000020ece7210 */ /* 0x000fe20007f3e0ff */
[----:B------:R-:W-:-:S02]  /*1a8c0*/  IMAD.X R199, R21, 0x1, R0, P4 ;  /* 0x0000000115c77824 */ /* 0x000fc400020e0600 */
[----:B------:R-:W5:Y:S01]  /*1a8d0*/  LDL.LU.64 R20, [R1+0xa40] ;  /* 0x000a400001147983 */ /* 0x000f620000300a00 */
[----:B------:R-:W-:Y:S02]  /*1a8e0*/  IADD3.X R207, PT, PT, R15, R0, RZ, P1, !PT ;  /* 0x000000000fcf7210 */ /* 0x000fe40000ffe4ff */
[----:B------:R-:W-:Y:S01]  /*1a8f0*/  IADD3 R210, P2, PT, R16, R2, RZ ;  /* 0x0000000210d27210 */ /* 0x000fe20007f5e0ff */
[----:B------:R-:W5:Y:S04]  /*1a900*/  LDL.LU.64 R30, [R1+0xa38] ;  /* 0x000a3800011e7983 */ /* 0x000f680000300a00 */
[----:B------:R-:W5:Y:S01]  /*1a910*/  LDL.LU.64 R14, [R1+0xa30] ;  /* 0x000a3000010e7983 */ /* 0x000f620000300a00 */
[----:B------:R-:W-:-:S03]  /*1a920*/  IMAD.X R211, R17, 0x1, R0, P2 ;  /* 0x0000000111d37824 */ /* 0x000fc600010e0600 */
[----:B------:R-:W5:Y:S04]  /*1a930*/  LDL.LU.64 R26, [R1+0xa28] ;  /* 0x000a2800011a7983 */ /* 0x000f680000300a00 */
[----:B------:R-:W5:Y:S04]  /*1a940*/  LDL.LU.64 R16, [R1+0xa20] ;  /* 0x000a200001107983 */ /* 0x000f680000300a00 */
[----:B------:R-:W5:Y:S01]  /*1a950*/  LDL.LU.64 R34, [R1+0xa18] ;  /* 0x000a180001227983 */ /* 0x000f620000300a00 */
[-C--:B--2---:R-:W-:Y:S02]  /*1a960*/  IADD3 R214, P4, PT, R4, R2.reuse, RZ ;  /* 0x0000000204d67210 */ /* 0x084fe40007f9e0ff */
[----:B---3--:R-:W-:-:S02]  /*1a970*/  IADD3 R218, P1, PT, R6, R2, RZ ;  /* 0x0000000206da7210 */ /* 0x008fc40007f3e0ff */
[----:B------:R-:W-:Y:S01]  /*1a980*/  IADD3 R4, P2, PT, R12, R2, RZ ;  /* 0x000000020c047210 */ /* 0x000fe20007f5e0ff */
[--C-:B------:R-:W-:Y:S01]  /*1a990*/  IMAD.X R215, R5, 0x1, R0.reuse, P4 ;  /* 0x0000000105d77824 */ /* 0x100fe200020e0600 */
[----:B------:R-:W-:Y:S02]  /*1a9a0*/  IADD3.X R219, PT, PT, R7, R0, RZ, P1, !PT ;  /* 0x0000000007db7210 */ /* 0x000fe40000ffe4ff */
[-C--:B------:R-:W-:Y:S01]  /*1a9b0*/  IADD3 R28, P1, PT, R36, R2.reuse, RZ ;  /* 0x00000002241c7210 */ /* 0x080fe20007f3e0ff */
[--C-:B------:R-:W-:Y:S02]  /*1a9c0*/  IMAD.X R5, R13, 0x1, R0.reuse, P2 ;  /* 0x000000010d057824 */ /* 0x100fe400010e0600 */
[----:B------:R-:W2:Y:S01]  /*1a9d0*/  LDL.LU.64 R12, [R1+0xa10] ;  /* 0x000a1000010c7983 */ /* 0x000ea20000300a00 */
[----:B------:R-:W-:Y:S01]  /*1a9e0*/  IADD3 R6, P4, PT, R24, R2, RZ ;  /* 0x0000000218067210 */ /* 0x000fe20007f9e0ff */
[----:B------:R-:W-:Y:S02]  /*1a9f0*/  IMAD.X R29, R37, 0x1, R0, P1 ;  /* 0x00000001251d7824 */ /* 0x000fe400008e0600 */
[----:B------:R1:W-:Y:S01]  /*1aa00*/  STL.64 [R1+0x168], R4 ;  /* 0x0001680401007387 */ /* 0x0003e20000100a00 */
[----:B------:R-:W-:-:S05]  /*1aa10*/  IADD3.X R7, PT, PT, R25, R0, RZ, P4, !PT ;  /* 0x0000000019077210 */ /* 0x000fca00027fe4ff */
[----:B------:R4:W-:Y:S04]  /*1aa20*/  STL.64 [R1+0x188], R6 ;  /* 0x0001880601007387 */ /* 0x0009e80000100a00 */
[----:B------:R3:W-:Y:S04]  /*1aa30*/  STL.64 [R1+0x178], R28 ;  /* 0x0001781c01007387 */ /* 0x0007e80000100a00 */
[----:B------:R-:W2:Y:S01]  /*1aa40*/  LDL.LU.64 R24, [R1+0xa08] ;  /* 0x000a080001187983 */ /* 0x000ea20000300a00 */
[----:B-1----:R-:W-:-:S05]  /*1aa50*/  IADD3 R4, P2, PT, R18, R2, RZ ;  /* 0x0000000212047210 */ /* 0x002fca0007f5e0ff */
[----:B------:R-:W-:-:S05]  /*1aa60*/  IMAD.X R5, R19, 0x1, R0, P2 ;  /* 0x0000000113057824 */ /* 0x000fca00010e0600 */
[----:B------:R1:W-:Y:S01]  /*1aa70*/  STL.64 [R1+0x198], R4 ;  /* 0x0001980401007387 */ /* 0x0003e20000100a00 */
[----:B----4-:R-:W-:-:S05]  /*1aa80*/  IADD3 R6, P1, PT, R10, R2, RZ ;  /* 0x000000020a067210 */ /* 0x010fca0007f3e0ff */
[----:B------:R-:W-:Y:S01]  /*1aa90*/  IMAD.X R7, R11, 0x1, R0, P1 ;  /* 0x000000010b077824 */ /* 0x000fe200008e0600 */
[-C--:B---3--:R-:W-:Y:S01]  /*1aaa0*/  IADD3 R28, P2, PT, R32, R2.reuse, RZ ;  /* 0x00000002201c7210 */ /* 0x088fe20007f5e0ff */
[----:B------:R-:W3:Y:S01]  /*1aab0*/  LDL.LU.64 R10, [R1+0xa00] ;  /* 0x000a0000010a7983 */ /* 0x000ee20000300a00 */
[----:B-1----:R-:W-:-:S03]  /*1aac0*/  IADD3 R4, P4, PT, R22, R2, RZ ;  /* 0x0000000216047210 */ /* 0x002fc60007f9e0ff */
[----:B------:R-:W4:Y:S01]  /*1aad0*/  LDL.LU.64 R36, [R1+0x9f8] ;  /* 0x0009f80001247983 */ /* 0x000f220000300a00 */
[----:B------:R-:W-:Y:S01]  /*1aae0*/  IADD3.X R29, PT, PT, R33, R0, RZ, P2, !PT ;  /* 0x00000000211d7210 */ /* 0x000fe200017fe4ff */
[----:B------:R-:W-:Y:S02]  /*1aaf0*/  IMAD.X R5, R23, 0x1, R0, P4 ;  /* 0x0000000117057824 */ /* 0x000fe400020e0600 */
[----:B------:R-:W4:Y:S04]  /*1ab00*/  LDL.LU.64 R18, [R1+0x9f0] ;  /* 0x0009f00001127983 */ /* 0x000f280000300a00 */
[----:B------:R5:W-:Y:S04]  /*1ab10*/  STL.64 [R1+0x1a8], R6 ;  /* 0x0001a80601007387 */ /* 0x000be80000100a00 */
[----:B------:R1:W-:Y:S04]  /*1ab20*/  STL.64 [R1+0x1c0], R4 ;  /* 0x0001c00401007387 */ /* 0x0003e80000100a00 */
[----:B------:R-:W-:Y:S01]  /*1ab30*/  STL.64 [R1+0x1b8], R28 ;  /* 0x0001b81c01007387 */ /* 0x000fe20000100a00 */
[----:B-----5:R-:W-:-:S05]  /*1ab40*/  IADD3 R6, P1, PT, R8, R2, RZ ;  /* 0x0000000208067210 */ /* 0x020fca0007f3e0ff */
[----:B------:R-:W-:Y:S02]  /*1ab50*/  IMAD.X R7, R9, 0x1, R0, P1 ;  /* 0x0000000109077824 */ /* 0x000fe400008e0600 */
[----:B------:R-:W5:Y:S04]  /*1ab60*/  LDL.LU.64 R8, [R1+0x9e8] ;  /* 0x0009e80001087983 */ /* 0x000f680000300a00 */
[----:B------:R1:W-:Y:S04]  /*1ab70*/  STL.64 [R1+0x1d0], R6 ;  /* 0x0001d00601007387 */ /* 0x0003e80000100a00 */
[----:B------:R-:W5:Y:S04]  /*1ab80*/  LDL.LU.64 R32, [R1+0x9e0] ;  /* 0x0009e00001207983 */ /* 0x000f680000300a00 */
[----:B------:R-:W5:Y:S01]  /*1ab90*/  LDL.LU.64 R22, [R1+0x9d8] ;  /* 0x0009d80001167983 */ /* 0x000f620000300a00 */
[----:B-1----:R-:W-:-:S02]  /*1aba0*/  IADD3 R4, P2, PT, R20, R2, RZ ;  /* 0x0000000214047210 */ /* 0x002fc40007f5e0ff */
[----:B------:R-:W-:Y:S02]  /*1abb0*/  IADD3 R6, P4, PT, R14, R2, RZ ;  /* 0x000000020e067210 */ /* 0x000fe40007f9e0ff */
[----:B------:R-:W-:Y:S02]  /*1abc0*/  IADD3.X R5, PT, PT, R21, R0, RZ, P2, !PT ;  /* 0x0000000015057210 */ /* 0x000fe400017fe4ff */
[----:B------:R-:W-:Y:S01]  /*1abd0*/  IADD3 R28, P1, PT, R30, R2, RZ ;  /* 0x000000021e1c7210 */ /* 0x000fe20007f3e0ff */
[----:B------:R-:W5:Y:S01]  /*1abe0*/  LDL.LU.64 R20, [R1+0x9d0] ;  /* 0x0009d00001147983 */ /* 0x000f620000300a00 */
[----:B------:R-:W-:-:S03]  /*1abf0*/  IMAD.X R7, R15, 0x1, R0, P4 ;  /* 0x000000010f077824 */ /* 0x000fc600020e0600 */
[----:B------:R1:W-:Y:S01]  /*1ac00*/  STL.64 [R1+0x1e0], R4 ;  /* 0x0001e00401007387 */ /* 0x0003e20000100a00 */
[----:B------:R-:W-:-:S03]  /*1ac10*/  IMAD.X R29, R31, 0x1, R0, P1 ;  /* 0x000000011f1d7824 */ /* 0x000fc600008e0600 */
[----:B------:R-:W5:Y:S04]  /*1ac20*/  LDL.LU.64 R14, [R1+0x9c8] ;  /* 0x0009c800010e7983 */ /* 0x000f680000300a00 */
[----:B------:R1:W-:Y:S02]  /*1ac30*/  STL.64 [R1+0x200], R6 ;  /* 0x0002000601007387 */ /* 0x0003e40000100a00 */
[----:B-1----:R-:W-:-:S04]  /*1ac40*/  IADD3 R4, P2, PT, R26, R2, RZ ;  /* 0x000000021a047210 */ /* 0x002fc80007f5e0ff */
[----:B------:R-:W-:Y:S01]  /*1ac50*/  IADD3.X R5, PT, PT, R27, R0, RZ, P2, !PT ;  /* 0x000000001b057210 */ /* 0x000fe200017fe4ff */
[----:B------:R1:W-:Y:S01]  /*1ac60*/  STL.64 [R1+0x1f0], R28 ;  /* 0x0001f01c01007387 */ /* 0x0003e20000100a00 */
[----:B------:R-:W-:-:S03]  /*1ac70*/  IADD3 R6, P1, PT, R16, R2, RZ ;  /* 0x0000000210067210 */ /* 0x000fc60007f3e0ff */
[----:B------:R2:W-:Y:S02]  /*1ac80*/  STL.64 [R1+0x210], R4 ;  /* 0x0002100401007387 */ /* 0x0005e40000100a00 */
[----:B------:R-:W-:Y:S02]  /*1ac90*/  IMAD.X R7, R17, 0x1, R0, P1 ;  /* 0x0000000111077824 */ /* 0x000fe400008e0600 */
[----:B-1----:R-:W5:Y:S01]  /*1aca0*/  LDL.LU.64 R28, [R1+0x9c0] ;  /* 0x0009c000011c7983 */ /* 0x002f620000300a00 */
[----:B------:R-:W-:-:S03]  /*1acb0*/  IADD3 R30, P2, PT, R34, R2, RZ ;  /* 0x00000002221e7210 */ /* 0x000fc60007f5e0ff */
[----:B------:R-:W5:Y:S04]  /*1acc0*/  LDL.LU.64 R26, [R1+0x9b8] ;  /* 0x0009b800011a7983 */ /* 0x000f680000300a00 */
[----:B------:R-:W5:Y:S04]  /*1acd0*/  LDL.LU.64 R16, [R1+0x9b0] ;  /* 0x0009b00001107983 */ /* 0x000f680000300a00 */
[----:B------:R1:W-:Y:S01]  /*1ace0*/  STL.64 [R1+0x220], R6 ;  /* 0x0002200601007387 */ /* 0x0003e20000100a00 */
[----:B------:R-:W-:Y:S01]  /*1acf0*/  IMAD.X R31, R35, 0x1, R0, P2 ;  /* 0x00000001231f7824 */ /* 0x000fe200010e0600 */
[----:B--2---:R-:W-:-:S04]  /*1ad00*/  IADD3 R4, P4, PT, R12, R2, RZ ;  /* 0x000000020c047210 */ /* 0x004fc80007f9e0ff */
[----:B------:R-:W-:Y:S02]  /*1ad10*/  IADD3.X R5, PT, PT, R13, R0, RZ, P4, !PT ;  /* 0x000000000d057210 */ /* 0x000fe400027fe4ff */
[----:B------:R-:W2:Y:S04]  /*1ad20*/  LDL.LU.64 R12, [R1+0x9a8] ;  /* 0x0009a800010c7983 */ /* 0x000ea80000300a00 */
[----:B------:R-:W-:Y:S01]  /*1ad30*/  STL.64 [R1+0x240], R4 ;  /* 0x0002400401007387 */ /* 0x000fe20000100a00 */
[----:B-1----:R-:W-:-:S03]  /*1ad40*/  IADD3 R6, P1, PT, R24, R2, RZ ;  /* 0x0000000218067210 */ /* 0x002fc60007f3e0ff */
[----:B------:R1:W-:Y:S02]  /*1ad50*/  STL.64 [R1+0x230], R30 ;  /* 0x0002301e01007387 */ /* 0x0003e40000100a00 */
[----:B------:R-:W-:-:S05]  /*1ad60*/  IMAD.X R7, R25, 0x1, R0, P1 ;  /* 0x0000000119077824 */ /* 0x000fca00008e0600 */
[----:B------:R4:W-:Y:S04]  /*1ad70*/  STL.64 [R1+0x250], R6 ;  /* 0x0002500601007387 */ /* 0x0009e80000100a00 */
[----:B-1----:R-:W2:Y:S04]  /*1ad80*/  LDL.LU.64 R30, [R1+0x9a0] ;  /* 0x0009a000011e7983 */ /* 0x002ea80000300a00 */
[----:B------:R-:W2:Y:S01]  /*1ad90*/  LDL.LU.64 R24, [R1+0x998] ;  /* 0x0009980001187983 */ /* 0x000ea20000300a00 */
[----:B---3--:R-:W-:-:S05]  /*1ada0*/  IADD3 R4, P2, PT, R10, R2, RZ ;  /* 0x000000020a047210 */ /* 0x008fca0007f5e0ff */
[--C-:B------:R-:W-:Y:S02]  /*1adb0*/  IMAD.X R5, R11, 0x1, R0.reuse, P2 ;  /* 0x000000010b057824 */ /* 0x100fe400010e0600 */
[----:B------:R-:W3:Y:S01]  /*1adc0*/  LDL.LU.64 R10, [R1+0x990] ;  /* 0x00099000010a7983 */ /* 0x000ee20000300a00 */
[-C--:B----4-:R-:W-:Y:S02]  /*1add0*/  IADD3 R6, P4, PT, R18, R2.reuse, RZ ;  /* 0x0000000212067210 */ /* 0x090fe40007f9e0ff */
[----:B------:R-:W-:Y:S01]  /*1ade0*/  IADD3 R34, P1, PT, R36, R2, RZ ;  /* 0x0000000224227210 */ /* 0x000fe20007f3e0ff */
[----:B------:R5:W-:Y:S02]  /*1adf0*/  STL.64 [R1+0x260], R4 ;  /* 0x0002600401007387 */ /* 0x000be40000100a00 */
[----:B------:R-:W-:Y:S01]  /*1ae00*/  IMAD.X R7, R19, 0x1, R0, P4 ;  /* 0x0000000113077824 */ /* 0x000fe200020e0600 */
[----:B------:R-:W-:Y:S01]  /*1ae10*/  IADD3.X R35, PT, PT, R37, R0, RZ, P1, !PT ;  /* 0x0000000025237210 */ /* 0x000fe20000ffe4ff */
[----:B------:R-:W4:Y:S04]  /*1ae20*/  LDL.LU.64 R18, [R1+0x988] ;  /* 0x0009880001127983 */ /* 0x000f280000300a00 */
[----:B------:R1:W-:Y:S04]  /*1ae30*/  STL.64 [R1+0x280], R6 ;  /* 0x0002800601007387 */ /* 0x0003e80000100a00 */
[----:B------:R1:W-:Y:S01]  /*1ae40*/  STL.64 [R1+0x270], R34 ;  /* 0x0002702201007387 */ /* 0x0003e20000100a00 */
[----:B-----5:R-:W-:-:S05]  /*1ae50*/  IADD3 R4, P2, PT, R8, R2, RZ ;  /* 0x0000000208047210 */ /* 0x020fca0007f5e0ff */
[----:B------:R-:W-:Y:S01]  /*1ae60*/  IMAD.X R5, R9, 0x1, R0, P2 ;  /* 0x0000000109057824 */ /* 0x000fe200010e0600 */
[----:B-1----:R-:W-:-:S04]  /*1ae70*/  IADD3 R6, P1, PT, R32, R2, RZ ;  /* 0x0000000220067210 */ /* 0x002fc80007f3e0ff */
[----:B------:R-:W-:Y:S01]  /*1ae80*/  STL.64 [R1+0x290], R4 ;  /* 0x0002900401007387 */ /* 0x000fe20000100a00 */
[----:B------:R-:W-:Y:S02]  /*1ae90*/  IADD3 R8, P2, PT, R22, R2, RZ ;  /* 0x0000000216087210 */ /* 0x000fe40007f5e0ff */
[----:B------:R-:W-:Y:S01]  /*1aea0*/  IADD3.X R7, PT, PT, R33, R0, RZ, P1, !PT ;  /* 0x0000000021077210 */ /* 0x000fe20000ffe4ff */
[----:B------:R-:W5:Y:S02]  /*1aeb0*/  LDL.LU.64 R34, [R1+0x980] ;  /* 0x0009800001227983 */ /* 0x000f640000300a00 */
[----:B------:R-:W-:Y:S02]  /*1aec0*/  IMAD.X R9, R23, 0x1, R0, P2 ;  /* 0x0000000117097824 */ /* 0x000fe400010e0600 */
[----:B------:R-:W-:Y:S04]  /*1aed0*/  STL.64 [R1+0x2a0], R6 ;  /* 0x0002a00601007387 */ /* 0x000fe80000100a00 */
[----:B------:R-:W5:Y:S04]  /*1aee0*/  LDL.LU.64 R22, [R1+0x978] ;  /* 0x0009780001167983 */ /* 0x000f680000300a00 */
[----:B------:R1:W-:Y:S04]  /*1aef0*/  STL.64 [R1+0x2b0], R8 ;  /* 0x0002b00801007387 */ /* 0x0003e80000100a00 */
[----:B-1----:R-:W5:Y:S01]  /*1af00*/  LDL.LU.64 R8, [R1+0x970] ;  /* 0x0009700001087983 */ /* 0x002f620000300a00 */
[----:B------:R-:W-:-:S02]  /*1af10*/  IADD3 R4, P4, PT, R20, R2, RZ ;  /* 0x0000000214047210 */ /* 0x000fc40007f9e0ff */
[----:B------:R-:W-:-:S03]  /*1af20*/  IADD3 R6, P1, PT, R14, R2, RZ ;  /* 0x000000020e067210 */ /* 0x000fc60007f3e0ff */
[----:B------:R-:W-:Y:S02]  /*1af30*/  IMAD.X R5, R21, 0x1, R0, P4 ;  /* 0x0000000115057824 */ /* 0x000fe400020e0600 */
[----:B------:R-:W5:Y:S01]  /*1af40*/  LDL.LU.64 R20, [R1+0x958] ;  /* 0x0009580001147983 */ /* 0x000f620000300a00 */
[----:B------:R-:W-:-:S03]  /*1af50*/  IADD3.X R7, PT, PT, R15, R0, RZ, P1, !PT ;  /* 0x000000000f077210 */ /* 0x000fc60000ffe4ff */
[----:B------:R1:W-:Y:S04]  /*1af60*/  STL.64 [R1+0x2c0], R4 ;  /* 0x0002c00401007387 */ /* 0x0003e80000100a00 */
[----:B------:R1:W-:Y:S01]  /*1af70*/  STL.64 [R1+0x2c8], R6 ;  /* 0x0002c80601007387 */ /* 0x0003e20000100a00 */
[-C--:B------:R-:W-:Y:S02]  /*1af80*/  IADD3 R14, P1, PT, R26, R2.reuse, RZ ;  /* 0x000000021a0e7210 */ /* 0x080fe40007f3e0ff */
[----:B-1----:R-:W-:-:S03]  /*1af90*/  IADD3 R4, P2, PT, R28, R2, RZ ;  /* 0x000000021c047210 */ /* 0x002fc60007f5e0ff */
[--C-:B------:R-:W-:Y:S02]  /*1afa0*/  IMAD.X R15, R27, 0x1, R0.reuse, P1 ;  /* 0x000000011b0f7824 */ /* 0x100fe400008e0600 */
[----:B------:R-:W-:Y:S01]  /*1afb0*/  IMAD.X R5, R29, 0x1, R0, P2 ;  /* 0x000000011d057824 */ /* 0x000fe200010e0600 */
[----:B------:R-:W-:Y:S01]  /*1afc0*/  IADD3 R6, P4, PT, R16, R2, RZ ;  /* 0x0000000210067210 */ /* 0x000fe20007f9e0ff */
[----:B------:R-:W5:Y:S03]  /*1afd0*/  LDL.LU.64 R28, [R1+0x950] ;  /* 0x00095000011c7983 */ /* 0x000f660000300a00 */
[----:B------:R-:W-:Y:S01]  /*1afe0*/  IADD3.X R7, PT, PT, R17, R0, RZ, P4, !PT ;  /* 0x0000000011077210 */ /* 0x000fe200027fe4ff */
[----:B------:R-:W-:Y:S04]  /*1aff0*/  STL.64 [R1+0x2d0], R4 ;  /* 0x0002d00401007387 */ /* 0x000fe80000100a00 */
[----:B------:R-:W5:Y:S04]  /*1b000*/  LDL.LU.64 R26, [R1+0x948] ;  /* 0x00094800011a7983 */ /* 0x000f680000300a00 */
[----:B------:R1:W-:Y:S04]  /*1b010*/  STL.64 [R1+0x2d8], R14 ;  /* 0x0002d80e01007387 */ /* 0x0003e80000100a00 */
[----:B-1----:R-:W5:Y:S04]  /*1b020*/  LDL.LU.64 R14, [R1+0x940] ;  /* 0x00094000010e7983 */ /* 0x002f680000300a00 */
[----:B------:R-:W5:Y:S04]  /*1b030*/  LDL.LU.64 R16, [R1+0x938] ;  /* 0x0009380001107983 */ /* 0x000f680000300a00 */
[----:B------:R1:W-:Y:S01]  /*1b040*/  STL.64 [R1+0x2e0], R6 ;  /* 0x0002e00601007387 */ /* 0x0003e20000100a00 */
[----:B--2---:R-:W-:-:S05]  /*1b050*/  IADD3 R4, P2, PT, R12, R2, RZ ;  /* 0x000000020c047210 */ /* 0x004fca0007f5e0ff */
[----:B------:R-:W-:-:S05]  /*1b060*/  IMAD.X R5, R13, 0x1, R0, P2 ;  /* 0x000000010d057824 */ /* 0x000fca00010e0600 */
[----:B------:R-:W-:Y:S01]  /*1b070*/  STL.64 [R1+0x310], R4 ;  /* 0x0003100401007387 */ /* 0x000fe20000100a00 */
[-C--:B-1----:R-:W-:Y:S02]  /*1b080*/  IADD3 R6, P1, PT, R30, R2.reuse, RZ ;  /* 0x000000021e067210 */ /* 0x082fe40007f3e0ff */
[----:B------:R-:W-:-:S03]  /*1b090*/  IADD3 R12, P2, PT, R24, R2, RZ ;  /* 0x00000002180c7210 */ /* 0x000fc60007f5e0ff */
[----:B------:R-:W-:Y:S02]  /*1b0a0*/  IMAD.X R7, R31, 0x1, R0, P1 ;  /* 0x000000011f077824 */ /* 0x000fe400008e0600 */
[----:B------:R-:W2:Y:S01]  /*1b0b0*/  LDL.LU.64 R30, [R1+0x930] ;  /* 0x00093000011e7983 */ /* 0x000ea20000300a00 */
[----:B------:R-:W-:-:S03]  /*1b0c0*/  IADD3.X R13, PT, PT, R25, R0, RZ, P2, !PT ;  /* 0x00000000190d7210 */ /* 0x000fc600017fe4ff */
[----:B------:R-:W-:Y:S04]  /*1b0d0*/  STL.64 [R1+0x320], R6 ;  /* 0x0003200601007387 */ /* 0x000fe80000100a00 */
[----:B------:R-:W2:Y:S04]  /*1b0e0*/  LDL.LU.64 R24, [R1+0x928] ;  /* 0x0009280001187983 */ /* 0x000ea80000300a00 */
[----:B------:R1:W-:Y:S04]  /*1b0f0*/  STL.64 [R1+0x328], R12 ;  /* 0x0003280c01007387 */ /* 0x0003e80000100a00 */
[----:B-1----:R-:W2:Y:S01]  /*1b100*/  LDL.LU.64 R12, [R1+0x920] ;  /* 0x00092000010c7983 */ /* 0x002ea20000300a00 */
[----:B---3--:R-:W-:-:S05]  /*1b110*/  IADD3 R4, P4, PT, R10, R2, RZ ;  /* 0x000000020a047210 */ /* 0x008fca0007f9e0ff */
[----:B------:R-:W-:Y:S02]  /*1b120*/  IMAD.X R5, R11, 0x1, R0, P4 ;  /* 0x000000010b057824 */ /* 0x000fe400020e0600 */
[----:B------:R-:W3:Y:S01]  /*1b130*/  LDL.LU.64 R10, [R1+0x918] ;  /* 0x00091800010a7983 */ /* 0x000ee20000300a00 */
[----:B----4-:R-:W-:-:S03]  /*1b140*/  IADD3 R6, P1, PT, R18, R2, RZ ;  /* 0x0000000212067210 */ /* 0x010fc60007f3e0ff */
[----:B------:R5:W-:Y:S02]  /*1b150*/  STL.64 [R1+0x338], R4 ;  /* 0x0003380401007387 */ /* 0x000be40000100a00 */
[----:B------:R-:W-:Y:S02]  /*1b160*/  IMAD.X R7, R19, 0x1, R0, P1 ;  /* 0x0000000113077824 */ /* 0x000fe400008e0600 */
[----:B------:R-:W4:Y:S04]  /*1b170*/  LDL.LU.64 R32, [R1+0x910] ;  /* 0x0009100001207983 */ /* 0x000f280000300a00 */
[----:B------:R1:W-:Y:S01]  /*1b180*/  STL.64 [R1+0x348], R6 ;  /* 0x0003480601007387 */ /* 0x0003e20000100a00 */
[----:B-----5:R-:W-:-:S04]  /*1b190*/  IADD3 R4, P2, PT, R34, R2, RZ ;  /* 0x0000000222047210 */ /* 0x020fc80007f5e0ff */
[----:B------:R-:W-:Y:S02]  /*1b1a0*/  IADD3.X R5, PT, PT, R35, R0, RZ, P2, !PT ;  /* 0x0000000023057210 */ /* 0x000fe400017fe4ff */
[----:B------:R-:W-:-:S03]  /*1b1b0*/  IADD3 R18, P1, PT, R22, R2, RZ ;  /* 0x0000000216127210 */ /* 0x000fc60007f3e0ff */
[----:B------:R-:W-:Y:S02]  /*1b1c0*/  STL.64 [R1+0x350], R4 ;  /* 0x0003500401007387 */ /* 0x000fe40000100a00 */
[----:B------:R-:W-:Y:S02]  /*1b1d0*/  IMAD.X R19, R23, 0x1, R0, P1 ;  /* 0x0000000117137824 */ /* 0x000fe400008e0600 */
[----:B------:R-:W5:Y:S04]  /*1b1e0*/  LDL.LU.64 R22, [R1+0x908] ;  /* 0x0009080001167983 */ /* 0x000f680000300a00 */
[----:B------:R1:W-:Y:S02]  /*1b1f0*/  STL.64 [R1+0x388], R18 ;  /* 0x0003881201007387 */ /* 0x0003e40000100a00 */
[----:B-1----:R-:W-:-:S05]  /*1b200*/  IADD3 R6, P4, PT, R8, R2, RZ ;  /* 0x0000000208067210 */ /* 0x002fca0007f9e0ff */
[----:B------:R-:W-:Y:S01]  /*1b210*/  IMAD.X R7, R9, 0x1, R0, P4 ;  /* 0x0000000109077824 */ /* 0x000fe200020e0600 */
[----:B------:R-:W5:Y:S04]  /*1b220*/  LDL.LU.64 R18, [R1+0x900] ;  /* 0x0009000001127983 */ /* 0x000f680000300a00 */
[----:B------:R-:W5:Y:S01]  /*1b230*/  LDL.LU.64 R8, [R1+0x8f8] ;  /* 0x0008f80001087983 */ /* 0x000f620000300a00 */
[----:B------:R-:W-:-:S03]  /*1b240*/  IADD3 R4, P2, PT, R20, R2, RZ ;  /* 0x0000000214047210 */ /* 0x000fc60007f5e0ff */
[----:B------:R1:W-:Y:S01]  /*1b250*/  STL.64 [R1+0x390], R6 ;  /* 0x0003900601007387 */ /* 0x0003e20000100a00 */
[----:B------:R-:W-:-:S03]  /*1b260*/  IADD3.X R5, PT, PT, R21, R0, RZ, P2, !PT ;  /* 0x0000000015057210 */ /* 0x000fc600017fe4ff */
[----:B------:R-:W5:Y:S04]  /*1b270*/  LDL.LU.64 R34, [R1+0x8f0] ;  /* 0x0008f00001227983 */ /* 0x000f680000300a00 */
[----:B------:R1:W-:Y:S02]  /*1b280*/  STL.64 [R1+0x3a0], R4 ;  /* 0x0003a00401007387 */ /* 0x0003e40000100a00 */
[----:B-1----:R-:W-:-:S05]  /*1b290*/  IADD3 R6, P1, PT, R28, R2, RZ ;  /* 0x000000021c067210 */ /* 0x002fca0007f3e0ff */
[----:B------:R-:W-:Y:S01]  /*1b2a0*/  IMAD.X R7, R29, 0x1, R0, P1 ;  /* 0x000000011d077824 */ /* 0x000fe200008e0600 */
[----:B------:R-:W-:-:S04]  /*1b2b0*/  IADD3 R20, P2, PT, R26, R2, RZ ;  /* 0x000000021a147210 */ /* 0x000fc80007f5e0ff */
[----:B------:R1:W-:Y:S01]  /*1b2c0*/  STL.64 [R1+0x3a8], R6 ;  /* 0x0003a80601007387 */ /* 0x0003e20000100a00 */
[----:B------:R-:W-:-:S03]  /*1b2d0*/  IMAD.X R21, R27, 0x1, R0, P2 ;  /* 0x000000011b157824 */ /* 0x000fc600010e0600 */
[----:B------:R-:W5:Y:S04]  /*1b2e0*/  LDL.LU.64 R28, [R1+0x8e8] ;  /* 0x0008e800011c7983 */ /* 0x000f680000300a00 */
[----:B------:R1:W-:Y:S01]  /*1b2f0*/  STL.64 [R1+0x3b8], R20 ;  /* 0x0003b81401007387 */ /* 0x0003e20000100a00 */
[----:B------:R-:W-:-:S04]  /*1b300*/  IADD3 R4, P4, PT, R14, R2, RZ ;  /* 0x000000020e047210 */ /* 0x000fc80007f9e0ff */
[----:B------:R-:W-:Y:S02]  /*1b310*/  IADD3.X R5, PT, PT, R15, R0, RZ, P4, !PT ;  /* 0x000000000f057210 */ /* 0x000fe400027fe4ff */
[----:B-1----:R-:W-:Y:S01]  /*1b320*/  IADD3 R6, P1, PT, R16, R2, RZ ;  /* 0x0000000210067210 */ /* 0x002fe20007f3e0ff */
[----:B------:R-:W5:Y:S04]  /*1b330*/  LDL.LU.64 R20, [R1+0x8e0] ;  /* 0x0008e00001147983 */ /* 0x000f680000300a00 */
[----:B------:R-:W5:Y:S01]  /*1b340*/  LDL.LU.64 R14, [R1+0x8d8] ;  /* 0x0008d800010e7983 */ /* 0x000f620000300a00 */
[----:B------:R-:W-:-:S03]  /*1b350*/  IMAD.X R7, R17, 0x1, R0, P1 ;  /* 0x0000000111077824 */ /* 0x000fc600008e0600 */
[----:B------:R2:W-:Y:S04]  /*1b360*/  STL.64 [R1+0x3c0], R4 ;  /* 0x0003c00401007387 */ /* 0x0005e80000100a00 */
[----:B------:R-:W5:Y:S04]  /*1b370*/  LDL.LU.64 R26, [R1+0x8d0] ;  /* 0x0008d000011a7983 */ /* 0x000f680000300a00 */
[----:B------:R1:W-:Y:S01]  /*1b380*/  STL.64 [R1+0x3c8], R6 ;  /* 0x0003c80601007387 */ /* 0x0003e20000100a00 */
[----:B--2---:R-:W-:-:S05]  /*1b390*/  IADD3 R4, P2, PT, R30, R2, RZ ;  /* 0x000000021e047210 */ /* 0x004fca0007f5e0ff */
[----:B------:R-:W-:Y:S01]  /*1b3a0*/  IMAD.X R5, R31, 0x1, R0, P2 ;  /* 0x000000011f057824 */ /* 0x000fe200010e0600 */
[----:B------:R-:W-:-:S04]  /*1b3b0*/  IADD3 R16, P1, PT, R24, R2, RZ ;  /* 0x0000000218107210 */ /* 0x000fc80007f3e0ff */
[----:B------:R-:W-:Y:S01]  /*1b3c0*/  IADD3.X R17, PT, PT, R25, R0, RZ, P1, !PT ;  /* 0x0000000019117210 */ /* 0x000fe20000ffe4ff */
[----:B------:R3:W-:Y:S04]  /*1b3d0*/  STL.64 [R1+0x3d0], R4 ;  /* 0x0003d00401007387 */ /* 0x0007e80000100a00 */
[----:B------:R-:W2:Y:S01]  /*1b3e0*/  LDL.LU.64 R30, [R1+0x8c8] ;  /* 0x0008c800011e7983 */ /* 0x000ea20000300a00 */
[----:B-1----:R-:W-:-:S03]  /*1b3f0*/  IADD3 R6, P4, PT, R12, R2, RZ ;  /* 0x000000020c067210 */ /* 0x002fc60007f9e0ff */
[----:B------:R1:W-:Y:S02]  /*1b400*/  STL.64 [R1+0x3e0], R16 ;  /* 0x0003e01001007387 */ /* 0x0003e40000100a00 */
[--C-:B------:R-:W-:Y:S01]  /*1b410*/  IMAD.X R7, R13, 0x1, R0.reuse, P4 ;  /* 0x000000010d077824 */ /* 0x100fe200020e0600 */
[-C--:B---3--:R-:W-:Y:S01]  /*1b420*/  IADD3 R4, P2, PT, R10, R2.reuse, RZ ;  /* 0x000000020a047210 */ /* 0x088fe20007f5e0ff */
[----:B-1----:R-:W3:Y:S04]  /*1b430*/  LDL.LU.64 R16, [R1+0x8c0] ;  /* 0x0008c00001107983 */ /* 0x002ee80000300a00 */
[----:B------:R-:W-:Y:S01]  /*1b440*/  IMAD.X R5, R11, 0x1, R0, P2 ;  /* 0x000000010b057824 */ /* 0x000fe200010e0600 */
[----:B------:R4:W-:Y:S04]  /*1b450*/  STL.64 [R1+0x3e8], R6 ;  /* 0x0003e80601007387 */ /* 0x0009e80000100a00 */
[----:B------:R-:W3:Y:S04]  /*1b460*/  LDL.LU.64 R12, [R1+0x8b8] ;  /* 0x0008b800010c7983 */ /* 0x000ee80000300a00 */
[----:B------:R-:W3:Y:S01]  /*1b470*/  LDL.LU.64 R24, [R1+0x8b0] ;  /* 0x0008b00001187983 */ /* 0x000ee20000300a00 */
[----:B----4-:R-:W-:-:S04]  /*1b480*/  IADD3 R6, P1, PT, R32, R2, RZ ;  /* 0x0000000220067210 */ /* 0x010fc80007f3e0ff */
[----:B------:R-:W-:Y:S01]  /*1b490*/  IADD3.X R7, PT, PT, R33, R0, RZ, P1, !PT ;  /* 0x0000000021077210 */ /* 0x000fe20000ffe4ff */
[----:B------:R1:W-:Y:S04]  /*1b4a0*/  STL.64 [R1+0x3f8], R4 ;  /* 0x0003f80401007387 */ /* 0x0003e80000100a00 */
[----:B------:R-:W-:Y:S04]  /*1b4b0*/  STL.64 [R1+0x400], R6 ;  /* 0x0004000601007387 */ /* 0x000fe80000100a00 */
[----:B------:R-:W4:Y:S01]  /*1b4c0*/  LDL.LU.64 R32, [R1+0x8a8] ;  /* 0x0008a80001207983 */ /* 0x000f220000300a00 */
[----:B-----5:R-:W-:-:S05]  /*1b4d0*/  IADD3 R10, P2, PT, R22, R2, RZ ;  /* 0x00000002160a7210 */ /* 0x020fca0007f5e0ff */
[----:B------:R-:W-:-:S05]  /*1b4e0*/  IMAD.X R11, R23, 0x1, R0, P2 ;  /* 0x00000001170b7824 */ /* 0x000fca00010e0600 */
[----:B------:R5:W-:Y:S01]  /*1b4f0*/  STL.64 [R1+0x410], R10 ;  /* 0x0004100a01007387 */ /* 0x000be20000100a00 */
[----:B-1----:R-:W-:-:S03]  /*1b500*/  IADD3 R4, P4, PT, R18, R2, RZ ;  /* 0x0000000212047210 */ /* 0x002fc60007f9e0ff */
[----:B-----5:R-:W5:Y:S01]  /*1b510*/  LDL.LU.64 R10, [R1+0x8a0] ;  /* 0x0008a000010a7983 */ /* 0x020f620000300a00 */
[----:B------:R-:W-:Y:S01]  /*1b520*/  IADD3 R6, P1, PT, R8, R2, RZ ;  /* 0x0000000208067210 */ /* 0x000fe20007f3e0ff */
[----:B------:R-:W-:-:S03]  /*1b530*/  IMAD.X R5, R19, 0x1, R0, P4 ;  /* 0x0000000113057824 */ /* 0x000fc600020e0600 */
[----:B------:R-:W-:Y:S02]  /*1b540*/  IADD3.X R7, PT, PT, R9, R0, RZ, P1, !PT ;  /* 0x0000000009077210 */ /* 0x000fe40000ffe4ff */
[----:B------:R-:W-:Y:S04]  /*1b550*/  STL.64 [R1+0x418], R4 ;  /* 0x0004180401007387 */ /* 0x000fe80000100a00 */
[----:B------:R1:W-:Y:S04]  /*1b560*/  STL.64 [R1+0x428], R6 ;  /* 0x0004280601007387 */ /* 0x0003e80000100a00 */
[----:B-1----:R-:W5:Y:S01]  /*1b570*/  LDL.LU.64 R6, [R1+0x898] ;  /* 0x0008980001067983 */ /* 0x002f620000300a00 */
[----:B------:R-:W-:-:S03]  /*1b580*/  IADD3 R4, P2, PT, R34, R2, RZ ;  /* 0x0000000222047210 */ /* 0x000fc60007f5e0ff */
[----:B------:R-:W5:Y:S02]  /*1b590*/  LDL.LU.64 R18, [R1+0x890] ;  /* 0x0008900001127983 */ /* 0x000f640000300a00 */
[----:B------:R-:W-:Y:S01]  /*1b5a0*/  IMAD.X R5, R35, 0x1, R0, P2 ;  /* 0x0000000123057824 */ /* 0x000fe200010e0600 */
[----:B------:R-:W-:-:S04]  /*1b5b0*/  IADD3 R22, P1, PT, R28, R2, RZ ;  /* 0x000000021c167210 */ /* 0x000fc80007f3e0ff */
[----:B------:R1:W-:Y:S01]  /*1b5c0*/  STL.64 [R1+0x430], R4 ;  /* 0x0004300401007387 */ /* 0x0003e20000100a00 */
[----:B------:R-:W-:-:S03]  /*1b5d0*/  IMAD.X R23, R29, 0x1, R0, P1 ;  /* 0x000000011d177824 */ /* 0x000fc600008e0600 */
[----:B------:R-:W5:Y:S04]  /*1b5e0*/  LDL.LU.64 R36, [R1+0x888] ;  /* 0x0008880001247983 */ /* 0x000f680000300a00 */
[----:B------:R1:W-:Y:S01]  /*1b5f0*/  STL.64 [R1+0x440], R22 ;  /* 0x0004401601007387 */ /* 0x0003e20000100a00 */
[-C--:B------:R-:W-:Y:S02]  /*1b600*/  IADD3 R8, P4, PT, R20, R2.reuse, RZ ;  /* 0x0000000214087210 */ /* 0x080fe40007f9e0ff */
[----:B-1----:R-:W-:Y:S01]  /*1b610*/  IADD3 R4, P2, PT, R14, R2, RZ ;  /* 0x000000020e047210 */ /* 0x002fe20007f5e0ff */
[----:B------:R-:W5:Y:S01]  /*1b620*/  LDL.LU.64 R22, [R1+0x880] ;  /* 0x0008800001167983 */ /* 0x000f620000300a00 */
[----:B------:R-:W-:-:S03]  /*1b630*/  IADD3.X R9, PT, PT, R21, R0, RZ, P4, !PT ;  /* 0x0000000015097210 */ /* 0x000fc600027fe4ff */
[----:B------:R-:W-:Y:S02]  /*1b640*/  IMAD.X R5, R15, 0x1, R0, P2 ;  /* 0x000000010f057824 */ /* 0x000fe400010e0600 */
[----:B------:R1:W-:Y:S04]  /*1b650*/  STL.64 [R1+0x448], R8 ;  /* 0x0004480801007387 */ /* 0x0003e80000100a00 */
[----:B------:R-:W5:Y:S04]  /*1b660*/  LDL.LU.64 R20, [R1+0x878] ;  /* 0x0008780001147983 */ /* 0x000f680000300a00 */
[----:B------:R-:W5:Y:S01]  /*1b670*/  LDL.LU.64 R14, [R1+0x870] ;  /* 0x00087000010e7983 */ /* 0x000f620000300a00 */
[----:B-1----:R-:W-:-:S03]  /*1b680*/  IADD3 R8, P1, PT, R26, R2, RZ ;  /* 0x000000021a087210 */ /* 0x002fc60007f3e0ff */
[----:B------:R3:W-:Y:S02]  /*1b690*/  STL.64 [R1+0x458], R4 ;  /* 0x0004580401007387 */ /* 0x0007e40000100a00 */
[----:B------:R-:W-:Y:S02]  /*1b6a0*/  IMAD.X R9, R27, 0x1, R0, P1 ;  /* 0x000000011b097824 */ /* 0x000fe400008e0600 */
[----:B------:R-:W5:Y:S04]  /*1b6b0*/  LDL.LU.64 R34, [R1+0x868] ;  /* 0x0008680001227983 */ /* 0x000f680000300a00 */
[----:B------:R-:W5:Y:S04]  /*1b6c0*/  LDL.LU.64 R26, [R1+0x860] ;  /* 0x00086000011a7983 */ /* 0x000f680000300a00 */
[----:B------:R1:W-:Y:S01]  /*1b6d0*/  STL.64 [R1+0x460], R8 ;  /* 0x0004600801007387 */ /* 0x0003e20000100a00 */
[----:B--2---:R-:W-:-:S04]  /*1b6e0*/  IADD3 R28, P2, PT, R30, R2, RZ ;  /* 0x000000021e1c7210 */ /* 0x004fc80007f5e0ff */
[----:B------:R-:W-:Y:S02]  /*1b6f0*/  IADD3.X R29, PT, PT, R31, R0, RZ, P2, !PT ;  /* 0x000000001f1d7210 */ /* 0x000fe400017fe4ff */
[----:B---3--:R-:W-:-:S05]  /*1b700*/  IADD3 R4, P4, PT, R16, R2, RZ ;  /* 0x0000000210047210 */ /* 0x008fca0007f9e0ff */
[----:B------:R-:W-:Y:S01]  /*1b710*/  IMAD.X R5, R17, 0x1, R0, P4 ;  /* 0x0000000111057824 */ /* 0x000fe200020e0600 */
[----:B-1----:R-:W-:-:S04]  /*1b720*/  IADD3 R8, P1, PT, R12, R2, RZ ;  /* 0x000000020c087210 */ /* 0x002fc80007f3e0ff */
[----:B------:R1:W-:Y:S01]  /*1b730*/  STL.64 [R1+0x478], R4 ;  /* 0x0004780401007387 */ /* 0x0003e20000100a00 */
[----:B------:R-:W-:-:S03]  /*1b740*/  IMAD.X R9, R13, 0x1, R0, P1 ;  /* 0x000000010d097824 */ /* 0x000fc600008e0600 */
[----:B------:R4:W-:Y:S04]  /*1b750*/  STL.64 [R1+0x470], R28 ;  /* 0x0004701c01007387 */ /* 0x0009e80000100a00 */
[----:B------:R-:W2:Y:S04]  /*1b760*/  LDL.LU.64 R16, [R1+0x858] ;  /* 0x0008580001107983 */ /* 0x000ea80000300a00 */
[----:B------:R-:W3:Y:S01]  /*1b770*/  LDL.LU.64 R12, [R1+0x850] ;  /* 0x00085000010c7983 */ /* 0x000ee20000300a00 */
[----:B-1----:R-:W-:-:S03]  /*1b780*/  IADD3 R4, P2, PT, R24, R2, RZ ;  /* 0x0000000218047210 */ /* 0x002fc60007f5e0ff */
[----:B------:R5:W-:Y:S01]  /*1b790*/  STL.64 [R1+0x488], R8 ;  /* 0x0004880801007387 */ /* 0x000be20000100a00 */
[----:B----4-:R-:W-:-:S03]  /*1b7a0*/  IADD3 R28, P1, PT, R32, R2, RZ ;  /* 0x00000002201c7210 */ /* 0x010fc60007f3e0ff */
[----:B------:R-:W4:Y:S01]  /*1b7b0*/  LDL.LU.64 R30, [R1+0x848] ;  /* 0x00084800011e7983 */ /* 0x000f220000300a00 */
[----:B------:R-:W-:-:S03]  /*1b7c0*/  IADD3.X R5, PT, PT, R25, R0, RZ, P2, !PT ;  /* 0x0000000019057210 */ /* 0x000fc600017fe4ff */
[----:B------:R-:W4:Y:S01]  /*1b7d0*/  LDL.LU.64 R24, [R1+0x840] ;  /* 0x0008400001187983 */ /* 0x000f220000300a00 */
[----:B------:R-:W-:-:S03]  /*1b7e0*/  IMAD.X R29, R33, 0x1, R0, P1 ;  /* 0x00000001211d7824 */ /* 0x000fc600008e0600 */
[----:B------:R1:W-:Y:S01]  /*1b7f0*/  STL.64 [R1+0x490], R4 ;  /* 0x0004900401007387 */ /* 0x0003e20000100a00 */
[----:B-----5:R-:W-:-:S05]  /*1b800*/  IADD3 R8, P4, PT, R10, R2, RZ ;  /* 0x000000020a087210 */ /* 0x020fca0007f9e0ff */
[----:B------:R-:W-:-:S05]  /*1b810*/  IMAD.X R9, R11, 0x1, R0, P4 ;  /* 0x000000010b097824 */ /* 0x000fca00020e0600 */
[----:B------:R5:W-:Y:S04]  /*1b820*/  STL.64 [R1+0x4b0], R8 ;  /* 0x0004b00801007387 */ /* 0x000be80000100a00 */
[----:B------:R5:W-:Y:S04]  /*1b830*/  STL.64 [R1+0x4a0], R28 ;  /* 0x0004a01c01007387 */ /* 0x000be80000100a00 */
[----:B------:R-:W4:Y:S01]  /*1b840*/  LDL.LU.64 R10, [R1+0x838] ;  /* 0x00083800010a7983 */ /* 0x000f220000300a00 */
[----:B-1----:R-:W-:-:S04]  /*1b850*/  IADD3 R4, P2, PT, R6, R2, RZ ;  /* 0x0000000206047210 */ /* 0x002fc80007f5e0ff */
[----:B------:R-:W-:Y:S02]  /*1b860*/  IADD3.X R5, PT, PT, R7, R0, RZ, P2, !PT ;  /* 0x0000000007057210 */ /* 0x000fe400017fe4ff */
[----:B------:R-:W4:Y:S01]  /*1b870*/  LDL.LU.64 R6, [R1+0x830] ;  /* 0x0008300001067983 */ /* 0x000f220000300a00 */
[----:B-----5:R-:W-:-:S03]  /*1b880*/  IADD3 R8, P1, PT, R18, R2, RZ ;  /* 0x0000000212087210 */ /* 0x020fc60007f3e0ff */
[----:B------:R1:W-:Y:S02]  /*1b890*/  STL.64 [R1+0x4b8], R4 ;  /* 0x0004b80401007387 */ /* 0x0003e40000100a00 */
[----:B------:R-:W-:Y:S02]  /*1b8a0*/  IMAD.X R9, R19, 0x1, R0, P1 ;  /* 0x0000000113097824 */ /* 0x000fe400008e0600 */
[----:B------:R-:W5:Y:S01]  /*1b8b0*/  LDL.LU.64 R28, [R1+0x828] ;  /* 0x00082800011c7983 */ /* 0x000f620000300a00 */
[----:B------:R-:W-:-:S03]  /*1b8c0*/  IADD3 R32, P2, PT, R36, R2, RZ ;  /* 0x0000000224207210 */ /* 0x000fc60007f5e0ff */
[----:B------:R-:W5:Y:S04]  /*1b8d0*/  LDL.LU.64 R18, [R1+0x820] ;  /* 0x0008200001127983 */ /* 0x000f680000300a00 */
[----:B------:R1:W-:Y:S01]  /*1b8e0*/  STL.64 [R1+0x4c8], R8 ;  /* 0x0004c80801007387 */ /* 0x0003e20000100a00 */
[----:B------:R-:W-:Y:S01]  /*1b8f0*/  IMAD.X R33, R37, 0x1, R0, P2 ;  /* 0x0000000125217824 */ /* 0x000fe200010e0600 */
[----:B-1----:R-:W-:-:S04]  /*1b900*/  IADD3 R4, P4, PT, R22, R2, RZ ;  /* 0x0000000216047210 */ /* 0x002fc80007f9e0ff */
[----:B------:R-:W-:Y:S02]  /*1b910*/  IADD3.X R5, PT, PT, R23, R0, RZ, P4, !PT ;  /* 0x0000000017057210 */ /* 0x000fe400027fe4ff */
[----:B------:R-:W-:-:S03]  /*1b920*/  IADD3 R8, P1, PT, R20, R2, RZ ;  /* 0x0000000214087210 */ /* 0x000fc60007f3e0ff */
[----:B------:R1:W-:Y:S02]  /*1b930*/  STL.64 [R1+0x4e0], R4 ;  /* 0x0004e00401007387 */ /* 0x0003e40000100a00 */
[----:B------:R-:W-:Y:S02]  /*1b940*/  IMAD.X R9, R21, 0x1, R0, P1 ;  /* 0x0000000115097824 */ /* 0x000fe400008e0600 */
[----:B------:R1:W-:Y:S04]  /*1b950*/  STL.64 [R1+0x4d0], R32 ;  /* 0x0004d02001007387 */ /* 0x0003e80000100a00 */
[----:B------:R-:W5:Y:S01]  /*1b960*/  LDL.LU.64 R22, [R1+0x818] ;  /* 0x0008180001167983 */ /* 0x000f620000300a00 */
[----:B-1----:R-:W-:-:S03]  /*1b970*/  IADD3 R4, P2, PT, R14, R2, RZ ;  /* 0x000000020e047210 */ /* 0x002fc60007f5e0ff */
[----:B------:R1:W-:Y:S02]  /*1b980*/  STL.64 [R1+0x4e8], R8 ;  /* 0x0004e80801007387 */ /* 0x0003e40000100a00 */
[----:B------:R-:W-:Y:S01]  /*1b990*/  IMAD.X R5, R15, 0x1, R0, P2 ;  /* 0x000000010f057824 */ /* 0x000fe200010e0600 */
[-C--:B------:R-:W-:Y:S01]  /*1b9a0*/  IADD3 R32, P1, PT, R34, R2.reuse, RZ ;  /* 0x0000000222207210 */ /* 0x080fe20007f3e0ff */
[----:B------:R-:W5:Y:S04]  /*1b9b0*/  LDL.LU.64 R14, [R1+0x810] ;  /* 0x00081000010e7983 */ /* 0x000f680000300a00 */
[----:B------:R-:W5:Y:S01]  /*1b9c0*/  LDL.LU.64 R36, [R1+0x808] ;  /* 0x0008080001247983 */ /* 0x000f620000300a00 */
[----:B-1----:R-:W-:-:S03]  /*1b9d0*/  IADD3 R8, P4, PT, R26, R2, RZ ;  /* 0x000000021a087210 */ /* 0x002fc60007f9e0ff */
[----:B------:R-:W5:Y:S01]  /*1b9e0*/  LDL.LU.64 R20, [R1+0x800] ;  /* 0x0008000001147983 */ /* 0x000f620000300a00 */
[----:B------:R-:W-:Y:S01]  /*1b9f0*/  IADD3.X R33, PT, PT, R35, R0, RZ, P1, !PT ;  /* 0x0000000023217210 */ /* 0x000fe20000ffe4ff */
[----:B------:R-:W-:Y:S02]  /*1ba00*/  IMAD.X R9, R27, 0x1, R0, P4 ;  /* 0x000000011b097824 */ /* 0x000fe400020e0600 */
[----:B------:R2:W-:Y:S04]  /*1ba10*/  STL.64 [R1+0x4f8], R4 ;  /* 0x0004f80401007387 */ /* 0x0005e80000100a00 */
[----:B------:R3:W-:Y:S04]  /*1ba20*/  STL.64 [R1+0x520], R8 ;  /* 0x0005200801007387 */ /* 0x0007e80000100a00 */
[----:B------:R-:W-:Y:S01]  /*1ba30*/  STL.64 [R1+0x510], R32 ;  /* 0x0005102001007387 */ /* 0x000fe20000100a00 */
[----:B--2---:R-:W-:-:S05]  /*1ba40*/  IADD3 R4, P2, PT, R16, R2, RZ ;  /* 0x0000000210047210 */ /* 0x004fca0007f5e0ff */
[----:B------:R-:W-:Y:S02]  /*1ba50*/  IMAD.X R5, R17, 0x1, R0, P2 ;  /* 0x0000000111057824 */ /* 0x000fe400010e0600 */
[----:B------:R-:W2:Y:S01]  /*1ba60*/  LDL.LU.64 R16, [R1+0x7f8] ;  /* 0x0007f80001107983 */ /* 0x000ea20000300a00 */
[----:B---3--:R-:W-:-:S03]  /*1ba70*/  IADD3 R8, P1, PT, R12, R2, RZ ;  /* 0x000000020c087210 */ /* 0x008fc60007f3e0ff */
[----:B------:R1:W-:Y:S01]  /*1ba80*/  STL.64 [R1+0x588], R4 ;  /* 0x0005880401007387 */ /* 0x0003e20000100a00 */
[----:B------:R-:W-:Y:S02]  /*1ba90*/  IADD3.X R9, PT, PT, R13, R0, RZ, P1, !PT ;  /* 0x000000000d097210 */ /* 0x000fe40000ffe4ff */
[-C--:B----4-:R-:W-:Y:S01]  /*1baa0*/  IADD3 R26, P2, PT, R30, R2.reuse, RZ ;  /* 0x000000021e1a7210 */ /* 0x090fe20007f5e0ff */
[----:B------:R-:W3:Y:S04]  /*1bab0*/  LDL.LU.64 R12, [R1+0x7f0] ;  /* 0x0007f000010c7983 */ /* 0x000ee80000300a00 */
[----:B------:R-:W4:Y:S01]  /*1bac0*/  LDL.LU.64 R38, [R1+0x7e8] ;  /* 0x0007e80001267983 */ /* 0x000f220000300a00 */
[----:B-1----:R-:W-:-:S03]  /*1bad0*/  IADD3 R4, P4, PT, R24, R2, RZ ;  /* 0x0000000218047210 */ /* 0x002fc60007f9e0ff */
[----:B------:R-:W4:Y:S01]  /*1bae0*/  LDL.LU.64 R34, [R1+0x7e0] ;  /* 0x0007e00001227983 */ /* 0x000f220000300a00 */
[----:B------:R-:W-:-:S03]  /*1baf0*/  IMAD.X R27, R31, 0x1, R0, P2 ;  /* 0x000000011f1b7824 */ /* 0x000fc600010e0600 */
[----:B------:R-:W-:Y:S01]  /*1bb00*/  STL.64 [R1+0x598], R8 ;  /* 0x0005980801007387 */ /* 0x000fe20000100a00 */
[----:B------:R-:W-:-:S05]  /*1bb10*/  IMAD.X R5, R25, 0x1, R0, P4 ;  /* 0x0000000119057824 */ /* 0x000fca00020e0600 */
[----:B------:R-:W-:Y:S04]  /*1bb20*/  STL.64 [R1+0x5c0], R4 ;  /* 0x0005c00401007387 */ /* 0x000fe80000100a00 */
[----:B------:R1:W-:Y:S04]  /*1bb30*/  STL.64 [R1+0x5a8], R26 ;  /* 0x0005a81a01007387 */ /* 0x0003e80000100a00 */
[----:B-1----:R-:W4:Y:S01]  /*1bb40*/  LDL.LU.64 R26, [R1+0x7d8] ;  /* 0x0007d800011a7983 */ /* 0x002f220000300a00 */
[----:B------:R-:W-:-:S04]  /*1bb50*/  IADD3 R8, P1, PT, R10, R2, RZ ;  /* 0x000000020a087210 */ /* 0x000fc80007f3e0ff */
[----:B------:R-:W-:-:S05]  /*1bb60*/  IADD3.X R9, PT, PT, R11, R0, RZ, P1, !PT ;  /* 0x000000000b097210 */ /* 0x000fca0000ffe4ff */
[----:B------:R5:W-:Y:S01]  /*1bb70*/  STL.64 [R1+0x5d0], R8 ;  /* 0x0005d00801007387 */ /* 0x000be20000100a00 */
[----:B------:R-:W-:-:S03]  /*1bb80*/  IADD3 R4, P2, PT, R6, R2, RZ ;  /* 0x0000000206047210 */ /* 0x000fc60007f5e0ff */
[----:B------:R-:W4:Y:S02]  /*1bb90*/  LDL.LU.64 R10, [R1+0x7c8] ;  /* 0x0007c800010a7983 */ /* 0x000f240000300a00 */
[----:B------:R-:W-:Y:S02]  /*1bba0*/  IMAD.X R5, R7, 0x1, R0, P2 ;  /* 0x0000000107057824 */ /* 0x000fe400010e0600 */
[----:B------:R-:W4:Y:S04]  /*1bbb0*/  LDL.LU.64 R30, [R1+0x7c0] ;  /* 0x0007c000011e7983 */ /* 0x000f280000300a00 */
[----:B------:R-:W4:Y:S01]  /*1bbc0*/  LDL.LU.64 R6, [R1+0x7b0] ;  /* 0x0007b00001067983 */ /* 0x000f220000300a00 */
[-C--:B-----5:R-:W-:Y:S02]  /*1bbd0*/  IADD3 R8, P4, PT, R18, R2.reuse, RZ ;  /* 0x0000000212087210 */ /* 0x0a0fe40007f9e0ff */
[----:B------:R-:W-:Y:S01]  /*1bbe0*/  IADD3 R24, P1, PT, R28, R2, RZ ;  /* 0x000000021c187210 */ /* 0x000fe20007f3e0ff */
[----:B------:R1:W-:Y:S01]  /*1bbf0*/  STL.64 [R1+0x5e0], R4 ;  /* 0x0005e00401007387 */ /* 0x0003e20000100a00 */
[----:B------:R-:W-:-:S03]  /*1bc00*/  IADD3.X R9, PT, PT, R19, R0, RZ, P4, !PT ;  /* 0x0000000013097210 */ /* 0x000fc600027fe4ff */
[----:B------:R-:W5:Y:S01]  /*1bc10*/  LDL.LU.64 R18, [R1+0x7a8] ;  /* 0x0007a80001127983 */ /* 0x000f620000300a00 */
[----:B------:R-:W-:-:S03]  /*1bc20*/  IMAD.X R25, R29, 0x1, R0, P1 ;  /* 0x000000011d197824 */ /* 0x000fc600008e0600 */
[----:B------:R1:W-:Y:S04]  /*1bc30*/  STL.64 [R1+0x608], R8 ;  /* 0x0006080801007387 */ /* 0x0003e80000100a00 */
[----:B------:R1:W-:Y:S02]  /*1bc40*/  STL.64 [R1+0x5f8], R24 ;  /* 0x0005f81801007387 */ /* 0x0003e40000100a00 */
[----:B-1----:R-:W-:-:S05]  /*1bc50*/  IADD3 R4, P2, PT, R22, R2, RZ ;  /* 0x0000000216047210 */ /* 0x002fca0007f5e0ff */
[----:B------:R-:W-:Y:S01]  /*1bc60*/  IMAD.X R5, R23, 0x1, R0, P2 ;  /* 0x0000000117057824 */ /* 0x000fe200010e0600 */
[----:B------:R-:W-:-:S04]  /*1bc70*/  IADD3 R8, P1, PT, R14, R2, RZ ;  /* 0x000000020e087210 */ /* 0x000fc80007f3e0ff */
[----:B------:R1:W-:Y:S01]  /*1bc80*/  STL.64 [R1+0x618], R4 ;  /* 0x0006180401007387 */ /* 0x0003e20000100a00 */
[----:B------:R-:W-:-:S03]  /*1bc90*/  IMAD.X R9, R15, 0x1, R0, P1 ;  /* 0x000000010f097824 */ /* 0x000fc600008e0600 */
[----:B------:R-:W5:Y:S01]  /*1bca0*/  LDL.LU.64 R32, [R1+0x798] ;  /* 0x0007980001207983 */ /* 0x000f620000300a00 */
[----:B------:R-:W-:-:S03]  /*1bcb0*/  IADD3 R24, P2, PT, R36, R2, RZ ;  /* 0x0000000224187210 */ /* 0x000fc60007f5e0ff */
[----:B------:R-:W5:Y:S01]  /*1bcc0*/  LDL.LU.64 R28, [R1+0x790] ;  /* 0x00079000011c7983 */ /* 0x000f620000300a00 */
[----:B-1----:R-:W-:-:S03]  /*1bcd0*/  IADD3 R4, P4, PT, R20, R2, RZ ;  /* 0x0000000214047210 */ /* 0x002fc60007f9e0ff */
[----:B------:R-:W5:Y:S04]  /*1bce0*/  LDL.LU.64 R22, [R1+0x788] ;  /* 0x0007880001167983 */ /* 0x000f680000300a00 */
[----:B------:R2:W-:Y:S01]  /*1bcf0*/  STL.64 [R1+0x630], R8 ;  /* 0x0006300801007387 */ /* 0x0005e20000100a00 */
[----:B------:R-:W-:Y:S01]  /*1bd00*/  IMAD.X R5, R21, 0x1, R0, P4 ;  /* 0x0000000115057824 */ /* 0x000fe200020e0600 */
[----:B------:R-:W-:Y:S02]  /*1bd10*/  IADD3.X R25, PT, PT, R37, R0, RZ, P2, !PT ;  /* 0x0000000025197210 */ /* 0x000fe400017fe4ff */
[----:B------:R-:W5:Y:S04]  /*1bd20*/  LDL.LU.64 R14, [R1+0x780] ;  /* 0x00078000010e7983 */ /* 0x000f680000300a00 */
[----:B------:R3:W-:Y:S04]  /*1bd30*/  STL.64 [R1+0x650], R4 ;  /* 0x0006500401007387 */ /* 0x0007e80000100a00 */
[----:B------:R1:W-:Y:S01]  /*1bd40*/  STL.64 [R1+0x640], R24 ;  /* 0x0006401801007387 */ /* 0x0003e20000100a00 */
[----:B--2---:R-:W-:-:S05]  /*1bd50*/  IADD3 R8, P1, PT, R16, R2, RZ ;  /* 0x0000000210087210 */ /* 0x004fca0007f3e0ff */
[----:B------:R-:W-:Y:S01]  /*1bd60*/  IMAD.X R9, R17, 0x1, R0, P1 ;  /* 0x0000000111097824 */ /* 0x000fe200008e0600 */
[----:B---3--:R-:W-:-:S04]  /*1bd70*/  IADD3 R4, P2, PT, R12, R2, RZ ;  /* 0x000000020c047210 */ /* 0x008fc80007f5e0ff */
[----:B------:R2:W-:Y:S01]  /*1bd80*/  STL.64 [R1+0x668], R8 ;  /* 0x0006680801007387 */ /* 0x0005e20000100a00 */
[----:B------:R-:W-:-:S03]  /*1bd90*/  IADD3.X R5, PT, PT, R13, R0, RZ, P2, !PT ;  /* 0x000000000d057210 */ /* 0x000fc600017fe4ff */
[----:B-1----:R-:W3:Y:S01]  /*1bda0*/  LDL.LU.64 R24, [R1+0x380] ;  /* 0x0003800001187983 */ /* 0x002ee20000300a00 */
[----:B----4-:R-:W-:-:S03]  /*1bdb0*/  IADD3 R36, P1, PT, R38, R2, RZ ;  /* 0x0000000226247210 */ /* 0x010fc60007f3e0ff */
[----:B------:R-:W4:Y:S01]  /*1bdc0*/  LDL.LU.64 R20, [R1+0x378] ;  /* 0x0003780001147983 */ /* 0x000f220000300a00 */
[----:B--2---:R-:W-:-:S03]  /*1bdd0*/  IADD3 R8, P4, PT, R34, R2, RZ ;  /* 0x0000000222087210 */ /* 0x004fc60007f9e0ff */
[----:B------:R-:W2:Y:S02]  /*1bde0*/  LDL.LU.64 R16, [R1+0x370] ;  /* 0x0003700001107983 */ /* 0x000ea40000300a00 */
[--C-:B------:R-:W-:Y:S02]  /*1bdf0*/  IMAD.X R9, R35, 0x1, R0.reuse, P4 ;  /* 0x0000000123097824 */ /* 0x100fe400020e0600 */
[----:B------:R1:W-:Y:S01]  /*1be00*/  STL.64 [R1+0x678], R4 ;  /* 0x0006780401007387 */ /* 0x0003e20000100a00 */
[----:B------:R-:W-:-:S03]  /*1be10*/  IMAD.X R37, R39, 0x1, R0, P1 ;  /* 0x0000000127257824 */ /* 0x000fc600008e0600 */
[----:B------:R-:W2:Y:S04]  /*1be20*/  LDL.LU.64 R12, [R1+0x368] ;  /* 0x00036800010c7983 */ /* 0x000ea80000300a00 */
[----:B------:R1:W-:Y:S02]  /*1be30*/  STL.64 [R1+0x6a0], R8 ;  /* 0x0006a00801007387 */ /* 0x0003e40000100a00 */
[----:B-1----:R-:W-:-:S04]  /*1be40*/  IADD3 R4, P2, PT, R26, R2, RZ ;  /* 0x000000021a047210 */ /* 0x002fc80007f5e0ff */
[----:B------:R-:W-:Y:S01]  /*1be50*/  IADD3.X R5, PT, PT, R27, R0, RZ, P2, !PT ;  /* 0x000000001b057210 */ /* 0x000fe200017fe4ff */
[----:B------:R-:W-:Y:S04]  /*1be60*/  STL.64 [R1+0x688], R36 ;  /* 0x0006882401007387 */ /* 0x000fe80000100a00 */
[----:B------:R1:W-:Y:S01]  /*1be70*/  STL.64 [R1+0x6b0], R4 ;  /* 0x0006b00401007387 */ /* 0x0003e20000100a00 */
[----:B------:R-:W-:-:S05]  /*1be80*/  IADD3 R8, P1, PT, R10, R2, RZ ;  /* 0x000000020a087210 */ /* 0x000fca0007f3e0ff */
[----:B------:R-:W-:Y:S02]  /*1be90*/  IMAD.X R9, R11, 0x1, R0, P1 ;  /* 0x000000010b097824 */ /* 0x000fe400008e0600 */
[----:B------:R-:W2:Y:S01]  /*1bea0*/  LDL.LU.64 R10, [R1+0x398] ;  /* 0x00039800010a7983 */ /* 0x000ea20000300a00 */
[----:B-1----:R-:W-:-:S03]  /*1beb0*/  IADD3 R4, P4, PT, R6, R2, RZ ;  /* 0x0000000206047210 */ /* 0x002fc60007f9e0ff */
[----:B------:R5:W-:Y:S01]  /*1bec0*/  STL.64 [R1+0x6c0], R8 ;  /* 0x0006c00801007387 */ /* 0x000be20000100a00 */
[----:B------:R-:W-:-:S03]  /*1bed0*/  IADD3.X R5, PT, PT, R7, R0, RZ, P4, !PT ;  /* 0x0000000007057210 */ /* 0x000fc600027fe4ff */
[----:B------:R-:W2:Y:S01]  /*1bee0*/  LDL.LU.64 R6, [R1+0x360] ;  /* 0x0003600001067983 */ /* 0x000ea20000300a00 */
[----:B------:R-:W-:-:S05]  /*1bef0*/  IADD3 R26, P2, PT, R30, R2, RZ ;  /* 0x000000021e1a7210 */ /* 0x000fca0007f5e0ff */
[--C-:B------:R-:W-:Y:S01]  /*1bf00*/  IMAD.X R27, R31, 0x1, R0.reuse, P2 ;  /* 0x000000011f1b7824 */ /* 0x100fe200010e0600 */
[-C--:B-----5:R-:W-:Y:S01]  /*1bf10*/  IADD3 R8, P1, PT, R18, R2.reuse, RZ ;  /* 0x0000000212087210 */ /* 0x0a0fe20007f3e0ff */
[----:B------:R1:W-:Y:S04]  /*1bf20*/  STL.64 [R1+0x6e8], R4 ;  /* 0x0006e80401007387 */ /* 0x0003e80000100a00 */
[----:B------:R-:W-:Y:S01]  /*1bf30*/  IMAD.X R9, R19, 0x1, R0, P1 ;  /* 0x0000000113097824 */ /* 0x000fe200008e0600 */
[----:B------:R5:W-:Y:S04]  /*1bf40*/  STL.64 [R1+0x6d8], R26 ;  /* 0x0006d81a01007387 */ /* 0x000be80000100a00 */
[----:B------:R5:W-:Y:S01]  /*1bf50*/  STL.64 [R1+0x6f8], R8 ;  /* 0x0006f80801007387 */ /* 0x000be20000100a00 */
[----:B-1----:R-:W1:Y:S08]  /*1bf60*/  LDC R4, c[0x0][0x3a0] ;  /* 0x0000e800ff047b82 */ /* 0x002e700000000800 */
[----:B------:R-:W1:Y:S01]  /*1bf70*/  LDC R5, c[0x0][0x3a0] ;  /* 0x0000e800ff057b82 */ /* 0x000e620000000800 */
[----:B------:R-:W-:-:S02]  /*1bf80*/  IADD3 R30, P1, PT, R32, R2, RZ ;  /* 0x00000002201e7210 */ /* 0x000fc40007f3e0ff */
[----:B-----5:R-:W-:-:S03]  /*1bf90*/  IADD3 R26, P2, PT, R28, R2, RZ ;  /* 0x000000021c1a7210 */ /* 0x020fc60007f5e0ff */
[----:B------:R-:W-:Y:S01]  /*1bfa0*/  IMAD.X R31, R33, 0x1, R0, P1 ;  /* 0x00000001211f7824 */ /* 0x000fe200008e0600 */
[----:B------:R-:W-:Y:S02]  /*1bfb0*/  IADD3 R18, P4, PT, R22, R2, RZ ;  /* 0x0000000216127210 */ /* 0x000fe40007f9e0ff */
[----:B------:R-:W-:-:S03]  /*1bfc0*/  IADD3.X R27, PT, PT, R29, R0, RZ, P2, !PT ;  /* 0x000000001d1b7210 */ /* 0x000fc600017fe4ff */
[--C-:B------:R-:W-:Y:S01]  /*1bfd0*/  IMAD.X R19, R23, 0x1, R0.reuse, P4 ;  /* 0x0000000117137824 */ /* 0x100fe200020e0600 */
[----:B------:R-:W-:Y:S01]  /*1bfe0*/  IADD3 R8, P5, PT, R14, R2, RZ ;  /* 0x000000020e087210 */ /* 0x000fe20007fbe0ff */
[----:B------:R-:W-:Y:S04]  /*1bff0*/  STL.64 [R1+0x710], R30 ;  /* 0x0007101e01007387 */ /* 0x000fe80000100a00 */
[----:B------:R-:W-:Y:S01]  /*1c000*/  IMAD.X R9, R15, 0x1, R0, P5 ;  /* 0x000000010f097824 */ /* 0x000fe200028e0600 */
[----:B------:R-:W-:Y:S04]  /*1c010*/  STL.64 [R1+0x720], R26 ;  /* 0x0007201a01007387 */ /* 0x000fe80000100a00 */
[----:B------:R4:W-:Y:S04]  /*1c020*/  STL.64 [R1+0x730], R18 ;  /* 0x0007301201007387 */ /* 0x0009e80000100a00 */
[----:B------:R5:W-:Y:S01]  /*1c030*/  STL.64 [R1+0x748], R8 ;  /* 0x0007480801007387 */ /* 0x000be20000100a00 */
[----:B-1----:R-:W-:-:S02]  /*1c040*/  VIADD R4, R4, 0xfffffe7e ;  /* 0xfffffe7e04047836 */ /* 0x002fc40000000000 */
[----:B------:R-:W-:Y:S01]  /*1c050*/  VIADD R5, R5, 0xfffffe7f ;  /* 0xfffffe7f05057836 */ /* 0x000fe20000000000 */
[-C--:B---3--:R-:W-:Y:S02]  /*1c060*/  IADD3 R22, P1, PT, R24, R2.reuse, RZ ;  /* 0x0000000218167210 */ /* 0x088fe40007f3e0ff */
[----:B----4-:R-:W-:Y:S02]  /*1c070*/  IADD3 R18, P2, PT, R20, R2, RZ ;  /* 0x0000000214127210 */ /* 0x010fe40007f5e0ff */
[----:B------:R-:W-:Y:S02]  /*1c080*/  IADD3.X R23, PT, PT, R25, R0, RZ, P1, !PT ;  /* 0x0000000019177210 */ /* 0x000fe40000ffe4ff */
[-C--:B--2---:R-:W-:Y:S01]  /*1c090*/  IADD3 R14, P4, PT, R16, R2.reuse, RZ ;  /* 0x00000002100e7210 */ /* 0x084fe20007f9e0ff */
[--C-:B------:R-:W-:Y:S02]  /*1c0a0*/  IMAD.X R19, R21, 0x1, R0.reuse, P2 ;  /* 0x0000000115137824 */ /* 0x100fe400010e0600 */
[----:B------:R-:W-:Y:S02]  /*1c0b0*/  STL.64 [R1+0x758], R22 ;  /* 0x0007581601007387 */ /* 0x000fe40000100a00 */
[----:B------:R-:W-:Y:S01]  /*1c0c0*/  IMAD.X R15, R17, 0x1, R0, P4 ;  /* 0x00000001110f7824 */ /* 0x000fe200020e0600 */
[----:B-----5:R-:W-:Y:S01]  /*1c0d0*/  IADD3 R8, P5, PT, R12, R2, RZ ;  /* 0x000000020c087210 */ /* 0x020fe20007fbe0ff */
[----:B------:R-:W-:Y:S01]  /*1c0e0*/  STL.64 [R1+0x760], R18 ;  /* 0x0007601201007387 */ /* 0x000fe20000100a00 */
[----:B------:R-:W-:Y:S01]  /*1c0f0*/  ISETP.GE.U32.AND P2, PT, R4, 0x7ffffdff, PT ;  /* 0x7ffffdff0400780c */ /* 0x000fe20003f46070 */
[----:B------:R-:W1:Y:S01]  /*1c100*/  LDC R12, c[0x0][0x3a0] ;  /* 0x0000e800ff0c7b82 */ /* 0x000e620000000800 */
[----:B------:R-:W-:Y:S01]  /*1c110*/  IADD3.X R9, PT, PT, R13, R0, RZ, P5, !PT ;  /* 0x000000000d097210 */ /* 0x000fe20002ffe4ff */
[----:B------:R-:W-:Y:S04]  /*1c120*/  STL.64 [R1+0x770], R14 ;  /* 0x0007700e01007387 */ /* 0x000fe80000100a00 */
[----:B------:R2:W-:Y:S01]  /*1c130*/  STL.64 [R1+0x778], R8 ;  /* 0x0007780801007387 */ /* 0x0005e20000100a00 */
[----:B------:R-:W-:-:S02]  /*1c140*/  ISETP.GE.U32.AND P4, PT, R5, 0x7ffffe00, PT ;  /* 0x7ffffe000500780c */ /* 0x000fc40003f86070 */
[----:B------:R-:W-:Y:S02]  /*1c150*/  ISETP.NE.U32.AND P1, PT, RZ, UR18, PT ;  /* 0x00000012ff007c0c */ /* 0x000fe4000bf25070 */
[----:B--2---:R-:W-:-:S05]  /*1c160*/  IADD3 R8, P6, PT, R10, R80, RZ ;  /* 0x000000500a087210 */ /* 0x004fca0007fde0ff */
[----:B------:R-:W-:Y:S01]  /*1c170*/  IMAD.X R9, R11, 0x1, R3, P6 ;  /* 0x000000010b097824 */ /* 0x000fe200030e0603 */
[----:B------:R-:W-:-:S05]  /*1c180*/  IADD3 R4, P6, PT, R6, R80, RZ ;  /* 0x0000005006047210 */ /* 0x000fca0007fde0ff */
[----:B------:R-:W-:-:S05]  /*1c190*/  IMAD.X R5, R7, 0x1, R3, P6 ;  /* 0x0000000107057824 */ /* 0x000fca00030e0603 */
[----:B------:R2:W-:Y:S04]  /*1c1a0*/  STL.64 [R1+0x970], R4 ;  /* 0x0009700401007387 */ /* 0x0005e80000100a00 */
[----:B------:R2:W-:Y:S01]  /*1c1b0*/  STL.64 [R1+0x868], R8 ;  /* 0x0008680801007387 */ /* 0x0005e20000100a00 */
[----:B-1----:R-:W-:-:S04]  /*1c1c0*/  IADD3 R12, PT, PT, R12, 0x7f, RZ ;  /* 0x0000007f0c0c7810 */ /* 0x002fc80007ffe0ff */
[----:B------:R-:W-:Y:S01]  /*1c1d0*/  ISETP.LT.OR P5, PT, R12, 0x80, P1 ;  /* 0x000000800c00780c */ /* 0x000fe20000fa1670 */
[----:B------:R-:W-:-:S12]  /*1c1e0*/  @!P0 BRA `(.L_x_7) ;  /* 0x00000008000c8947 */ /* 0x000fd80003800000 */
[----:B------:R-:W3:Y:S01]  /*1c1f0*/  LDL.LU R22, [R1] ;  /* 0x0000000001167983 */ /* 0x000ee20000300800 */
[----:B--2---:R-:W-:Y:S01]  /*1c200*/  MOV R4, R92 ;  /* 0x0000005c00047202 */ /* 0x004fe20000000f00 */
[----:B------:R-:W-:Y:S01]  /*1c210*/  IMAD.MOV.U32 R5, RZ, RZ, R94 ;  /* 0x000000ffff057224 */ /* 0x000fe200078e005e */
[----:B------:R-:W-:Y:S01]  /*1c220*/  MOV R7, R102 ;  /* 0x0000006600077202 */ /* 0x000fe20000000f00 */
[----:B------:R-:W3:Y:S01]  /*1c230*/  LDL.LU R23, [R1+0x8] ;  /* 0x0000080001177983 */ /* 0x000ee20000300800 */
[----:B------:R-:W-:Y:S01]  /*1c240*/  IMAD.MOV.U32 R6, RZ, RZ, R100 ;  /* 0x000000ffff067224 */ /* 0x000fe200078e0064 */
[----:B------:R-:W-:Y:S01]  /*1c250*/  MOV R10, R228 ;  /* 0x000000e4000a7202 */ /* 0x000fe20000000f00 */
[----:B------:R-:W-:Y:S01]  /*1c260*/  IMAD.MOV.U32 R8, RZ, RZ, R96 ;  /* 0x000000ffff087224 */ /* 0x000fe200078e0060 */
        /* <DEDUP_REMOVED lines=13> */
[----:B------:R-:W-:-:S02]  /*1c340*/  IMAD.MOV.U32 R18, RZ, RZ, R244 ;  /* 0x000000ffff127224 */ /* 0x000fc400078e00f4 */
[----:B------:R-:W-:Y:S01]  /*1c350*/  IMAD.MOV.U32 R20, RZ, RZ, R240 ;  /* 0x000000ffff147224 */ /* 0x000fe200078e00f0 */
[----:B------:R-:W3:Y:S01]  /*1c360*/  LDL.LU R30, [R1+0x40] ;  /* 0x00004000011e7983 */ /* 0x000ee20000300800 */
[----:B------:R-:W-:-:S03]  /*1c370*/  IMAD.MOV.U32 R21, RZ, RZ, R242 ;  /* 0x000000ffff157224 */ /* 0x000fc600078e00f2 */
[----:B------:R-:W3:Y:S04]  /*1c380*/  LDL.LU R31, [R1+0x48] ;  /* 0x00004800011f7983 */ /* 0x000ee80000300800 */
        /* <DEDUP_REMOVED lines=35> */
[----:B------:R-:W3:Y:S01]  /*1c5c0*/  LDL.LU R67, [R1+0x158] ;  /* 0x0001580001437983 */ /* 0x000ee20000300800 */
[----:B------:R-:W-:Y:S01]  /*1c5d0*/  MOV R24, R248 ;  /* 0x000000f800187202 */ /* 0x000fe20000000f00 */
[----:B------:R-:W-:-:S04]  /*1c5e0*/  IMAD.MOV.U32 R25, RZ, RZ, R250 ;  /* 0x000000ffff197224 */ /* 0x000fc800078e00fa */
[----:B---3--:R1:W-:Y:S01]  /*1c5f0*/  STTM.x64 tmem[UR11+0xc0], R4 ;  /* 0x0000c004000079ed */ /* 0x0083e2000834000b */
[----:B------:R-:W-:Y:S05]  /*1c600*/  @!P0 BRA `(.L_x_7) ;  /* 0x0000000400048947 */ /* 0x000fea0003800000 */
[----:B-1----:R-:W2:Y:S01]  /*1c610*/  LDL.LU R22, [R1+0x4] ;  /* 0x0000040001167983 */ /* 0x002ea20000300800 */
[----:B------:R-:W-:Y:S01]  /*1c620*/  IMAD.MOV.U32 R4, RZ, RZ, R93 ;  /* 0x000000ffff047224 */ /* 0x000fe200078e005d */
[----:B------:R-:W-:Y:S01]  /*1c630*/  MOV R5, R95 ;  /* 0x0000005f00057202 */ /* 0x000fe20000000f00 */
[----:B------:R-:W-:Y:S01]  /*1c640*/  IMAD.MOV.U32 R6, RZ, RZ, R101 ;  /* 0x000000ffff067224 */ /* 0x000fe200078e0065 */
[----:B------:R-:W2:Y:S01]  /*1c650*/  LDL.LU R23, [R1+0xc] ;  /* 0x00000c0001177983 */ /* 0x000ea20000300800 */
        /* <DEDUP_REMOVED lines=19> */
[----:B------:R-:W2:Y:S04]  /*1c790*/  LDL.LU R30, [R1+0x44] ;  /* 0x00004400011e7983 */ /* 0x000ea80000300800 */
        /* <DEDUP_REMOVED lines=36> */
[----:B------:R-:W2:Y:S01]  /*1c9e0*/  LDL.LU R67, [R1+0x15c] ;  /* 0x00015c0001437983 */ /* 0x000ea20000300800 */
[----:B------:R-:W-:Y:S01]  /*1c9f0*/  IMAD.MOV.U32 R24, RZ, RZ, R249 ;  /* 0x000000ffff187224 */ /* 0x000fe200078e00f9 */
[----:B------:R-:W-:-:S04]  /*1ca00*/  MOV R25, R251 ;  /* 0x000000fb00197202 */ /* 0x000fc80000000f00 */
[----:B--2---:R3:W-:Y:S03]  /*1ca10*/  STTM.x64 tmem[UR11+0x140], R4 ;  /* 0x00014004000079ed */ /* 0x0047e6000834000b */
.L_x_7:
[----:B------:R-:W4:Y:S01]  /*1ca20*/  FENCE.VIEW.ASYNC.T ;  /* 0x00000000000073c6 */ /* 0x000f220000000200 */
[----:B------:R-:W-:Y:S01]  /*1ca30*/  UIADD3 UR12, UPT, UPT, UR10, 0x80, URZ ;  /* 0x000000800a0c7890 */ /* 0x000fe2000fffe0ff */
[----:B-1-3--:R-:W-:Y:S01]  /*1ca40*/  VIADD R6, R220, 0xfffffe7d ;  /* 0xfffffe7ddc067836 */ /* 0x00afe20000000000 */
[----:B----4-:R-:W-:Y:S06]  /*1ca50*/  BAR.SYNC.DEFER_BLOCKING 0x0 ;  /* 0x0000000000007b1d */ /* 0x010fec0000010000 */
[----:B------:R-:W-:Y:S05]  /*1ca60*/  @P5 BRA `(.L_x_8) ;  /* 0x00000008005c5947 */ /* 0x000fea0003800000 */
[----:B------:R-:W-:Y:S01]  /*1ca70*/  UIADD3 UR5, UPT, UPT, UR7, 0x60000, URZ ;  /* 0x0006000007057890 */ /* 0x000fe2000fffe0ff */
[----:B--2---:R-:W-:Y:S01]  /*1ca80*/  MOV.SPILL R5, UR17 ;  /* 0x0000001100057c02 */ /* 0x004fe20009000f00 */
[----:B------:R-:W-:Y:S01]  /*1ca90*/  UMOV UR4, URZ ;  /* 0x000000ff00047c82 */ /* 0x000fe20008000000 */
[----:B------:R-:W-:Y:S01]  /*1caa0*/  UIADD3 UR69, UPT, UPT, UR10, 0x88, URZ ;  /* 0x000000880a457890 */ /* 0x000fe2000fffe0ff */
[----:B------:R-:W-:Y:S01]  /*1cab0*/  MOV.SPILL R4, UR16 ;  /* 0x0000001000047c02 */ /* 0x000fe20009000f00 */
[----:B------:R-:W-:Y:S02]  /*1cac0*/  USHF.R.U32.HI UR5, URZ, 0x4, UR5 ;  /* 0x00000004ff057899 */ /* 0x000fe40008011605 */
[----:B------:R-:W-:Y:S02]  /*1cad0*/  UIADD3 UR35, UPT, UPT, UR10, 0x90, URZ ;  /* 0x000000900a237890 */ /* 0x000fe4000fffe0ff */
[----:B------:R-:W-:Y:S02]  /*1cae0*/  USGXT.U32 UR52, UR5, 0xe ;  /* 0x0000000e0534789a */ /* 0x000fe40008000000 */
[----:B------:R-:W-:-:S02]  /*1caf0*/  UIADD3 UR34, UPT, UPT, UR10, 0x98, URZ ;  /* 0x000000980a227890 */ /* 0x000fc4000fffe0ff */
[----:B------:R-:W-:Y:S01]  /*1cb00*/  UIADD3 UR56, UP1, UPT, UR52, 0x2, URZ ;  /* 0x0000000234387890 */ /* 0x000fe2000ff3e0ff */
[----:B------:R-:W-:Y:S01]  /*1cb10*/  UMOV UR26, 0x0 ;  /* 0x00000000001a7882 */ /* 0x000fe20000000000 */
[----:B------:R-:W-:Y:S02]  /*1cb20*/  UMOV UR27, 0x8100910 ;  /* 0x08100910001b7882 */ /* 0x000fe40000000000 */
[----:B------:R-:W-:Y:S02]  /*1cb30*/  UIADD3.X UR57, UPT, UPT, UR4, 0x40004040, URZ, UP1, !UPT ;  /* 0x4000404004397890 */ /* 0x000fe40008ffe4ff */
[----:B------:R-:W-:Y:S02]  /*1cb40*/  UIADD3 UR68, UPT, UPT, UR10, 0xa0, URZ ;  /* 0x000000a00a447890 */ /* 0x000fe4000fffe0ff */
[----:B------:R-:W-:Y:S02]  /*1cb50*/  UIADD3.64 UR58, UPT, UPT, UR56, 0x2, URZ ;  /* 0x00000002383a7897 */ /* 0x000fe4000fffe0ff */
[----:B------:R-:W-:Y:S01]  /*1cb60*/  UIADD3.64 UR64, UPT, UPT, UR56, 0x4, URZ ;  /* 0x0000000438407897 */ /* 0x000fe2000fffe0ff */
[----:B------:R-:W-:Y:S01]  /*1cb70*/  UMOV UR53, 0x40004040 ;  /* 0x4000404000357882 */ /* 0x000fe20000000000 */
[----:B------:R-:W-:Y:S01]  /*1cb80*/  UIADD3.64 UR62, UPT, UPT, UR56, 0x1fe, URZ ;  /* 0x000001fe383e7897 */ /* 0x000fe2000fffe0ff */
[----:B------:R1:W-:Y:S01]  /*1cb90*/  UTCHMMA tmem[UR12], gdesc[UR52], tmem[UR10], tmem[UR26], idesc[UR27], !UPT ;  /* 0x00ff1a340c0079ea */ /* 0x0003e2000f80000a */
[----:B------:R-:W-:Y:S01]  /*1cba0*/  UMOV UR28, 0x0 ;  /* 0x00000000001c7882 */ /* 0x000fe20000000000 */
[----:B------:R-:W-:Y:S01]  /*1cbb0*/  UMOV UR29, 0x8100910 ;  /* 0x08100910001d7882 */ /* 0x000fe20000000000 */
[----:B------:R-:W-:-:S02]  /*1cbc0*/  UIADD3 UR67, UPT, UPT, UR10, 0xa8, URZ ;  /* 0x000000a80a437890 */ /* 0x000fc4000fffe0ff */
[----:B------:R2:W-:Y:S01]  /*1cbd0*/  UTCHMMA tmem[UR69], gdesc[UR56], tmem[UR10], tmem[UR28], idesc[UR29], UPT ;  /* 0x00ff1c38450079ea */ /* 0x0005e2000b80000a */
[----:B------:R-:W-:Y:S02]  /*1cbe0*/  UIADD3.64 UR4, UPT, UPT, UR56, 0x200, URZ ;  /* 0x0000020038047897 */ /* 0x000fe4000fffe0ff */
[----:B------:R-:W-:Y:S02]  /*1cbf0*/  UIADD3 UR66, UPT, UPT, UR10, 0xb0, URZ ;  /* 0x000000b00a427890 */ /* 0x000fe4000fffe0ff */
[----:B------:R-:W-:Y:S02]  /*1cc00*/  UIADD3.64 UR24, UPT, UPT, UR56, 0x202, URZ ;  /* 0x0000020238187897 */ /* 0x000fe4000fffe0ff */
[----:B------:R-:W-:Y:S02]  /*1cc10*/  UIADD3 UR49, UPT, UPT, UR10, 0xb8, URZ ;  /* 0x000000b80a317890 */ /* 0x000fe4000fffe0ff */
[----:B-1----:R-:W-:Y:S02]  /*1cc20*/  UIADD3.64 UR26, UPT, UPT, UR56, 0x204, URZ ;  /* 0x00000204381a7897 */ /* 0x002fe4000fffe0ff */
[----:B------:R-:W-:-:S02]  /*1cc30*/  UIADD3 UR6, UPT, UPT, UR10, 0xc0, URZ ;  /* 0x000000c00a067890 */ /* 0x000fc4000fffe0ff */
[----:B--2---:R-:W-:Y:S01]  /*1cc40*/  UIADD3.64 UR28, UPT, UPT, UR56, 0x3fe, URZ ;  /* 0x000003fe381c7897 */ /* 0x004fe2000fffe0ff */
[----:B------:R-:W-:Y:S01]  /*1cc50*/  UMOV UR30, 0x0 ;  /* 0x00000000001e7882 */ /* 0x000fe20000000000 */
[----:B------:R-:W-:Y:S01]  /*1cc60*/  UMOV UR31, 0x8100910 ;  /* 0x08100910001f7882 */ /* 0x000fe20000000000 */
[----:B------:R-:W-:Y:S01]  /*1cc70*/  UMOV UR32, 0x0 ;  /* 0x0000000000207882 */ /* 0x000fe20000000000 */
[----:B------:R-:W-:Y:S01]  /*1cc80*/  UMOV UR33, 0x8100910 ;  /* 0x0810091000217882 */ /* 0x000fe20000000000 */
[----:B------:R-:W-:Y:S01]  /*1cc90*/  UMOV UR50, 0x0 ;  /* 0x0000000000327882 */ /* 0x000fe20000000000 */
[----:B------:R-:W-:Y:S01]  /*1cca0*/  UMOV UR51, 0x8100910 ;  /* 0x0810091000337882 */ /* 0x000fe20000000000 */
[----:B------:R1:W-:Y:S01]  /*1ccb0*/  UTCHMMA tmem[UR35], gdesc[UR58], tmem[UR10], tmem[UR30], idesc[UR31], UPT ;  /* 0x00ff1e3a230079ea */ /* 0x0003e2000b80000a */
[----:B------:R-:W-:Y:S01]  /*1ccc0*/  UMOV UR36, 0x0 ;  /* 0x0000000000247882 */ /* 0x000fe20000000000 */
[----:B------:R-:W-:Y:S01]  /*1ccd0*/  UMOV UR37, 0x8100910 ;  /* 0x0810091000257882 */ /* 0x000fe20000000000 */
[----:B------:R-:W-:-:S02]  /*1cce0*/  UIADD3 UR9, UPT, UPT, UR10, 0xc8, URZ ;  /* 0x000000c80a097890 */ /* 0x000fc4000fffe0ff */
[----:B------:R2:W-:Y:S01]  /*1ccf0*/  UTCHMMA tmem[UR34], gdesc[UR64], tmem[UR10], tmem[UR32], idesc[UR33], UPT ;  /* 0x00ff2040220079ea */ /* 0x0005e2000b80000a */
[----:B------:R-:W-:Y:S01]  /*1cd00*/  UMOV UR38, 0x0 ;  /* 0x0000000000267882 */ /* 0x000fe20000000000 */
[----:B------:R-:W-:Y:S01]  /*1cd10*/  UMOV UR39, 0x8100910 ;  /* 0x0810091000277882 */ /* 0x000fe20000000000 */
[----:B------:R-:W-:Y:S02]  /*1cd20*/  UIADD3 UR13, UPT, UPT, UR10, 0xd0, URZ ;  /* 0x000000d00a0d7890 */ /* 0x000fe4000fffe0ff */
[----:B------:R-:W-:Y:S01]  /*1cd30*/  UTCHMMA tmem[UR68], gdesc[UR62], tmem[UR10], tmem[UR50], idesc[UR51], UPT ;  /* 0x00ff323e440079ea */ /* 0x000fe2000b80000a */
[----:B------:R-:W-:Y:S01]  /*1cd40*/  UMOV UR40, 0x0 ;  /* 0x0000000000287882 */ /* 0x000fe20000000000 */
[----:B-1----:R-:W-:Y:S01]  /*1cd50*/  UIADD3.64 UR30, UPT, UPT, UR56, 0x400, URZ ;  /* 0x00000400381e7897 */ /* 0x002fe2000fffe0ff */
[----:B------:R1:W-:Y:S01]  /*1cd60*/  UTCHMMA tmem[UR67], gdesc[UR4], tmem[UR10], tmem[UR36], idesc[UR37], UPT ;  /* 0x00ff2404430079ea */ /* 0x0003e2000b80000a */
[----:B------:R-:W-:Y:S01]  /*1cd70*/  UMOV UR41, 0x8100910 ;  /* 0x0810091000297882 */ /* 0x000fe20000000000 */
[----:B------:R-:W-:-:S02]  /*1cd80*/  UIADD3 UR48, UPT, UPT, UR10, 0xd8, URZ ;  /* 0x000000d80a307890 */ /* 0x000fc4000fffe0ff */
[----:B------:R3:W-:Y:S01]  /*1cd90*/  UTCHMMA tmem[UR66], gdesc[UR24], tmem[UR10], tmem[UR38], idesc[UR39], UPT ;  /* 0x00ff2618420079ea */ /* 0x0007e2000b80000a */
[----:B--2---:R-:W-:Y:S01]  /*1cda0*/  UIADD3.64 UR32, UPT, UPT, UR56, 0x402, URZ ;  /* 0x0000040238207897 */ /* 0x004fe2000fffe0ff */
[----:B------:R2:W-:Y:S01]  /*1cdb0*/  UTCHMMA tmem[UR49], gdesc[UR26], tmem[UR10], tmem[UR40], idesc[UR41], UPT ;  /* 0x00ff281a310079ea */ /* 0x0005e2000b80000a */
[----:B------:R-:W-:Y:S01]  /*1cdc0*/  UIADD3.64 UR34, UPT, UPT, UR56, 0x404, URZ ;  /* 0x0000040438227897 */ /* 0x000fe2000fffe0ff */
[----:B------:R-:W-:Y:S01]  /*1cdd0*/  UMOV UR42, 0x0 ;  /* 0x00000000002a7882 */ /* 0x000fe20000000000 */
[----:B------:R-:W-:Y:S01]  /*1cde0*/  UMOV UR43, 0x8100910 ;  /* 0x08100910002b7882 */ /* 0x000fe20000000000 */
[----:B------:R-:W-:Y:S02]  /*1cdf0*/  UIADD3 UR23, UPT, UPT, UR10, 0xe0, URZ ;  /* 0x000000e00a177890 */ /* 0x000fe4000fffe0ff */
[----:B------:R4:W-:Y:S01]  /*1ce00*/  UTCHMMA tmem[UR6], gdesc[UR28], tmem[UR10], tmem[UR42], idesc[UR43], UPT ;  /* 0x00ff2a1c060079ea */ /* 0x0009e2000b80000a */
[----:B-1----:R-:W-:Y:S02]  /*1ce10*/  UIADD3.64 UR36, UPT, UPT, UR56, 0x5fe, URZ ;  /* 0x000005fe38247897 */ /* 0x002fe4000fffe0ff */
[----:B------:R-:W-:-:S02]  /*1ce20*/  UIADD3 UR20, UPT, UPT, UR10, 0xe8, URZ ;  /* 0x000000e80a147890 */ /* 0x000fc4000fffe0ff */
[----:B---3--:R-:W-:Y:S02]  /*1ce30*/  UIADD3.64 UR38, UPT, UPT, UR56, 0x600, URZ ;  /* 0x0000060038267897 */ /* 0x008fe4000fffe0ff */
[----:B------:R-:W-:Y:S02]  /*1ce40*/  UIADD3 UR21, UPT, UPT, UR10, 0xf0, URZ ;  /* 0x000000f00a157890 */ /* 0x000fe4000fffe0ff */
[----:B--2---:R-:W-:Y:S02]  /*1ce50*/  UIADD3.64 UR40, UPT, UPT, UR56, 0x602, URZ ;  /* 0x0000060238287897 */ /* 0x004fe4000fffe0ff */
[----:B------:R-:W-:Y:S02]  /*1ce60*/  UIADD3 UR22, UPT, UPT, UR10, 0xf8, URZ ;  /* 0x000000f80a167890 */ /* 0x000fe4000fffe0ff */
[----:B----4-:R-:W-:Y:S01]  /*1ce70*/  UIADD3.64 UR42, UPT, UPT, UR56, 0x604, URZ ;  /* 0x00000604382a7897 */ /* 0x010fe2000fffe0ff */
[----:B------:R-:W-:Y:S01]  /*1ce80*/  UMOV UR46, 0x0 ;  /* 0x00000000002e7882 */ /* 0x000fe20000000000 */
[----:B------:R-:W-:Y:S01]  /*1ce90*/  UMOV UR47, 0x8100910 ;  /* 0x08100910002f7882 */ /* 0x000fe20000000000 */
[----:B------:R-:W-:-:S02]  /*1cea0*/  UIADD3 UR54, UPT, UPT, UR10, 0x40, URZ ;  /* 0x000000400a367890 */ /* 0x000fc4000fffe0ff */
[----:B------:R1:W-:Y:S01]  /*1ceb0*/  UTCHMMA tmem[UR9], gdesc[UR30], tmem[UR10], tmem[UR46], idesc[UR47], UPT ;  /* 0x00ff2e1e090079ea */ /* 0x0003e2000b80000a */
[----:B------:R-:W-:Y:S01]  /*1cec0*/  UIADD3 UR55, UPT, UPT, UR10, 0x100, URZ ;  /* 0x000001000a377890 */ /* 0x000fe2000fffe0ff */
[----:B------:R-:W-:Y:S01]  /*1ced0*/  UMOV UR44, 0x0 ;  /* 0x00000000002c7882 */ /* 0x000fe20000000000 */
[----:B------:R-:W-:Y:S01]  /*1cee0*/  UMOV UR45, 0x8100910 ;  /* 0x08100910002d7882 */ /* 0x000fe20000000000 */
[----:B------:R-:W-:Y:S02]  /*1cef0*/  UIADD3 UR73, UPT, UPT, UR10, 0x40, URZ ;  /* 0x000000400a497890 */ /* 0x000fe4000fffe0ff */
[----:B------:R2:W-:Y:S01]  /*1cf00*/  UTCHMMA tmem[UR13], gdesc[UR32], tmem[UR10], tmem[UR44], idesc[UR45], UPT ;  /* 0x00ff2c200d0079ea */ /* 0x0005e2000b80000a */
[----:B------:R-:W-:Y:S01]  /*1cf10*/  UIADD3 UR74, UPT, UPT, UR10, 0x108, URZ ;  /* 0x000001080a4a7890 */ /* 0x000fe2000fffe0ff */
[----:B------:R-:W-:Y:S01]  /*1cf20*/  UMOV UR14, 0x0 ;  /* 0x00000000000e7882 */ /* 0x000fe20000000000 */
[----:B------:R-:W-:Y:S01]  /*1cf30*/  UMOV UR15, 0x8100910 ;  /* 0x08100910000f7882 */ /* 0x000fe20000000000 */
[----:B------:R-:W-:-:S02]  /*1cf40*/  UIADD3 UR60, UPT, UPT, UR10, 0x40, URZ ;  /* 0x000000400a3c7890 */ /* 0x000fc4000fffe0ff */
[----:B------:R3:W-:Y:S01]  /*1cf50*/  UTCHMMA tmem[UR48], gdesc[UR34], tmem[UR10], tmem[UR14], idesc[UR15], UPT ;  /* 0x00ff0e22300079ea */ /* 0x0007e2000b80000a */
[----:B------:R-:W-:Y:S01]  /*1cf60*/  UIADD3 UR61, UPT, UPT, UR10, 0x110, URZ ;  /* 0x000001100a3d7890 */ /* 0x000fe2000fffe0ff */
[----:B------:R-:W-:Y:S01]  /*1cf70*/  UMOV UR18, 0x0 ;  /* 0x0000000000127882 */ /* 0x000fe20000000000 */
[----:B------:R-:W-:Y:S01]  /*1cf80*/  UMOV UR19, 0x8100910 ;  /* 0x0810091000137882 */ /* 0x000fe20000000000 */
[----:B------:R-:W-:Y:S01]  /*1cf90*/  UMOV UR76, 0x0 ;  /* 0x00000000004c7882 */ /* 0x000fe20000000000 */
[----:B------:R-:W-:Y:S01]  /*1cfa0*/  UMOV UR77, 0x8100910 ;  /* 0x08100910004d7882 */ /* 0x000fe20000000000 */
[----:B------:R-:W-:Y:S02]  /*1cfb0*/  UIADD3 UR71, UPT, UPT, UR10, 0x40, URZ ;  /* 0x000000400a477890 */ /* 0x000fe4000fffe0ff */
[----:B------:R4:W-:Y:S01]  /*1cfc0*/  UTCHMMA tmem[UR23], gdesc[UR36], tmem[UR10], tmem[UR18], idesc[UR19], UPT ;  /* 0x00ff1224170079ea */ /* 0x0009e2000b80000a */
[----:B------:R-:W-:Y:S02]  /*1cfd0*/  UIADD3 UR72, UPT, UPT, UR10, 0x118, URZ ;  /* 0x000001180a487890 */ /* 0x000fe4000fffe0ff */
[----:B------:R5:W-:Y:S01]  /*1cfe0*/  UTCHMMA tmem[UR20], gdesc[UR38], tmem[UR10], tmem[UR76], idesc[UR77], UPT ;  /* 0x00ff4c26140079ea */ /* 0x000be2000b80000a */
[----:B------:R-:W-:-:S02]  /*1cff0*/  UIADD3 UR69, UPT, UPT, UR10, 0x40, URZ ;  /* 0x000000400a457890 */ /* 0x000fc4000fffe0ff */
[----:B------:R-:W-:Y:S01]  /*1d000*/  UTCHMMA tmem[UR21], gdesc[UR40], tmem[UR10], tmem[UR46], idesc[UR47], UPT ;  /* 0x00ff2e28150079ea */ /* 0x000fe2000b80000a */
[----:B------:R-:W-:Y:S02]  /*1d010*/  UIADD3 UR70, UPT, UPT, UR10, 0x120, URZ ;  /* 0x000001200a467890 */ /* 0x000fe4000fffe0ff */
[----:B------:R-:W-:Y:S01]  /*1d020*/  UTCHMMA tmem[UR22], gdesc[UR42], tmem[UR10], tmem[UR50], idesc[UR51], UPT ;  /* 0x00ff322a160079ea */ /* 0x000fe2000b80000a */
[----:B------:R-:W-:Y:S01]  /*1d030*/  UIADD3 UR67, UPT, UPT, UR10, 0x40, URZ ;  /* 0x000000400a437890 */ /* 0x000fe2000fffe0ff */
[----:B------:R-:W-:Y:S01]  /*1d040*/  UTCHMMA tmem[UR55], gdesc[UR52], tmem[UR54], tmem[UR50], idesc[UR51], !UPT ;  /* 0x00ff3234370079ea */ /* 0x000fe2000f800036 */
[----:B------:R-:W-:Y:S01]  /*1d050*/  UIADD3 UR68, UPT, UPT, UR10, 0x128, URZ ;  /* 0x000001280a447890 */ /* 0x000fe2000fffe0ff */
[----:B------:R4:W-:Y:S01]  /*1d060*/  UTCHMMA tmem[UR74], gdesc[UR56], tmem[UR73], tmem[UR50], idesc[UR51], UPT ;  /* 0x00ff32384a0079ea */ /* 0x0009e2000b800049 */
[----:B------:R-:W-:Y:S01]  /*1d070*/  UIADD3 UR6, UPT, UPT, UR10, 0x40, URZ ;  /* 0x000000400a067890 */ /* 0x000fe2000fffe0ff */
[----:B------:R5:W-:Y:S01]  /*1d080*/  UTCHMMA tmem[UR61], gdesc[UR58], tmem[UR60], tmem[UR76], idesc[UR77], UPT ;  /* 0x00ff4c3a3d0079ea */ /* 0x000be2000b80003c */
[----:B-1----:R-:W-:-:S02]  /*1d090*/  UIADD3 UR9, UPT, UPT, UR10, 0x130, URZ ;  /* 0x000001300a097890 */ /* 0x002fc4000fffe0ff */
[----:B--2---:R-:W-:Y:S02]  /*1d0a0*/  UIADD3 UR13, UPT, UPT, UR10, 0x40, URZ ;  /* 0x000000400a0d7890 */ /* 0x004fe4000fffe0ff */
[----:B---3--:R-:W-:Y:S02]  /*1d0b0*/  UIADD3 UR14, UPT, UPT, UR10, 0x138, URZ ;  /* 0x000001380a0e7890 */ /* 0x008fe4000fffe0ff */
[----:B------:R-:W-:Y:S02]  /*1d0c0*/  UIADD3 UR15, UPT, UPT, UR10, 0x40, URZ ;  /* 0x000000400a0f7890 */ /* 0x000fe4000fffe0ff */
[----:B----4-:R-:W-:Y:S02]  /*1d0d0*/  UIADD3 UR18, UPT, UPT, UR10, 0x140, URZ ;  /* 0x000001400a127890 */ /* 0x010fe4000fffe0ff */
[----:B------:R-:W-:Y:S02]  /*1d0e0*/  UIADD3 UR19, UPT, UPT, UR10, 0x40, URZ ;  /* 0x000000400a137890 */ /* 0x000fe4000fffe0ff */
[----:B-----5:R-:W-:Y:S01]  /*1d0f0*/  UIADD3 UR20, UPT, UPT, UR10, 0x148, URZ ;  /* 0x000001480a147890 */ /* 0x020fe2000fffe0ff */
[----:B------:R-:W-:Y:S01]  /*1d100*/  UMOV UR56, 0x0 ;  /* 0x0000000000387882 */ /* 0x000fe20000000000 */
[----:B------:R-:W-:Y:S01]  /*1d110*/  UMOV UR57, 0x8100910 ;  /* 0x0810091000397882 */ /* 0x000fe20000000000 */
[----:B------:R-:W-:Y:S01]  /*1d120*/  UIADD3 UR21, UPT, UPT, UR10, 0x40, URZ ;  /* 0x000000400a157890 */ /* 0x000fe2000fffe0ff */
[----:B------:R-:W-:Y:S01]  /*1d130*/  UTCHMMA tmem[UR72], gdesc[UR64], tmem[UR71], tmem[UR56], idesc[UR57], UPT ;  /* 0x00ff3840480079ea */ /* 0x000fe2000b800047 */
[----:B------:R-:W-:Y:S01]  /*1d140*/  UIADD3 UR22, UPT, UPT, UR10, 0x150, URZ ;  /* 0x000001500a167890 */ /* 0x000fe2000fffe0ff */
[----:B------:R-:W-:Y:S01]  /*1d150*/  UMOV UR58, 0x0 ;  /* 0x00000000003a7882 */ /* 0x000fe20000000000 */
[----:B------:R-:W-:Y:S01]  /*1d160*/  UMOV UR59, 0x8100910 ;  /* 0x08100910003b7882 */ /* 0x000fe20000000000 */
[----:B------:R-:W-:Y:S01]  /*1d170*/  UIADD3 UR23, UPT, UPT, UR10, 0x40, URZ ;  /* 0x000000400a177890 */ /* 0x000fe2000fffe0ff */
[----:B------:R1:W-:Y:S01]  /*1d180*/  UTCHMMA tmem[UR70], gdesc[UR62], tmem[UR69], tmem[UR58], idesc[UR59], UPT ;  /* 0x00ff3a3e460079ea */ /* 0x0003e2000b800045 */
[----:B------:R-:W-:Y:S01]  /*1d190*/  UIADD3 UR66, UPT, UPT, UR10, 0x158, URZ ;  /* 0x000001580a427890 */ /* 0x000fe2000fffe0ff */
[----:B------:R-:W-:Y:S01]  /*1d1a0*/  UMOV UR16, 0x0 ;  /* 0x0000000000107882 */ /* 0x000fe20000000000 */
[----:B------:R-:W-:Y:S01]  /*1d1b0*/  UMOV UR17, 0x8100910 ;  /* 0x0810091000117882 */ /* 0x000fe20000000000 */
[----:B------:R-:W-:Y:S01]  /*1d1c0*/  UIADD3 UR76, UPT, UPT, UR10, 0x40, URZ ;  /* 0x000000400a4c7890 */ /* 0x000fe2000fffe0ff */
[----:B------:R2:W-:Y:S01]  /*1d1d0*/  UTCHMMA tmem[UR68], gdesc[UR4], tmem[UR67], tmem[UR16], idesc[UR17], UPT ;  /* 0x00ff1004440079ea */ /* 0x0005e2000b800043 */
[----:B------:R-:W-:-:S02]  /*1d1e0*/  UIADD3 UR75, UPT, UPT, UR10, 0x160, URZ ;  /* 0x000001600a4b7890 */ /* 0x000fc4000fffe0ff */
[----:B------:R-:W-:Y:S01]  /*1d1f0*/  UIADD3 UR74, UPT, UPT, UR10, 0x168, URZ ;  /* 0x000001680a4a7890 */ /* 0x000fe2000fffe0ff */
[----:B-1----:R-:W-:Y:S01]  /*1d200*/  UMOV UR70, 0x0 ;  /* 0x0000000000467882 */ /* 0x002fe20000000000 */
[----:B------:R-:W-:Y:S01]  /*1d210*/  UMOV UR71, 0x8100910 ;  /* 0x0810091000477882 */ /* 0x000fe20000000000 */
[----:B------:R-:W-:Y:S01]  /*1d220*/  UIADD3 UR77, UPT, UPT, UR10, 0x40, URZ ;  /* 0x000000400a4d7890 */ /* 0x000fe2000fffe0ff */
[----:B------:R1:W-:Y:S01]  /*1d230*/  UTCHMMA tmem[UR9], gdesc[UR24], tmem[UR6], tmem[UR70], idesc[UR71], UPT ;  /* 0x00ff4618090079ea */ /* 0x0003e2000b800006 */
[----:B------:R-:W-:Y:S01]  /*1d240*/  UIADD3 UR64, UPT, UPT, UR10, 0x170, URZ ;  /* 0x000001700a407890 */ /* 0x000fe2000fffe0ff */
[----:B------:R1:W-:Y:S01]  /*1d250*/  UTCHMMA tmem[UR14], gdesc[UR26], tmem[UR13], tmem[UR44], idesc[UR45], UPT ;  /* 0x00ff2c1a0e0079ea */ /* 0x0003e2000b80000d */
[----:B------:R-:W-:Y:S01]  /*1d260*/  UIADD3 UR62, UPT, UPT, UR10, 0x40, URZ ;  /* 0x000000400a3e7890 */ /* 0x000fe2000fffe0ff */
[----:B------:R1:W-:Y:S01]  /*1d270*/  UTCHMMA tmem[UR18], gdesc[UR28], tmem[UR15], tmem[UR46], idesc[UR47], UPT ;  /* 0x00ff2e1c120079ea */ /* 0x0003e2000b80000f */
[----:B------:R-:W-:Y:S01]  /*1d280*/  UIADD3 UR63, UPT, UPT, UR10, 0x178, URZ ;  /* 0x000001780a3f7890 */ /* 0x000fe2000fffe0ff */
[----:B--2---:R-:W-:Y:S01]  /*1d290*/  R2UR.FILL UR17, R5 ;  /* 0x00000000051172ca */ /* 0x004fe200004e0000 */
[----:B------:R-:W-:Y:S01]  /*1d2a0*/  UMOV UR48, 0x0 ;  /* 0x0000000000307882 */ /* 0x000fe20000000000 */
[----:B------:R-:W-:Y:S01]  /*1d2b0*/  UMOV UR49, 0x8100910 ;  /* 0x0810091000317882 */ /* 0x000fe20000000000 */
[----:B------:R-:W-:Y:S01]  /*1d2c0*/  UMOV UR52, 0x0 ;  /* 0x0000000000347882 */ /* 0x000fe20000000000 */
[----:B------:R-:W-:Y:S01]  /*1d2d0*/  UMOV UR53, 0x8100910 ;  /* 0x0810091000357882 */ /* 0x000fe20000000000 */
[----:B------:R1:W-:Y:S01]  /*1d2e0*/  UTCHMMA tmem[UR20], gdesc[UR30], tmem[UR19], tmem[UR48], idesc[UR49], UPT ;  /* 0x00ff301e140079ea */ /* 0x0003e2000b800013 */
[----:B------:R-:W-:Y:S01]  /*1d2f0*/  UMOV UR54, 0x0 ;  /* 0x0000000000367882 */ /* 0x000fe20000000000 */
[----:B------:R-:W-:Y:S01]  /*1d300*/  UMOV UR55, 0x8100910 ;  /* 0x0810091000377882 */ /* 0x000fe20000000000 */
[----:B------:R1:W-:Y:S01]  /*1d310*/  UTCHMMA tmem[UR22], gdesc[UR32], tmem[UR21], tmem[UR50], idesc[UR51], UPT ;  /* 0x00ff3220160079ea */ /* 0x0003e2000b800015 */
[----:B------:R1:W-:Y:S01]  /*1d320*/  UTCHMMA tmem[UR66], gdesc[UR34], tmem[UR23], tmem[UR52], idesc[UR53], UPT ;  /* 0x00ff3422420079ea */ /* 0x0003e2000b800017 */
[----:B------:R-:W-:Y:S01]  /*1d330*/  UMOV UR4, UR8 ;  /* 0x0000000800047c82 */ /* 0x000fe20008000000 */
[----:B------:R-:W-:Y:S01]  /*1d340*/  UMOV UR5, URZ ;  /* 0x000000ff00057c82 */ /* 0x000fe20008000000 */
[----:B------:R1:W-:Y:S01]  /*1d350*/  UTCHMMA tmem[UR75], gdesc[UR36], tmem[UR76], tmem[UR54], idesc[UR55], UPT ;  /* 0x00ff36244b0079ea */ /* 0x0003e2000b80004c */
[----:B------:R-:W-:Y:S01]  /*1d360*/  UMOV UR60, 0x0 ;  /* 0x00000000003c7882 */ /* 0x000fe20000000000 */
[----:B------:R-:W-:Y:S01]  /*1d370*/  UMOV UR61, 0x8100910 ;  /* 0x08100910003d7882 */ /* 0x000fe20000000000 */
[----:B------:R1:W-:Y:S01]  /*1d380*/  UTCHMMA tmem[UR74], gdesc[UR38], tmem[UR73], tmem[UR56], idesc[UR57], UPT ;  /* 0x00ff38264a0079ea */ /* 0x0003e2000b800049 */
[----:B------:R-:W-:Y:S01]  /*1d390*/  UMOV UR65, UR4 ;  /* 0x0000000400417c82 */ /* 0x000fe20008000000 */
[----:B------:R1:W-:Y:S01]  /*1d3a0*/  UTCHMMA tmem[UR64], gdesc[UR40], tmem[UR77], tmem[UR58], idesc[UR59], UPT ;  /* 0x00ff3a28400079ea */ /* 0x0003e2000b80004d */
[----:B------:R1:W-:Y:S01]  /*1d3b0*/  UTCHMMA tmem[UR63], gdesc[UR42], tmem[UR62], tmem[UR60], idesc[UR61], UPT ;  /* 0x00ff3c2a3f0079ea */ /* 0x0003e2000b80003e */
[----:B------:R1:W-:Y:S01]  /*1d3c0*/  UTCBAR [UR65], URZ ;  /* 0x000000ff410073e9 */ /* 0x0003e200080000ff */
[----:B------:R-:W-:-:S15]  /*1d3d0*/  R2UR.FILL UR16, R4 ;  /* 0x00000000041072ca */ /* 0x000fde00004e0000 */
.L_x_8:
[----:B------:R-:W3:Y:S01]  /*1d3e0*/  LDL.64 R26, [R1+0x160] ;  /* 0x00016000011a7983 */ /* 0x000ee20000100a00 */
[----:B--2---:R-:W2:Y:S01]  /*1d3f0*/  LDC R8, c[0x0][0x3a0] ;  /* 0x0000e800ff087b82 */ /* 0x004ea20000000800 */
[----:B------:R-:W-:Y:S01]  /*1d400*/  ISETP.GE.U32.AND P0, PT, R6, 0x7ffffdfe, PT ;  /* 0x7ffffdfe0600780c */ /* 0x000fe20003f06070 */
[----:B------:R-:W-:Y:S01]  /*1d410*/  VIADD R4, R221, 0xfffffe7c ;  /* 0xfffffe7cdd047836 */ /* 0x000fe20000000000 */
[----:B------:R-:W4:Y:S01]  /*1d420*/  LDL.64 R18, [R1+0x168] ;  /* 0x0001680001127983 */ /* 0x000f220000100a00 */
[----:B------:R-:W-:-:S03]  /*1d430*/  VIADD R5, R223, 0xfffffe7a ;  /* 0xfffffe7adf057836 */ /* 0x000fc60000000000 */
[----:B------:R-:W5:Y:S01]  /*1d440*/  LDL.64 R24, [R1+0x170] ;  /* 0x0001700001187983 */ /* 0x000f620000100a00 */
[----:B------:R-:W1:Y:S01]  /*1d450*/  LDC R7, c[0x0][0x3a0] ;  /* 0x0000e800ff077b82 */ /* 0x000e620000000800 */
[----:B------:R-:W-:Y:S02]  /*1d460*/  ISETP.GE.U32.AND P5, PT, R4, 0x7ffffdfd, PT ;  /* 0x7ffffdfd0400780c */ /* 0x000fe40003fa6070 */
[----:B------:R-:W3:Y:S01]  /*1d470*/  LDL.64 R30, [R1+0x178] ;  /* 0x00017800011e7983 */ /* 0x000ee20000100a00 */
[----:B------:R-:W-:-:S03]  /*1d480*/  IADD3 R4, PT, PT, R222, -0x185, RZ ;  /* 0xfffffe7bde047810 */ /* 0x000fc60007ffe0ff */
[----:B------:R-:W3:Y:S01]  /*1d490*/  LDL.64 R16, [R1+0x180] ;  /* 0x0001800001107983 */ /* 0x000ee20000100a00 */
[----:B------:R-:W1:Y:S03]  /*1d4a0*/  LDC R6, c[0x0][0x3a0] ;  /* 0x0000e800ff067b82 */ /* 0x000e660000000800 */
[----:B------:R-:W3:Y:S05]  /*1d4b0*/  LDL.64 R14, [R1+0x188] ;  /* 0x00018800010e7983 */ /* 0x000eea0000100a00 */
[----:B------:R-:W-:Y:S08]  /*1d4c0*/  BAR.SYNC.DEFER_BLOCKING 0x0 ;  /* 0x0000000000007b1d */ /* 0x000ff00000010000 */
[----:B------:R-:W1:Y:S01]  /*1d4d0*/  LDC R10, c[0x0][0x3a0] ;  /* 0x0000e800ff0a7b82 */ /* 0x000e620000000800 */
[----:B------:R-:W3:Y:S04]  /*1d4e0*/  LDL.64 R22, [R1+0x190] ;  /* 0x0001900001167983 */ /* 0x000ee80000100a00 */
[----:B------:R-:W3:Y:S03]  /*1d4f0*/  LDL.64 R20, [R1+0x198] ;  /* 0x0001980001147983 */ /* 0x000ee60000100a00 */
[----:B------:R-:W1:Y:S01]  /*1d500*/  LDC R9, c[0x0][0x3a0] ;  /* 0x0000e800ff097b82 */ /* 0x000e620000000800 */
[----:B------:R-:W3:Y:S04]  /*1d510*/  LDL.64 R28, [R1+0x1a8] ;  /* 0x0001a800011c7983 */ /* 0x000ee80000100a00 */
[----:B------:R-:W3:Y:S03]  /*1d520*/  LDL.64 R32, [R1+0x1c8] ;  /* 0x0001c80001207983 */ /* 0x000ee60000100a00 */
[----:B------:R-:W1:Y:S01]  /*1d530*/  LDC R12, c[0x0][0x3a0] ;  /* 0x0000e800ff0c7b82 */ /* 0x000e620000000800 */
[----:B------:R-:W-:Y:S01]  /*1d540*/  @!PT LDS RZ, [RZ] ;  /* 0x00000000fffff984 */ /* 0x000fe20000000800 */
[----:B------:R-:W-:Y:S01]  /*1d550*/  @!PT LDS RZ, [RZ] ;  /* 0x00000000fffff984 */ /* 0x000fe20000000800 */
[----:B------:R-:W-:Y:S01]  /*1d560*/  @!PT LDS RZ, [RZ] ;  /* 0x00000000fffff984 */ /* 0x000fe20000000800 */
[----:B------:R1:W-:Y:S04]  /*1d570*/  LDGSTS.E [R82], desc[UR16][R68.64], !P4 ;  /* 0x0000000044527fae */ /* 0x0003e8000e1a1010 */
[----:B------:R1:W-:Y:S03]  /*1d580*/  LDGSTS.E [R82+0x200], desc[UR16][R70.64], !P4 ;  /* 0x0020000046527fae */ /* 0x0003e6000e1a1010 */
[----:B------:R-:W1:Y:S01]  /*1d590*/  LDC R11, c[0x0][0x3a0] ;  /* 0x0000e800ff0b7b82 */ /* 0x000e620000000800 */
[----:B------:R1:W-:Y:S04]  /*1d5a0*/  LDGSTS.E [R82+0x400], desc[UR16][R72.64], !P2 ;  /* 0x0040000048527fae */ /* 0x0003e8000d1a1010 */
[----:B------:R1:W-:Y:S03]  /*1d5b0*/  LDGSTS.E [R82+0x600], desc[UR16][R116.64], !P2 ;  /* 0x0060000074527fae */ /* 0x0003e6000d1a1010 */
[----:B------:R-:W3:Y:S01]  /*1d5c0*/  LDC R13, c[0x0][0x3a0] ;  /* 0x0000e800ff0d7b82 */ /* 0x000ee20000000800 */
[----:B------:R1:W-:Y:S04]  /*1d5d0*/  LDGSTS.E [R82+0x800], desc[UR16][R74.64], !P0 ;  /* 0x008000004a527fae */ /* 0x0003e8000c1a1010 */
[----:B------:R1:W-:Y:S01]  /*1d5e0*/  LDGSTS.E [R82+0xa00], desc[UR16][R118.64], !P0 ;  /* 0x00a0000076527fae */ /* 0x0003e2000c1a1010 */
[----:B------:R-:W-:Y:S01]  /*1d5f0*/  ISETP.GE.U32.AND P0, PT, R4, 0x7ffffdfc, PT ;  /* 0x7ffffdfc0400780c */ /* 0x000fe20003f06070 */
[----:B--2---:R-:W-:Y:S01]  /*1d600*/  VIADD R4, R8, 0xfffffe79 ;  /* 0xfffffe7908047836 */ /* 0x004fe20000000000 */
[----:B------:R-:W-:Y:S01]  /*1d610*/  ISETP.GE.U32.AND P4, PT, R5, 0x7ffffdfb, PT ;  /* 0x7ffffdfb0500780c */ /* 0x000fe20003f86070 */
[----:B------:R2:W-:Y:S01]  /*1d620*/  LDGSTS.E [R82+0xc00], desc[UR16][R76.64], !P5 ;  /* 0x00c000004c527fae */ /* 0x0005e2000e9a1010 */
[----:B------:R-:W2:Y:S02]  /*1d630*/  LDC R8, c[0x0][0x3a0] ;  /* 0x0000e800ff087b82 */ /* 0x000ea40000000800 */
[----:B------:R-:W-:Y:S01]  /*1d640*/  ISETP.GE.U32.AND P2, PT, R4, 0x7ffffdfa, PT ;  /* 0x7ffffdfa0400780c */ /* 0x000fe20003f46070 */
[----:B------:R1:W-:Y:S02]  /*1d650*/  LDGSTS.E [R82+0xe00], desc[UR16][R120.64], !P5 ;  /* 0x00e0000078527fae */ /* 0x0003e4000e9a1010 */
[----:B-1----:R-:W-:-:S02]  /*1d660*/  IADD3 R4, PT, PT, R7, -0x188, RZ ;  /* 0xfffffe7807047810 */ /* 0x002fc40007ffe0ff */
[----:B------:R-:W3:Y:S01]  /*1d670*/  LDL.64 R34, [R1+0x5a8] ;  /* 0x0005a80001227983 */ /* 0x000ee20000100a00 */
[----:B------:R-:W1:Y:S03]  /*1d680*/  LDC R5, c[0x0][0x3a0] ;  /* 0x0000e800ff057b82 */ /* 0x000e660000000800 */
[----:B------:R1:W-:Y:S04]  /*1d690*/  LDGSTS.E [R82+0x1000], desc[UR16][R78.64], !P0 ;  /* 0x010000004e527fae */ /* 0x0003e8000c1a1010 */
[----:B------:R1:W-:Y:S01]  /*1d6a0*/  LDGSTS.E [R82+0x1200], desc[UR16][R122.64], !P0 ;  /* 0x012000007a527fae */ /* 0x0003e2000c1a1010 */
[----:B------:R-:W-:Y:S01]  /*1d6b0*/  ISETP.GE.U32.AND P0, PT, R4, 0x7ffffdf9, PT ;  /* 0x7ffffdf90400780c */ /* 0x000fe20003f06070 */
[----:B------:R-:W-:Y:S01]  /*1d6c0*/  VIADD R4, R6, 0xfffffe77 ;  /* 0xfffffe7706047836 */ /* 0x000fe20000000000 */
[----:B------:R-:W1:Y:S01]  /*1d6d0*/  LDC R7, c[0x0][0x3a0] ;  /* 0x0000e800ff077b82 */ /* 0x000e620000000800 */
[----:B------:R1:W-:Y:S04]  /*1d6e0*/  LDGSTS.E [R82+0x1400], desc[UR16][R90.64], !P4 ;  /* 0x014000005a527fae */ /* 0x0003e8000e1a1010 */
[----:B------:R1:W-:Y:S03]  /*1d6f0*/  LDGSTS.E [R82+0x1600], desc[UR16][R124.64], !P4 ;  /* 0x016000007c527fae */ /* 0x0003e6000e1a1010 */
[----:B------:R-:W1:Y:S01]  /*1d700*/  LDC R6, c[0x0][0x3a0] ;  /* 0x0000e800ff067b82 */ /* 0x000e620000000800 */
[----:B------:R-:W-:Y:S01]  /*1d710*/  ISETP.GE.U32.AND P4, PT, R4, 0x7ffffdf8, PT ;  /* 0x7ffffdf80400780c */ /* 0x000fe20003f86070 */
[----:B------:R-:W-:Y:S01]  /*1d720*/  VIADD R4, R10, 0xfffffe76 ;  /* 0xfffffe760a047836 */ /* 0x000fe20000000000 */
[----:B------:R1:W-:Y:S04]  /*1d730*/  LDGSTS.E [R82+0x1800], desc[UR16][R104.64], !P2 ;  /* 0x0180000068527fae */ /* 0x0003e8000d1a1010 */
[----:B------:R1:W-:Y:S01]  /*1d740*/  LDGSTS.E [R82+0x1a00], desc[UR16][R126.64], !P2 ;  /* 0x01a000007e527fae */ /* 0x0003e2000d1a1010 */
[----:B------:R-:W-:Y:S01]  /*1d750*/  ISETP.GE.U32.AND P2, PT, R4, 0x7ffffdf7, PT ;  /* 0x7ffffdf70400780c */ /* 0x000fe20003f46070 */
[----:B------:R-:W1:Y:S01]  /*1d760*/  LDC R10, c[0x0][0x3a0] ;  /* 0x0000e800ff0a7b82 */ /* 0x000e620000000800 */
[----:B------:R-:W-:Y:S01]  /*1d770*/  IADD3 R4, PT, PT, R9, -0x18b, RZ ;  /* 0xfffffe7509047810 */ /* 0x000fe20007ffe0ff */
[----:B------:R1:W-:Y:S04]  /*1d780*/  LDGSTS.E [R82+0x1c00], desc[UR16][R106.64], !P0 ;  /* 0x01c000006a527fae */ /* 0x0003e8000c1a1010 */
[----:B------:R1:W-:Y:S01]  /*1d790*/  LDGSTS.E [R82+0x1e00], desc[UR16][R128.64], !P0 ;  /* 0x01e0000080527fae */ /* 0x0003e2000c1a1010 */
[----:B------:R-:W-:Y:S01]  /*1d7a0*/  ISETP.GE.U32.AND P0, PT, R4, 0x7ffffdf6, PT ;  /* 0x7ffffdf60400780c */ /* 0x000fe20003f06070 */
[----:B------:R-:W1:Y:S01]  /*1d7b0*/  LDC R9, c[0x0][0x3a0] ;  /* 0x0000e800ff097b82 */ /* 0x000e620000000800 */
[----:B--2---:R-:W-:Y:S01]  /*1d7c0*/  VIADD R4, R8, 0xfffffe74 ;  /* 0xfffffe7408047836 */ /* 0x004fe20000000000 */
[----:B------:R2:W-:Y:S04]  /*1d7d0*/  LDGSTS.E [R82+0x2000], desc[UR16][R108.64], !P4 ;  /* 0x020000006c527fae */ /* 0x0005e8000e1a1010 */
[----:B------:R2:W-:Y:S02]  /*1d7e0*/  LDGSTS.E [R82+0x2200], desc[UR16][R130.64], !P4 ;  /* 0x0220000082527fae */ /* 0x0005e4000e1a1010 */
[----:B------:R-:W2:Y:S01]  /*1d7f0*/  LDC R8, c[0x0][0x3a0] ;  /* 0x0000e800ff087b82 */ /* 0x000ea20000000800 */
[----:B------:R-:W-:Y:S01]  /*1d800*/  ISETP.GE.U32.AND P4, PT, R4, 0x7ffffdf5, PT ;  /* 0x7ffffdf50400780c */ /* 0x000fe20003f86070 */
[----:B-1----:R-:W-:Y:S01]  /*1d810*/  VIADD R4, R6, 0xfffffe73 ;  /* 0xfffffe7306047836 */ /* 0x002fe20000000000 */
[----:B------:R1:W-:Y:S01]  /*1d820*/  LDGSTS.E [R82+0x2400], desc[UR16][R110.64], !P2 ;  /* 0x024000006e527fae */ /* 0x0003e2000d1a1010 */
[----:B------:R-:W-:-:S03]  /*1d830*/  IADD3 R5, PT, PT, R5, -0x18e, RZ ;  /* 0xfffffe7205057810 */ /* 0x000fc60007ffe0ff */
[----:B------:R1:W-:Y:S01]  /*1d840*/  LDGSTS.E [R82+0x2600], desc[UR16][R134.64], !P2 ;  /* 0x0260000086527fae */ /* 0x0003e2000d1a1010 */
[----:B------:R-:W1:Y:S03]  /*1d850*/  LDC R6, c[0x0][0x3a0] ;  /* 0x0000e800ff067b82 */ /* 0x000e660000000800 */
[----:B------:R1:W-:Y:S01]  /*1d860*/  LDGSTS.E [R82+0x2800], desc[UR16][R112.64], !P0 ;  /* 0x0280000070527fae */ /* 0x0003e2000c1a1010 */
[----:B------:R-:W-:-:S03]  /*1d870*/  ISETP.GE.U32.AND P2, PT, R5, 0x7ffffdf3, PT ;  /* 0x7ffffdf30500780c */ /* 0x000fc60003f46070 */
[----:B------:R1:W-:Y:S01]  /*1d880*/  LDGSTS.E [R82+0x2a00], desc[UR16][R136.64], !P0 ;  /* 0x02a0000088527fae */ /* 0x0003e2000c1a1010 */
[----:B------:R-:W-:Y:S01]  /*1d890*/  ISETP.GE.U32.AND P0, PT, R4, 0x7ffffdf4, PT ;  /* 0x7ffffdf40400780c */ /* 0x000fe20003f06070 */
[----:B------:R-:W1:Y:S01]  /*1d8a0*/  LDC R5, c[0x0][0x3a0] ;  /* 0x0000e800ff057b82 */ /* 0x000e620000000800 */
[----:B------:R-:W-:Y:S01]  /*1d8b0*/  VIADD R4, R7, 0xfffffe71 ;  /* 0xfffffe7107047836 */ /* 0x000fe20000000000 */
[----:B------:R1:W-:Y:S04]  /*1d8c0*/  LDGSTS.E [R82+0x2c00], desc[UR16][R114.64], !P4 ;  /* 0x02c0000072527fae */ /* 0x0003e8000e1a1010 */
[----:B------:R1:W-:Y:S01]  /*1d8d0*/  LDGSTS.E [R82+0x2e00], desc[UR16][R138.64], !P4 ;  /* 0x02e000008a527fae */ /* 0x0003e2000e1a1010 */
[----:B------:R-:W-:Y:S01]  /*1d8e0*/  ISETP.GE.U32.AND P4, PT, R4, 0x7ffffdf2, PT ;  /* 0x7ffffdf20400780c */ /* 0x000fe20003f86070 */
[----:B------:R-:W-:Y:S01]  /*1d8f0*/  VIADD R4, R9, 0xfffffe70 ;  /* 0xfffffe7009047836 */ /* 0x000fe20000000000 */
[----:B------:R-:W1:Y:S01]  /*1d900*/  LDC R7, c[0x0][0x3a0] ;  /* 0x0000e800ff077b82 */ /* 0x000e620000000800 */
[----:B------:R-:W5:Y:S04]  /*1d910*/  LDL.64 R48, [R1+0x758] ;  /* 0x0007580001307983 */ /* 0x000f680000100a00 */
[----:B------:R1:W-:Y:S03]  /*1d920*/  LDGSTS.E [R82+0x3000], desc[UR16][R140.64], !P0 ;  /* 0x030000008c527fae */ /* 0x0003e6000c1a1010 */
[----:B------:R-:W1:Y:S01]  /*1d930*/  LDC R9, c[0x0][0x3a0] ;  /* 0x0000e800ff097b82 */ /* 0x000e620000000800 */
[----:B------:R1:W-:Y:S01]  /*1d940*/  LDGSTS.E [R82+0x3200], desc[UR16][R142.64], !P0 ;  /* 0x032000008e527fae */ /* 0x0003e2000c1a1010 */
[----:B------:R-:W-:-:S02]  /*1d950*/  ISETP.GE.U32.AND P0, PT, R4, 0x7ffffdf1, PT ;  /* 0x7ffffdf10400780c */ /* 0x000fc40003f06070 */
[----:B--2---:R-:W-:Y:S01]  /*1d960*/  IADD3 R4, PT, PT, R8, -0x191, RZ ;  /* 0xfffffe6f08047810 */ /* 0x004fe20007ffe0ff */
[----:B------:R2:W-:Y:S03]  /*1d970*/  LDGSTS.E [R82+0x3400], desc[UR16][R144.64], !P2 ;  /* 0x0340000090527fae */ /* 0x0005e6000d1a1010 */
[----:B------:R-:W2:Y:S01]  /*1d980*/  LDC R8, c[0x0][0x3a0] ;  /* 0x0000e800ff087b82 */ /* 0x000ea20000000800 */
[----:B------:R1:W-:Y:S01]  /*1d990*/  LDGSTS.E [R82+0x3600], desc[UR16][R146.64], !P2 ;  /* 0x0360000092527fae */ /* 0x0003e2000d1a1010 */
[----:B------:R-:W-:Y:S01]  /*1d9a0*/  ISETP.GE.U32.AND P2, PT, R4, 0x7ffffdf0, PT ;  /* 0x7ffffdf00400780c */ /* 0x000fe20003f46070 */
[----:B-1----:R-:W-:Y:S02]  /*1d9b0*/  VIADD R4, R6, 0xfffffe6e ;  /* 0xfffffe6e06047836 */ /* 0x002fe40000000000 */
[----:B------:R1:W-:Y:S03]  /*1d9c0*/  LDGSTS.E [R82+0x3800], desc[UR16][R148.64], !P4 ;  /* 0x0380000094527fae */ /* 0x0003e6000e1a1010 */
[----:B------:R-:W1:Y:S01]  /*1d9d0*/  LDC R6, c[0x0][0x3a0] ;  /* 0x0000e800ff067b82 */ /* 0x000e620000000800 */
[----:B------:R1:W-:Y:S01]  /*1d9e0*/  LDGSTS.E [R82+0x3a00], desc[UR16][R150.64], !P4 ;  /* 0x03a0000096527fae */ /* 0x0003e2000e1a1010 */
[----:B------:R-:W-:Y:S01]  /*1d9f0*/  ISETP.GE.U32.AND P4, PT, R4, 0x7ffffdef, PT ;  /* 0x7ffffdef0400780c */ /* 0x000fe20003f86070 */
[----:B------:R-:W-:-:S02]  /*1da00*/  VIADD R4, R5, 0xfffffe6d ;  /* 0xfffffe6d05047836 */ /* 0x000fc40000000000 */
[----:B------:R1:W-:Y:S03]  /*1da10*/  LDGSTS.E [R82+0x3c00], desc[UR16][R152.64], !P0 ;  /* 0x03c0000098527fae */ /* 0x0003e6000c1a1010 */
[----:B------:R-:W3:Y:S01]  /*1da20*/  LDC R220, c[0x0][0x3a0] ;  /* 0x0000e800ffdc7b82 */ /* 0x000ee20000000800 */
[----:B------:R1:W-:Y:S01]  /*1da30*/  LDGSTS.E [R82+0x3e00], desc[UR16][R154.64], !P0 ;  /* 0x03e000009a527fae */ /* 0x0003e2000c1a1010 */
[----:B------:R-:W-:Y:S02]  /*1da40*/  ISETP.GE.U32.AND P0, PT, R4, 0x7ffffdee, PT ;  /* 0x7ffffdee0400780c */ /* 0x000fe40003f06070 */
[----:B------:R-:W-:Y:S01]  /*1da50*/  IADD3 R4, PT, PT, R9, -0x194, RZ ;  /* 0xfffffe6c09047810 */ /* 0x000fe20007ffe0ff */
[----:B------:R1:W-:Y:S01]  /*1da60*/  LDGSTS.E [R82+0x4000], desc[UR16][R156.64], !P2 ;  /* 0x040000009c527fae */ /* 0x0003e2000d1a1010 */
[----:B------:R-:W-:Y:S02]  /*1da70*/  VIADD R5, R7, 0xfffffe6a ;  /* 0xfffffe6a07057836 */ /* 0x000fe40000000000 */
[----:B------:R-:W4:Y:S01]  /*1da80*/  LDC R9, c[0x0][0x3a0] ;  /* 0x0000e800ff097b82 */ /* 0x000f220000000800 */
[----:B------:R1:W-:Y:S01]  /*1da90*/  LDGSTS.E [R82+0x4200], desc[UR16][R158.64], !P2 ;  /* 0x042000009e527fae */ /* 0x0003e2000d1a1010 */
[----:B------:R-:W-:Y:S01]  /*1daa0*/  ISETP.GE.U32.AND P2, PT, R4, 0x7ffffded, PT ;  /* 0x7ffffded0400780c */ /* 0x000fe20003f46070 */
[----:B--2---:R-:W-:-:S02]  /*1dab0*/  VIADD R4, R8, 0xfffffe6b ;  /* 0xfffffe6b08047836 */ /* 0x004fc40000000000 */
[----:B------:R2:W-:Y:S03]  /*1dac0*/  LDGSTS.E [R82+0x4400], desc[UR16][R160.64], !P4 ;  /* 0x04400000a0527fae */ /* 0x0005e6000e1a1010 */
[----:B------:R-:W2:Y:S01]  /*1dad0*/  LDC R8, c[0x0][0x3a0] ;  /* 0x0000e800ff087b82 */ /* 0x000ea20000000800 */
[----:B------:R1:W-:Y:S04]  /*1dae0*/  LDGSTS.E [R82+0x4600], desc[UR16][R162.64], !P4 ;  /* 0x04600000a2527fae */ /* 0x0003e8000e1a1010 */
[----:B------:R2:W-:Y:S01]  /*1daf0*/  LDGSTS.E [R82+0x4800], desc[UR16][R164.64], !P0 ;  /* 0x04800000a4527fae */ /* 0x0005e2000c1a1010 */
[----:B------:R-:W-:Y:S02]  /*1db00*/  ISETP.GE.U32.AND P4, PT, R5, 0x7ffffdeb, PT ;  /* 0x7ffffdeb0500780c */ /* 0x000fe40003f86070 */
[----:B------:R-:W2:Y:S01]  /*1db10*/  LDC R5, c[0x0][0x3a0] ;  /* 0x0000e800ff057b82 */ /* 0x000ea20000000800 */
[----:B------:R2:W-:Y:S01]  /*1db20*/  LDGSTS.E [R82+0x4a00], desc[UR16][R166.64], !P0 ;  /* 0x04a00000a6527fae */ /* 0x0005e2000c1a1010 */
[----:B------:R-:W-:-:S02]  /*1db30*/  ISETP.GE.U32.AND P0, PT, R4, 0x7ffffdec, PT ;  /* 0x7ffffdec0400780c */ /* 0x000fc40003f06070 */
[----:B-1----:R-:W-:Y:S01]  /*1db40*/  IADD3 R4, PT, PT, R6, -0x197, RZ ;  /* 0xfffffe6906047810 */ /* 0x002fe20007ffe0ff */
[----:B------:R1:W-:Y:S03]  /*1db50*/  LDGSTS.E [R82+0x4c00], desc[UR16][R168.64], !P2 ;  /* 0x04c00000a8527fae */ /* 0x0003e6000d1a1010 */
[----:B------:R-:W1:Y:S01]  /*1db60*/  LDC R7, c[0x0][0x3a0] ;  /* 0x0000e800ff077b82 */ /* 0x000e620000000800 */
[----:B------:R1:W-:Y:S01]  /*1db70*/  LDGSTS.E [R82+0x4e00], desc[UR16][R170.64], !P2 ;  /* 0x04e00000aa527fae */ /* 0x0003e2000d1a1010 */
[----:B------:R-:W-:Y:S01]  /*1db80*/  ISETP.GE.U32.AND P2, PT, R4, 0x7ffffdea, PT ;  /* 0x7ffffdea0400780c */ /* 0x000fe20003f46070 */
[----:B------:R-:W-:Y:S02]  /*1db90*/  VIADD R4, R12, 0xfffffe68 ;  /* 0xfffffe680c047836 */ /* 0x000fe40000000000 */
[----:B------:R-:W5:Y:S03]  /*1dba0*/  LDL.64 R46, [R1+0x7a0] ;  /* 0x0007a000012e7983 */ /* 0x000f660000100a00 */
[----:B------:R-:W1:Y:S01]  /*1dbb0*/  LDC R6, c[0x0][0x3a0] ;  /* 0x0000e800ff067b82 */ /* 0x000e620000000800 */
[----:B------:R1:W-:Y:S04]  /*1dbc0*/  LDGSTS.E [R82+0x5000], desc[UR16][R172.64], !P0 ;  /* 0x05000000ac527fae */ /* 0x0003e8000c1a1010 */
[----:B------:R1:W-:Y:S01]  /*1dbd0*/  LDGSTS.E [R82+0x5200], desc[UR16][R174.64], !P0 ;  /* 0x05200000ae527fae */ /* 0x0003e2000c1a1010 */
[----:B------:R-:W-:Y:S01]  /*1dbe0*/  ISETP.GE.U32.AND P0, PT, R4, 0x7ffffde9, PT ;  /* 0x7ffffde90400780c */ /* 0x000fe20003f06070 */
[----:B------:R-:W-:Y:S01]  /*1dbf0*/  VIADD R4, R11, 0xfffffe67 ;  /* 0xfffffe670b047836 */ /* 0x000fe20000000000 */
[----:B------:R-:W1:Y:S01]  /*1dc00*/  LDC R12, c[0x0][0x3a0] ;  /* 0x0000e800ff0c7b82 */ /* 0x000e620000000800 */
[----:B------:R1:W-:Y:S04]  /*1dc10*/  LDGSTS.E [R82+0x5400], desc[UR16][R176.64], !P4 ;  /* 0x05400000b0527fae */ /* 0x0003e8000e1a1010 */
[----:B------:R1:W-:Y:S01]  /*1dc20*/  LDGSTS.E [R82+0x5600], desc[UR16][R178.64], !P4 ;  /* 0x05600000b2527fae */ /* 0x0003e2000e1a1010 */
[----:B------:R-:W-:-:S02]  /*1dc30*/  ISETP.GE.U32.AND P4, PT, R4, 0x7ffffde8, PT ;  /* 0x7ffffde80400780c */ /* 0x000fc40003f86070 */
[----:B------:R-:W-:Y:S01]  /*1dc40*/  IADD3 R4, PT, PT, R10, -0x19a, RZ ;  /* 0xfffffe660a047810 */ /* 0x000fe20007ffe0ff */
[----:B------:R1:W-:Y:S01]  /*1dc50*/  LDGSTS.E [R82+0x5800], desc[UR16][R180.64], !P2 ;  /* 0x05800000b4527fae */ /* 0x0003e2000d1a1010 */
[----:B------:R-:W1:Y:S03]  /*1dc60*/  LDC R11, c[0x0][0x3a0] ;  /* 0x0000e800ff0b7b82 */ /* 0x000e660000000800 */
[----:B------:R1:W-:Y:S01]  /*1dc70*/  LDGSTS.E [R82+0x5a00], desc[UR16][R182.64], !P2 ;  /* 0x05a00000b6527fae */ /* 0x0003e2000d1a1010 */
[----:B------:R-:W-:Y:S01]  /*1dc80*/  ISETP.GE.U32.AND P2, PT, R4, 0x7ffffde7, PT ;  /* 0x7ffffde70400780c */ /* 0x000fe20003f46070 */
[----:B--2---:R-:W-:Y:S02]  /*1dc90*/  VIADD R4, R5, 0xfffffe65 ;  /* 0xfffffe6505047836 */ /* 0x004fe40000000000 */
[----:B------:R2:W-:Y:S01]  /*1dca0*/  LDGSTS.E [R82+0x5c00], desc[UR16][R184.64], !P0 ;  /* 0x05c00000b8527fae */ /* 0x0005e2000c1a1010 */
[----:B------:R-:W2:Y:S03]  /*1dcb0*/  LDC R10, c[0x0][0x3a0] ;  /* 0x0000e800ff0a7b82 */ /* 0x000ea60000000800 */
[----:B------:R1:W-:Y:S01]  /*1dcc0*/  LDGSTS.E [R82+0x5e00], desc[UR16][R186.64], !P0 ;  /* 0x05e00000ba527fae */ /* 0x0003e2000c1a1010 */
[----:B------:R-:W-:Y:S01]  /*1dcd0*/  ISETP.GE.U32.AND P0, PT, R4, 0x7ffffde6, PT ;  /* 0x7ffffde60400780c */ /* 0x000fe20003f06070 */
[----:B----4-:R-:W-:-:S02]  /*1dce0*/  VIADD R4, R9, 0xfffffe64 ;  /* 0xfffffe6409047836 */ /* 0x010fc40000000000 */
[----:B------:R4:W-:Y:S01]  /*1dcf0*/  LDGSTS.E [R82+0x6000], desc[UR16][R188.64], !P4 ;  /* 0x06000000bc527fae */ /* 0x0009e2000e1a1010 */
[----:B-1----:R-:W-:Y:S01]  /*1dd00*/  VIADD R5, R7, 0xfffffe62 ;  /* 0xfffffe6207057836 */ /* 0x002fe20000000000 */
[----:B------:R-:W1:Y:S02]  /*1dd10*/  LDC R9, c[0x0][0x3a0] ;  /* 0x0000e800ff097b82 */ /* 0x000e640000000800 */
[----:B------:R4:W-:Y:S01]  /*1dd20*/  LDGSTS.E [R82+0x6200], desc[UR16][R190.64], !P4 ;  /* 0x06200000be527fae */ /* 0x0009e2000e1a1010 */
[----:B------:R-:W-:Y:S02]  /*1dd30*/  ISETP.GE.U32.AND P4, PT, R4, 0x7ffffde5, PT ;  /* 0x7ffffde50400780c */ /* 0x000fe40003f86070 */
[----:B------:R-:W-:Y:S01]  /*1dd40*/  IADD3 R4, PT, PT, R8, -0x19d, RZ ;  /* 0xfffffe6308047810 */ /* 0x000fe20007ffe0ff */
[----:B------:R4:W-:Y:S02]  /*1dd50*/  LDGSTS.E [R82+0x6400], desc[UR16][R192.64], !P2 ;  /* 0x06400000c0527fae */ /* 0x0009e4000d1a1010 */
[----:B------:R-:W1:Y:S02]  /*1dd60*/  LDC R8, c[0x0][0x3a0] ;  /* 0x0000e800ff087b82 */ /* 0x000e640000000800 */
[----:B------:R4:W-:Y:S04]  /*1dd70*/  LDGSTS.E [R82+0x6600], desc[UR16][R194.64], !P2 ;  /* 0x06600000c2527fae */ /* 0x0009e8000d1a1010 */
[----:B------:R4:W-:Y:S02]  /*1dd80*/  LDGSTS.E [R82+0x6800], desc[UR16][R196.64], !P0 ;  /* 0x06800000c4527fae */ /* 0x0009e4000c1a1010 */
[----:B------:R-:W1:Y:S02]  /*1dd90*/  LDC R7, c[0x0][0x3a0] ;  /* 0x0000e800ff077b82 */ /* 0x000e640000000800 */
[----:B------:R4:W-:Y:S01]  /*1dda0*/  LDGSTS.E [R82+0x6a00], desc[UR16][R198.64], !P0 ;  /* 0x06a00000c6527fae */ /* 0x0009e2000c1a1010 */
[----:B------:R-:W-:Y:S01]  /*1ddb0*/  ISETP.GE.U32.AND P0, PT, R4, 0x7ffffde4, PT ;  /* 0x7ffffde40400780c */ /* 0x000fe20003f06070 */
[----:B------:R-:W-:Y:S01]  /*1ddc0*/  VIADD R4, R6, 0xfffffe61 ;  /* 0xfffffe6106047836 */ /* 0x000fe20000000000 */
[----:B------:R-:W-:Y:S01]  /*1ddd0*/  ISETP.GE.U32.AND P2, PT, R5, 0x7ffffde3, PT ;  /* 0x7ffffde30500780c */ /* 0x000fe20003f46070 */
[----:B------:R4:W-:Y:S02]  /*1dde0*/  LDGSTS.E [R82+0x6c00], desc[UR16][R200.64], !P4 ;  /* 0x06c00000c8527fae */ /* 0x0009e4000e1a1010 */
[----:B------:R-:W1:Y:S02]  /*1ddf0*/  LDC R5, c[0x0][0x3a0] ;  /* 0x0000e800ff057b82 */ /* 0x000e640000000800 */
[----:B------:R4:W-:Y:S01]  /*1de00*/  LDGSTS.E [R82+0x6e00], desc[UR16][R202.64], !P4 ;  /* 0x06e00000ca527fae */ /* 0x0009e2000e1a1010 */
[----:B------:R-:W-:-:S02]  /*1de10*/  ISETP.GE.U32.AND P4, PT, R4, 0x7ffffde2, PT ;  /* 0x7ffffde20400780c */ /* 0x000fc40003f86070 */
[----:B------:R-:W-:Y:S01]  /*1de20*/  IADD3 R4, PT, PT, R12, -0x1a0, RZ ;  /* 0xfffffe600c047810 */ /* 0x000fe20007ffe0ff */
[----:B------:R-:W4:Y:S02]  /*1de30*/  LDL.64 R38, [R1+0x760] ;  /* 0x0007600001267983 */ /* 0x000f240000100a00 */
[----:B------:R-:W3:Y:S02]  /*1de40*/  LDC R6, c[0x0][0x3a0] ;  /* 0x0000e800ff067b82 */ /* 0x000ee40000000800 */
[----:B------:R1:W-:Y:S04]  /*1de50*/  LDGSTS.E [R82+0x7000], desc[UR16][R204.64], !P0 ;  /* 0x07000000cc527fae */ /* 0x0003e8000c1a1010 */
[----:B------:R1:W-:Y:S01]  /*1de60*/  LDGSTS.E [R82+0x7200], desc[UR16][R206.64], !P0 ;  /* 0x07200000ce527fae */ /* 0x0003e2000c1a1010 */
[----:B------:R-:W-:Y:S01]  /*1de70*/  ISETP.GE.U32.AND P0, PT, R4, 0x7ffffde1, PT ;  /* 0x7ffffde10400780c */ /* 0x000fe20003f06070 */
[----:B------:R-:W-:Y:S01]  /*1de80*/  VIADD R4, R11, 0xfffffe5f ;  /* 0xfffffe5f0b047836 */ /* 0x000fe20000000000 */
[----:B------:R-:W5:Y:S01]  /*1de90*/  LDC R12, c[0x0][0x3a0] ;  /* 0x0000e800ff0c7b82 */ /* 0x000f620000000800 */
[----:B------:R1:W-:Y:S04]  /*1dea0*/  LDGSTS.E [R82+0x7400], desc[UR16][R208.64], !P2 ;  /* 0x07400000d0527fae */ /* 0x0003e8000d1a1010 */
[----:B------:R1:W-:Y:S01]  /*1deb0*/  LDGSTS.E [R82+0x7600], desc[UR16][R210.64], !P2 ;  /* 0x07600000d2527fae */ /* 0x0003e2000d1a1010 */
[----:B------:R-:W-:Y:S01]  /*1dec0*/  ISETP.GE.U32.AND P2, PT, R4, 0x7ffffde0, PT ;  /* 0x7ffffde00400780c */ /* 0x000fe20003f46070 */
[----:B--2---:R-:W-:Y:S01]  /*1ded0*/  VIADD R4, R10, 0xfffffe5e ;  /* 0xfffffe5e0a047836 */ /* 0x004fe20000000000 */
[----:B------:R-:W2:Y:S01]  /*1dee0*/  LDC R11, c[0x0][0x3a0] ;  /* 0x0000e800ff0b7b82 */ /* 0x000ea20000000800 */
[----:B------:R1:W-:Y:S04]  /*1def0*/  LDGSTS.E [R82+0x7800], desc[UR16][R212.64], !P4 ;  /* 0x07800000d4527fae */ /* 0x0003e8000e1a1010 */
[----:B------:R1:W-:Y:S01]  /*1df00*/  LDGSTS.E [R82+0x7a00], desc[UR16][R214.64], !P4 ;  /* 0x07a00000d6527fae */ /* 0x0003e2000e1a1010 */
[----:B------:R-:W-:-:S02]  /*1df10*/  ISETP.GE.U32.AND P4, PT, R4, 0x7ffffddf, PT ;  /* 0x7ffffddf0400780c */ /* 0x000fc40003f86070 */
[----:B-1----:R-:W-:Y:S01]  /*1df20*/  IADD3 R4, PT, PT, R5, -0x1a3, RZ ;  /* 0xfffffe5d05047810 */ /* 0x002fe20007ffe0ff */
[----:B------:R1:W-:Y:S01]  /*1df30*/  LDGSTS.E [R82+0x7c00], desc[UR16][R216.64], !P0 ;  /* 0x07c00000d8527fae */ /* 0x0003e2000c1a1010 */
[----:B------:R-:W1:Y:S03]  /*1df40*/  LDC R10, c[0x0][0x3a0] ;  /* 0x0000e800ff0a7b82 */ /* 0x000e660000000800 */
[----:B------:R1:W-:Y:S01]  /*1df50*/  LDGSTS.E [R82+0x7e00], desc[UR16][R218.64], !P0 ;  /* 0x07e00000da527fae */ /* 0x0003e2000c1a1010 */
[----:B------:R-:W-:-:S03]  /*1df60*/  ISETP.GE.U32.AND P0, PT, R4, 0x7ffffdde, PT ;  /* 0x7ffffdde0400780c */ /* 0x000fc60003f06070 */
[----:B---3--:R3:W-:Y:S04]  /*1df70*/  LDGSTS.E [R82+0x8000], desc[UR16][R26.64], !P2 ;  /* 0x080000001a527fae */ /* 0x0087e8000d1a1010 */
[----:B------:R3:W-:Y:S04]  /*1df80*/  LDGSTS.E [R82+0x8200], desc[UR16][R18.64], !P2 ;  /* 0x0820000012527fae */ /* 0x0007e8000d1a1010 */
[----:B-----5:R3:W-:Y:S04]  /*1df90*/  LDGSTS.E [R82+0x8400], desc[UR16][R24.64], !P4 ;  /* 0x0840000018527fae */ /* 0x0207e8000e1a1010 */
[----:B------:R-:W5:Y:S04]  /*1dfa0*/  LDL.64 R26, [R1+0x1a0] ;  /* 0x0001a000011a7983 */ /* 0x000f680000100a00 */
[----:B------:R-:W2:Y:S04]  /*1dfb0*/  LDL.64 R18, [R1+0x1b0] ;  /* 0x0001b00001127983 */ /* 0x000ea80000100a00 */
[----:B------:R-:W2:Y:S04]  /*1dfc0*/  LDL.64 R24, [R1+0x1b8] ;  /* 0x0001b80001187983 */ /* 0x000ea80000100a00 */
[----:B------:R3:W-:Y:S04]  /*1dfd0*/  LDGSTS.E [R82+0x8600], desc[UR16][R30.64], !P4 ;  /* 0x086000001e527fae */ /* 0x0007e8000e1a1010 */
[----:B------:R3:W-:Y:S04]  /*1dfe0*/  LDGSTS.E [R82+0x8800], desc[UR16][R16.64], !P0 ;  /* 0x0880000010527fae */ /* 0x0007e8000c1a1010 */
[----:B------:R3:W-:Y:S01]  /*1dff0*/  LDGSTS.E [R82+0x8a00], desc[UR16][R14.64], !P0 ;  /* 0x08a000000e527fae */ /* 0x0007e2000c1a1010 */
[----:B------:R-:W-:Y:S01]  /*1e000*/  VIADD R4, R9, 0xfffffe5c ;  /* 0xfffffe5c09047836 */ /* 0x000fe20000000000 */
[----:B------:R-:W-:Y:S01]  /*1e010*/  IADD3 R5, PT, PT, R7, -0x1a6, RZ ;  /* 0xfffffe5a07057810 */ /* 0x000fe20007ffe0ff */
[----:B------:R-:W1:Y:S01]  /*1e020*/  LDC R9, c[0x0][0x3a0] ;  /* 0x0000e800ff097b82 */ /* 0x000e620000000800 */
[----:B------:R-:W3:Y:S04]  /*1e030*/  LDL.64 R30, [R1+0x1d0] ;  /* 0x0001d000011e7983 */ /* 0x000ee80000100a00 */
[----:B------:R-:W3:Y:S04]  /*1e040*/  LDL.64 R16, [R1+0x1c0] ;  /* 0x0001c00001107983 */ /* 0x000ee80000100a00 */
[----:B------:R-:W3:Y:S01]  /*1e050*/  LDL.64 R14, [R1+0x1d8] ;  /* 0x0001d800010e7983 */ /* 0x000ee20000100a00 */
[----:B------:R-:W-:Y:S01]  /*1e060*/  ISETP.GE.U32.AND P2, PT, R4, 0x7ffffddd, PT ;  /* 0x7ffffddd0400780c */ /* 0x000fe20003f46070 */
[----:B------:R-:W-:Y:S01]  /*1e070*/  VIADD R4, R8, 0xfffffe5b ;  /* 0xfffffe5b08047836 */ /* 0x000fe20000000000 */
[----:B------:R-:W-:Y:S01]  /*1e080*/  ISETP.GE.U32.AND P4, PT, R5, 0x7ffffddb, PT ;  /* 0x7ffffddb0500780c */ /* 0x000fe20003f86070 */
[----:B------:R-:W1:Y:S01]  /*1e090*/  LDC R8, c[0x0][0x3a0] ;  /* 0x0000e800ff087b82 */ /* 0x000e620000000800 */
[----:B------:R-:W4:Y:S02]  /*1e0a0*/  LDL.64 R36, [R1+0x7b8] ;  /* 0x0007b80001247983 */ /* 0x000f240000100a00 */
[----:B------:R-:W-:Y:S01]  /*1e0b0*/  ISETP.GE.U32.AND P0, PT, R4, 0x7ffffddc, PT ;  /* 0x7ffffddc0400780c */ /* 0x000fe20003f06070 */
[----:B------:R-:W-:Y:S01]  /*1e0c0*/  VIADD R4, R6, 0xfffffe59 ;  /* 0xfffffe5906047836 */ /* 0x000fe20000000000 */
[----:B------:R-:W4:Y:S03]  /*1e0d0*/  LDL.64 R100, [R1+0xcf0] ;  /* 0x000cf00001647983 */ /* 0x000f260000100a00 */
[----:B------:R-:W1:Y:S01]  /*1e0e0*/  LDC R5, c[0x0][0x3a0] ;  /* 0x0000e800ff057b82 */ /* 0x000e620000000800 */
[----:B------:R-:W4:Y:S04]  /*1e0f0*/  LDL.64 R60, [R1+0xd28] ;  /* 0x000d2800013c7983 */ /* 0x000f280000100a00 */
[----:B------:R1:W-:Y:S03]  /*1e100*/  LDGSTS.E [R82+0x8c00], desc[UR16][R22.64], !P2 ;  /* 0x08c0000016527fae */ /* 0x0003e6000d1a1010 */
[----:B------:R-:W1:Y:S01]  /*1e110*/  LDC R7, c[0x0][0x3a0] ;  /* 0x0000e800ff077b82 */ /* 0x000e620000000800 */
[----:B------:R1:W-:Y:S04]  /*1e120*/  LDGSTS.E [R82+0x8e00], desc[UR16][R20.64], !P2 ;  /* 0x08e0000014527fae */ /* 0x0003e8000d1a1010 */
[----:B------:R-:W4:Y:S03]  /*1e130*/  LDL.64 R44, [R1+0xd50] ;  /* 0x000d5000012c7983 */ /* 0x000f260000100a00 */
[----:B------:R-:W1:Y:S01]  /*1e140*/  LDC R6, c[0x0][0x3a0] ;  /* 0x0000e800ff067b82 */ /* 0x000e620000000800 */
[----:B------:R-:W4:Y:S01]  /*1e150*/  LDL.64 R22, [R1+0x1e8] ;  /* 0x0001e80001167983 */ /* 0x000f220000100a00 */
[----:B------:R-:W-:Y:S01]  /*1e160*/  ISETP.GE.U32.AND P2, PT, R4, 0x7ffffdda, PT ;  /* 0x7ffffdda0400780c */ /* 0x000fe20003f46070 */
[----:B------:R-:W-:-:S02]  /*1e170*/  VIADD R4, R12, 0xfffffe58 ;  /* 0xfffffe580c047836 */ /* 0x000fc40000000000 */
[----:B------:R-:W4:Y:S03]  /*1e180*/  LDL.64 R20, [R1+0x1e0] ;  /* 0x0001e00001147983 */ /* 0x000f260000100a00 */
[----:B------:R-:W1:Y:S01]  /*1e190*/  LDC R12, c[0x0][0x3a0] ;  /* 0x0000e800ff0c7b82 */ /* 0x000e620000000800 */
[----:B-----5:R1:W-:Y:S04]  /*1e1a0*/  LDGSTS.E [R82+0x9000], desc[UR16][R26.64], !P0 ;  /* 0x090000001a527fae */ /* 0x0203e8000c1a1010 */
[----:B------:R1:W-:Y:S01]  /*1e1b0*/  LDGSTS.E [R82+0x9200], desc[UR16][R28.64], !P0 ;  /* 0x092000001c527fae */ /* 0x0003e2000c1a1010 */
[----:B------:R-:W-:-:S03]  /*1e1c0*/  ISETP.GE.U32.AND P0, PT, R4, 0x7ffffdd9, PT ;  /* 0x7ffffdd90400780c */ /* 0x000fc60003f06070 */
[----:B--2---:R2:W-:Y:S04]  /*1e1d0*/  LDGSTS.E [R82+0x9400], desc[UR16][R18.64], !P4 ;  /* 0x0940000012527fae */ /* 0x0045e8000e1a1010 */
[----:B------:R-:W5:Y:S04]  /*1e1e0*/  LDL.64 R26, [R1+0x1f8] ;  /* 0x0001f800011a7983 */ /* 0x000f680000100a00 */
[----:B------:R-:W2:Y:S04]  /*1e1f0*/  LDL.64 R28, [R1+0x1f0] ;  /* 0x0001f000011c7983 */ /* 0x000ea80000100a00 */
[----:B------:R-:W2:Y:S04]  /*1e200*/  LDL.64 R18, [R1+0x208] ;  /* 0x0002080001127983 */ /* 0x000ea80000100a00 */
[----:B------:R1:W-:Y:S04]  /*1e210*/  LDGSTS.E [R82+0x9600], desc[UR16][R24.64], !P4 ;  /* 0x0960000018527fae */ /* 0x0003e8000e1a1010 */
[----:B------:R1:W-:Y:S04]  /*1e220*/  LDGSTS.E [R82+0x9800], desc[UR16][R32.64], !P2 ;  /* 0x0980000020527fae */ /* 0x0003e8000d1a1010 */
[----:B---3--:R3:W-:Y:S04]  /*1e230*/  LDGSTS.E [R82+0x9a00], desc[UR16][R16.64], !P2 ;  /* 0x09a0000010527fae */ /* 0x0087e8000d1a1010 */
[----:B------:R-:W3:Y:S04]  /*1e240*/  LDL.64 R24, [R1+0x200] ;  /* 0x0002000001187983 */ /* 0x000ee80000100a00 */
[----:B------:R1:W-:Y:S04]  /*1e250*/  LDGSTS.E [R82+0x9c00], desc[UR16][R14.64], !P0 ;  /* 0x09c000000e527fae */ /* 0x0003e8000c1a1010 */
[----:B------:R-:W3:Y:S01]  /*1e260*/  LDL.64 R16, [R1+0x218] ;  /* 0x0002180001107983 */ /* 0x000ee20000100a00 */
[----:B------:R-:W-:-:S02]  /*1e270*/  IADD3 R4, PT, PT, R11, -0x1a9, RZ ;  /* 0xfffffe570b047810 */ /* 0x000fc40007ffe0ff */
[----:B------:R-:W2:Y:S01]  /*1e280*/  LDC R11, c[0x0][0x3a0] ;  /* 0x0000e800ff0b7b82 */ /* 0x000ea20000000800 */
[----:B------:R2:W-:Y:S04]  /*1e290*/  LDGSTS.E [R82+0x9e00], desc[UR16][R30.64], !P0 ;  /* 0x09e000001e527fae */ /* 0x0005e8000c1a1010 */
[----:B------:R-:W3:Y:S01]  /*1e2a0*/  LDL.64 R14, [R1+0x210] ;  /* 0x00021000010e7983 */ /* 0x000ee20000100a00 */
[----:B------:R-:W-:Y:S01]  /*1e2b0*/  ISETP.GE.U32.AND P4, PT, R4, 0x7ffffdd8, PT ;  /* 0x7ffffdd80400780c */ /* 0x000fe20003f86070 */
[----:B-1----:R-:W-:Y:S02]  /*1e2c0*/  VIADD R4, R10, 0xfffffe56 ;  /* 0xfffffe560a047836 */ /* 0x002fe40000000000 */
[----:B------:R-:W3:Y:S01]  /*1e2d0*/  LDL.64 R32, [R1+0x248] ;  /* 0x0002480001207983 */ /* 0x000ee20000100a00 */
[----:B------:R-:W1:Y:S02]  /*1e2e0*/  LDC R10, c[0x0][0x3a0] ;  /* 0x0000e800ff0a7b82 */ /* 0x000e640000000800 */
[----:B------:R-:W-:Y:S01]  /*1e2f0*/  ISETP.GE.U32.AND P2, PT, R4, 0x7ffffdd7, PT ;  /* 0x7ffffdd70400780c */ /* 0x000fe20003f46070 */
[----:B------:R-:W-:Y:S01]  /*1e300*/  VIADD R4, R5, 0xfffffe55 ;  /* 0xfffffe5505047836 */ /* 0x000fe20000000000 */
[----:B------:R-:W3:Y:S04]  /*1e310*/  LDL.64 R30, [R1+0x220] ;  /* 0x00022000011e7983 */ /* 0x000ee80000100a00 */
[----:B------:R-:W-:Y:S01]  /*1e320*/  ISETP.GE.U32.AND P0, PT, R4, 0x7ffffdd6, PT ;  /* 0x7ffffdd60400780c */ /* 0x000fe20003f06070 */
[----:B----4-:R4:W-:Y:S01]  /*1e330*/  LDGSTS.E [R82+0xa000], desc[UR16][R22.64], !P4 ;  /* 0x0a00000016527fae */ /* 0x0109e2000e1a1010 */
[----:B------:R-:W-:Y:S01]  /*1e340*/  IADD3 R4, PT, PT, R9, -0x1ac, RZ ;  /* 0xfffffe5409047810 */ /* 0x000fe20007ffe0ff */
[----:B------:R-:W-:Y:S01]  /*1e350*/  VIADD R5, R7, 0xfffffe52 ;  /* 0xfffffe5207057836 */ /* 0x000fe20000000000 */
[----:B------:R-:W1:Y:S01]  /*1e360*/  LDC R9, c[0x0][0x3a0] ;  /* 0x0000e800ff097b82 */ /* 0x000e620000000800 */
[----:B------:R4:W-:Y:S04]  /*1e370*/  LDGSTS.E [R82+0xa200], desc[UR16][R20.64], !P4 ;  /* 0x0a20000014527fae */ /* 0x0009e8000e1a1010 */
[----:B------:R-:W4:Y:S03]  /*1e380*/  LDL.64 R22, [R1+0x228] ;  /* 0x0002280001167983 */ /* 0x000f260000100a00 */
[----:B------:R-:W1:Y:S01]  /*1e390*/  LDC R7, c[0x0][0x3a0] ;  /* 0x0000e800ff077b82 */ /* 0x000e620000000800 */
[----:B------:R-:W4:Y:S01]  /*1e3a0*/  LDL.64 R20, [R1+0x238] ;  /* 0x0002380001147983 */ /* 0x000f220000100a00 */
[----:B------:R-:W-:-:S03]  /*1e3b0*/  ISETP.GE.U32.AND P4, PT, R4, 0x7ffffdd5, PT ;  /* 0x7ffffdd50400780c */ /* 0x000fc60003f86070 */
[----:B-----5:R1:W-:Y:S04]  /*1e3c0*/  LDGSTS.E [R82+0xa400], desc[UR16][R26.64], !P2 ;  /* 0x0a4000001a527fae */ /* 0x0203e8000d1a1010 */
[----:B--2---:R2:W-:Y:S04]  /*1e3d0*/  LDGSTS.E [R82+0xa600], desc[UR16][R28.64], !P2 ;  /* 0x0a6000001c527fae */ /* 0x0045e8000d1a1010 */
[----:B------:R2:W-:Y:S04]  /*1e3e0*/  LDGSTS.E [R82+0xa800], desc[UR16][R18.64], !P0 ;  /* 0x0a80000012527fae */ /* 0x0005e8000c1a1010 */
[----:B------:R-:W5:Y:S04]  /*1e3f0*/  LDL.64 R26, [R1+0x230] ;  /* 0x00023000011a7983 */ /* 0x000f680000100a00 */
[----:B------:R-:W2:Y:S04]  /*1e400*/  LDL.64 R28, [R1+0x250] ;  /* 0x00025000011c7983 */ /* 0x000ea80000100a00 */
[----:B------:R-:W2:Y:S04]  /*1e410*/  LDL.64 R18, [R1+0x240] ;  /* 0x0002400001127983 */ /* 0x000ea80000100a00 */
[----:B---3--:R3:W-:Y:S04]  /*1e420*/  LDGSTS.E [R82+0xaa00], desc[UR16][R24.64], !P0 ;  /* 0x0aa0000018527fae */ /* 0x0087e8000c1a1010 */
[----:B------:R3:W-:Y:S04]  /*1e430*/  LDGSTS.E [R82+0xac00], desc[UR16][R16.64], !P4 ;  /* 0x0ac0000010527fae */ /* 0x0007e8000e1a1010 */
[----:B------:R-:W3:Y:S04]  /*1e440*/  LDL.64 R24, [R1+0x258] ;  /* 0x0002580001187983 */ /* 0x000ee80000100a00 */
[----:B------:R1:W-:Y:S04]  /*1e450*/  LDGSTS.E [R82+0xae00], desc[UR16][R14.64], !P4 ;  /* 0x0ae000000e527fae */ /* 0x0003e8000e1a1010 */
[----:B------:R-:W3:Y:S04]  /*1e460*/  LDL.64 R16, [R1+0x268] ;  /* 0x0002680001107983 */ /* 0x000ee80000100a00 */
[----:B------:R-:W3:Y:S01]  /*1e470*/  LDL.64 R14, [R1+0x260] ;  /* 0x00026000010e7983 */ /* 0x000ee20000100a00 */
[----:B------:R-:W-:Y:S01]  /*1e480*/  VIADD R4, R8, 0xfffffe53 ;  /* 0xfffffe5308047836 */ /* 0x000fe20000000000 */
[----:B------:R-:W-:Y:S01]  /*1e490*/  ISETP.GE.U32.AND P2, PT, R5, 0x7ffffdd3, PT ;  /* 0x7ffffdd30500780c */ /* 0x000fe20003f46070 */
[----:B------:R-:W1:Y:S03]  /*1e4a0*/  LDC R8, c[0x0][0x3a0] ;  /* 0x0000e800ff087b82 */ /* 0x000e660000000800 */
[----:B------:R-:W-:-:S02]  /*1e4b0*/  ISETP.GE.U32.AND P0, PT, R4, 0x7ffffdd4, PT ;  /* 0x7ffffdd40400780c */ /* 0x000fc40003f06070 */
[----:B------:R-:W-:-:S03]  /*1e4c0*/  IADD3 R4, PT, PT, R6, -0x1af, RZ ;  /* 0xfffffe5106047810 */ /* 0x000fc60007ffe0ff */
[----:B------:R-:W1:Y:S01]  /*1e4d0*/  LDC R5, c[0x0][0x3a0] ;  /* 0x0000e800ff057b82 */ /* 0x000e620000000800 */
[----:B------:R-:W-:Y:S01]  /*1e4e0*/  ISETP.GE.U32.AND P4, PT, R4, 0x7ffffdd2, PT ;  /* 0x7ffffdd20400780c */ /* 0x000fe20003f86070 */
[----:B------:R-:W-:-:S06]  /*1e4f0*/  VIADD R4, R12, 0xfffffe50 ;  /* 0xfffffe500c047836 */ /* 0x000fcc0000000000 */
[----:B----4-:R4:W-:Y:S01]  /*1e500*/  LDGSTS.E [R82+0xb000], desc[UR16][R22.64], !P0 ;  /* 0x0b00000016527fae */ /* 0x0109e2000c1a1010 */
[----:B------:R-:W1:Y:S03]  /*1e510*/  LDC R6, c[0x0][0x3a0] ;  /* 0x0000e800ff067b82 */ /* 0x000e660000000800 */
[----:B------:R4:W-:Y:S01]  /*1e520*/  LDGSTS.E [R82+0xb200], desc[UR16][R30.64], !P0 ;  /* 0x0b2000001e527fae */ /* 0x0009e2000c1a1010 */
[----:B------:R-:W-:Y:S01]  /*1e530*/  ISETP.GE.U32.AND P0, PT, R4, 0x7ffffdd1, PT ;  /* 0x7ffffdd10400780c */ /* 0x000fe20003f06070 */
[----:B------:R-:W-:Y:S02]  /*1e540*/  VIADD R4, R11, 0xfffffe4f ;  /* 0xfffffe4f0b047836 */ /* 0x000fe40000000000 */
[----:B------:R4:W-:Y:S01]  /*1e550*/  LDGSTS.E [R82+0xb400], desc[UR16][R20.64], !P2 ;  /* 0x0b40000014527fae */ /* 0x0009e2000d1a1010 */
[----:B------:R-:W1:Y:S03]  /*1e560*/  LDC R12, c[0x0][0x3a0] ;  /* 0x0000e800ff0c7b82 */ /* 0x000e660000000800 */
[----:B------:R-:W4:Y:S04]  /*1e570*/  LDL.64 R22, [R1+0x278] ;  /* 0x0002780001167983 */ /* 0x000f280000100a00 */
[----:B------:R-:W4:Y:S01]  /*1e580*/  LDL.64 R30, [R1+0x270] ;  /* 0x00027000011e7983 */ /* 0x000f220000100a00 */
[----:B------:R-:W1:Y:S03]  /*1e590*/  LDC R11, c[0x0][0x3a0] ;  /* 0x0000e800ff0b7b82 */ /* 0x000e660000000800 */
[----:B------:R-:W4:Y:S04]  /*1e5a0*/  LDL.64 R20, [R1+0x288] ;  /* 0x0002880001147983 */ /* 0x000f280000100a00 */
[----:B-----5:R1:W-:Y:S01]  /*1e5b0*/  LDGSTS.E [R82+0xb600], desc[UR16][R26.64], !P2 ;  /* 0x0b6000001a527fae */ /* 0x0203e2000d1a1010 */
[----:B------:R-:W-:-:S03]  /*1e5c0*/  ISETP.GE.U32.AND P2, PT, R4, 0x7ffffdd0, PT ;  /* 0x7ffffdd00400780c */ /* 0x000fc60003f46070 */
[----:B------:R3:W-:Y:S04]  /*1e5d0*/  LDGSTS.E [R82+0xb800], desc[UR16][R32.64], !P4 ;  /* 0x0b80000020527fae */ /* 0x0007e8000e1a1010 */
[----:B--2---:R2:W-:Y:S04]  /*1e5e0*/  LDGSTS.E [R82+0xba00], desc[UR16][R18.64], !P4 ;  /* 0x0ba0000012527fae */ /* 0x0045e8000e1a1010 */
[----:B------:R-:W5:Y:S01]  /*1e5f0*/  LDL.64 R26, [R1+0x280] ;  /* 0x00028000011a7983 */ /* 0x000f620000100a00 */
[----:B-1----:R-:W-:Y:S02]  /*1e600*/  IADD3 R4, PT, PT, R10, -0x1b2, RZ ;  /* 0xfffffe4e0a047810 */ /* 0x002fe40007ffe0ff */
[----:B------:R-:W1:Y:S01]  /*1e610*/  LDC R10, c[0x0][0x3a0] ;  /* 0x0000e800ff0a7b82 */ /* 0x000e620000000800 */
[----:B------:R-:W2:Y:S04]  /*1e620*/  LDL.64 R32, [R1+0x2e8] ;  /* 0x0002e80001207983 */ /* 0x000ea80000100a00 */
[----:B------:R-:W2:Y:S04]  /*1e630*/  LDL.64 R18, [R1+0x298] ;  /* 0x0002980001127983 */ /* 0x000ea80000100a00 */
[----:B---3--:R3:W-:Y:S04]  /*1e640*/  LDGSTS.E [R82+0xbc00], desc[UR16][R24.64], !P0 ;  /* 0x0bc0000018527fae */ /* 0x0087e8000c1a1010 */
[----:B------:R3:W-:Y:S04]  /*1e650*/  LDGSTS.E [R82+0xbe00], desc[UR16][R28.64], !P0 ;  /* 0x0be000001c527fae */ /* 0x0007e8000c1a1010 */
[----:B------:R3:W-:Y:S04]  /*1e660*/  LDGSTS.E [R82+0xc000], desc[UR16][R16.64], !P2 ;  /* 0x0c00000010527fae */ /* 0x0007e8000d1a1010 */
[----:B------:R-:W3:Y:S04]  /*1e670*/  LDL.64 R24, [R1+0x290] ;  /* 0x0002900001187983 */ /* 0x000ee80000100a00 */
[----:B------:R-:W3:Y:S04]  /*1e680*/  LDL.64 R28, [R1+0x2a0] ;  /* 0x0002a000011c7983 */ /* 0x000ee80000100a00 */
[----:B------:R-:W3:Y:S04]  /*1e690*/  LDL.64 R16, [R1+0x2a8] ;  /* 0x0002a80001107983 */ /* 0x000ee80000100a00 */
[----:B------:R1:W-:Y:S04]  /*1e6a0*/  LDGSTS.E [R82+0xc200], desc[UR16][R14.64], !P2 ;  /* 0x0c2000000e527fae */ /* 0x0003e8000d1a1010 */
[----:B------:R-:W3:Y:S01]  /*1e6b0*/  LDL.64 R14, [R1+0x2b8] ;  /* 0x0002b800010e7983 */ /* 0x000ee20000100a00 */
[----:B------:R-:W-:Y:S01]  /*1e6c0*/  ISETP.GE.U32.AND P4, PT, R4, 0x7ffffdcf, PT ;  /* 0x7ffffdcf0400780c */ /* 0x000fe20003f86070 */
[----:B------:R-:W-:-:S05]  /*1e6d0*/  VIADD R4, R5, 0xfffffe4d ;  /* 0xfffffe4d05047836 */ /* 0x000fca0000000000 */
[----:B------:R-:W-:Y:S01]  /*1e6e0*/  ISETP.GE.U32.AND P0, PT, R4, 0x7ffffdce, PT ;  /* 0x7ffffdce0400780c */ /* 0x000fe20003f06070 */
[----:B------:R-:W-:-:S06]  /*1e6f0*/  VIADD R4, R9, 0xfffffe4c ;  /* 0xfffffe4c09047836 */ /* 0x000fcc0000000000 */
[----:B----4-:R4:W-:Y:S01]  /*1e700*/  LDGSTS.E [R82+0xc400], desc[UR16][R22.64], !P4 ;  /* 0x0c40000016527fae */ /* 0x0109e2000e1a1010 */
[----:B------:R-:W-:Y:S01]  /*1e710*/  ISETP.GE.U32.AND P2, PT, R4, 0x7ffffdcd, PT ;  /* 0x7ffffdcd0400780c */ /* 0x000fe20003f46070 */
[----:B------:R-:W-:Y:S01]  /*1e720*/  VIADD R5, R7, 0xfffffe4a ;  /* 0xfffffe4a07057836 */ /* 0x000fe20000000000 */
[----:B------:R-:W1:Y:S01]  /*1e730*/  LDC R9, c[0x0][0x3a0] ;  /* 0x0000e800ff097b82 */ /* 0x000e620000000800 */
[----:B------:R4:W-:Y:S01]  /*1e740*/  LDGSTS.E [R82+0xc600], desc[UR16][R30.64], !P4 ;  /* 0x0c6000001e527fae */ /* 0x0009e2000e1a1010 */
[----:B------:R-:W-:-:S03]  /*1e750*/  IADD3 R4, PT, PT, R8, -0x1b5, RZ ;  /* 0xfffffe4b08047810 */ /* 0x000fc60007ffe0ff */
[----:B------:R4:W-:Y:S04]  /*1e760*/  LDGSTS.E [R82+0xc800], desc[UR16][R20.64], !P0 ;  /* 0x0c80000014527fae */ /* 0x0009e8000c1a1010 */
[----:B------:R-:W4:Y:S01]  /*1e770*/  LDL.64 R22, [R1+0x2b0] ;  /* 0x0002b00001167983 */ /* 0x000f220000100a00 */
[----:B------:R-:W-:Y:S01]  /*1e780*/  ISETP.GE.U32.AND P4, PT, R5, 0x7ffffdcb, PT ;  /* 0x7ffffdcb0500780c */ /* 0x000fe20003f86070 */
[----:B------:R-:W1:Y:S02]  /*1e790*/  LDC R8, c[0x0][0x3a0] ;  /* 0x0000e800ff087b82 */ /* 0x000e640000000800 */
[----:B------:R-:W4:Y:S04]  /*1e7a0*/  LDL.64 R30, [R1+0x2c8] ;  /* 0x0002c800011e7983 */ /* 0x000f280000100a00 */
[----:B------:R-:W4:Y:S02]  /*1e7b0*/  LDL.64 R20, [R1+0x2c0] ;  /* 0x0002c00001147983 */ /* 0x000f240000100a00 */
[----:B------:R-:W1:Y:S08]  /*1e7c0*/  LDC R5, c[0x0][0x3a0] ;  /* 0x0000e800ff057b82 */ /* 0x000e700000000800 */
[----:B------:R-:W1:Y:S01]  /*1e7d0*/  LDC R7, c[0x0][0x3a0] ;  /* 0x0000e800ff077b82 */ /* 0x000e620000000800 */
[----:B-----5:R1:W-:Y:S01]  /*1e7e0*/  LDGSTS.E [R82+0xca00], desc[UR16][R26.64], !P0 ;  /* 0x0ca000001a527fae */ /* 0x0203e2000c1a1010 */
[----:B------:R-:W-:-:S03]  /*1e7f0*/  ISETP.GE.U32.AND P0, PT, R4, 0x7ffffdcc, PT ;  /* 0x7ffffdcc0400780c */ /* 0x000fc60003f06070 */
[----:B--2---:R2:W-:Y:S04]  /*1e800*/  LDGSTS.E [R82+0xcc00], desc[UR16][R18.64], !P2 ;  /* 0x0cc0000012527fae */ /* 0x0045e8000d1a1010 */
[----:B------:R-:W5:Y:S04]  /*1e810*/  LDL.64 R26, [R1+0x2f0] ;  /* 0x0002f000011a7983 */ /* 0x000f680000100a00 */
[----:B------:R-:W2:Y:S04]  /*1e820*/  LDL.64 R18, [R1+0x2f8] ;  /* 0x0002f80001127983 */ /* 0x000ea80000100a00 */
[----:B---3--:R3:W-:Y:S04]  /*1e830*/  LDGSTS.E [R82+0xce00], desc[UR16][R24.64], !P2 ;  /* 0x0ce0000018527fae */ /* 0x0087e8000d1a1010 */
[----:B------:R3:W-:Y:S04]  /*1e840*/  LDGSTS.E [R82+0xd000], desc[UR16][R16.64], !P0 ;  /* 0x0d00000010527fae */ /* 0x0007e8000c1a1010 */
[----:B------:R-:W3:Y:S04]  /*1e850*/  LDL.64 R24, [R1+0x2d0] ;  /* 0x0002d00001187983 */ /* 0x000ee80000100a00 */
[----:B------:R1:W-:Y:S04]  /*1e860*/  LDGSTS.E [R82+0xd200], desc[UR16][R28.64], !P0 ;  /* 0x0d2000001c527fae */ /* 0x0003e8000c1a1010 */
[----:B------:R-:W3:Y:S04]  /*1e870*/  LDL.64 R16, [R1+0x300] ;  /* 0x0003000001107983 */ /* 0x000ee80000100a00 */
[----:B------:R1:W-:Y:S04]  /*1e880*/  LDGSTS.E [R82+0xd400], desc[UR16][R14.64], !P4 ;  /* 0x0d4000000e527fae */ /* 0x0003e8000e1a1010 */
[----:B------:R-:W3:Y:S04]  /*1e890*/  LDL.64 R28, [R1+0x2d8] ;  /* 0x0002d800011c7983 */ /* 0x000ee80000100a00 */
[----:B------:R-:W3:Y:S01]  /*1e8a0*/  LDL.64 R14, [R1+0x308] ;  /* 0x00030800010e7983 */ /* 0x000ee20000100a00 */
[----:B------:R-:W-:-:S02]  /*1e8b0*/  VIADD R4, R6, 0xfffffe49 ;  /* 0xfffffe4906047836 */ /* 0x000fc40000000000 */
[----:B------:R-:W2:Y:S03]  /*1e8c0*/  LDC R6, c[0x0][0x3a0] ;  /* 0x0000e800ff067b82 */ /* 0x000ea60000000800 */
[----:B------:R-:W-:Y:S02]  /*1e8d0*/  ISETP.GE.U32.AND P2, PT, R4, 0x7ffffdca, PT ;  /* 0x7ffffdca0400780c */ /* 0x000fe40003f46070 */
[----:B------:R-:W-:-:S03]  /*1e8e0*/  IADD3 R4, PT, PT, R12, -0x1b8, RZ ;  /* 0xfffffe480c047810 */ /* 0x000fc60007ffe0ff */
[----:B------:R-:W2:Y:S01]  /*1e8f0*/  LDC R12, c[0x0][0x3a0] ;  /* 0x0000e800ff0c7b82 */ /* 0x000ea20000000800 */
[----:B------:R-:W-:Y:S01]  /*1e900*/  ISETP.GE.U32.AND P0, PT, R4, 0x7ffffdc9, PT ;  /* 0x7ffffdc90400780c */ /* 0x000fe20003f06070 */
[----:B------:R-:W-:Y:S01]  /*1e910*/  VIADD R4, R11, 0xfffffe47 ;  /* 0xfffffe470b047836 */ /* 0x000fe20000000000 */
[----:B----4-:R4:W-:Y:S04]  /*1e920*/  LDGSTS.E [R82+0xd600], desc[UR16][R22.64], !P4 ;  /* 0x0d60000016527fae */ /* 0x0109e8000e1a1010 */
[----:B------:R-:W-:Y:S01]  /*1e930*/  ISETP.GE.U32.AND P4, PT, R4, 0x7ffffdc8, PT ;  /* 0x7ffffdc80400780c */ /* 0x000fe20003f86070 */
[----:B-1----:R-:W-:Y:S01]  /*1e940*/  VIADD R4, R10, 0xfffffe46 ;  /* 0xfffffe460a047836 */ /* 0x002fe20000000000 */
[----:B------:R4:W-:Y:S01]  /*1e950*/  LDGSTS.E [R82+0xd800], desc[UR16][R32.64], !P2 ;  /* 0x0d80000020527fae */ /* 0x0009e2000d1a1010 */
[----:B------:R-:W1:Y:S03]  /*1e960*/  LDC R11, c[0x0][0x3a0] ;  /* 0x0000e800ff0b7b82 */ /* 0x000e660000000800 */
[----:B------:R4:W-:Y:S04]  /*1e970*/  LDGSTS.E [R82+0xda00], desc[UR16][R20.64], !P2 ;  /* 0x0da0000014527fae */ /* 0x0009e8000d1a1010 */
[----:B------:R-:W4:Y:S01]  /*1e980*/  LDL.64 R22, [R1+0x2e0] ;  /* 0x0002e00001167983 */ /* 0x000f220000100a00 */
[----:B------:R-:W-:Y:S01]  /*1e990*/  ISETP.GE.U32.AND P2, PT, R4, 0x7ffffdc7, PT ;  /* 0x7ffffdc70400780c */ /* 0x000fe20003f46070 */
[----:B------:R-:W1:Y:S01]  /*1e9a0*/  LDC R10, c[0x0][0x3a0] ;  /* 0x0000e800ff0a7b82 */ /* 0x000e620000000800 */
[----:B------:R-:W-:Y:S01]  /*1e9b0*/  IADD3 R4, PT, PT, R5, -0x1bb, RZ ;  /* 0xfffffe4505047810 */ /* 0x000fe20007ffe0ff */
[----:B------:R-:W4:Y:S04]  /*1e9c0*/  LDL.64 R32, [R1+0x358] ;  /* 0x0003580001207983 */ /* 0x000f280000100a00 */
[----:B------:R-:W4:Y:S04]  /*1e9d0*/  LDL.64 R20, [R1+0x318] ;  /* 0x0003180001147983 */ /* 0x000f280000100a00 */
[----:B-----5:R1:W-:Y:S04]  /*1e9e0*/  LDGSTS.E [R82+0xdc00], desc[UR16][R26.64], !P0 ;  /* 0x0dc000001a527fae */ /* 0x0203e8000c1a1010 */
[----:B------:R1:W-:Y:S01]  /*1e9f0*/  LDGSTS.E [R82+0xde00], desc[UR16][R30.64], !P0 ;  /* 0x0de000001e527fae */ /* 0x0003e2000c1a1010 */
[----:B------:R-:W-:-:S03]  /*1ea00*/  ISETP.GE.U32.AND P0, PT, R4, 0x7ffffdc6, PT ;  /* 0x7ffffdc60400780c */ /* 0x000fc60003f06070 */
[----:B--2---:R2:W-:Y:S04]  /*1ea10*/  LDGSTS.E [R82+0xe000], desc[UR16][R18.64], !P4 ;  /* 0x0e00000012527fae */ /* 0x0045e8000e1a1010 */
        /* <DEDUP_REMOVED lines=8> */
[----:B------:R1:W-:Y:S01]  /*1eaa0*/  LDGSTS.E [R82+0xe800], desc[UR16][R14.64], !P0 ;  /* 0x0e8000000e527fae */ /* 0x0003e2000c1a1010 */
[----:B------:R-:W-:Y:S01]  /*1eab0*/  VIADD R4, R9, 0xfffffe44 ;  /* 0xfffffe4409047836 */ /* 0x000fe20000000000 */
[----:B------:R-:W-:Y:S01]  /*1eac0*/  IADD3 R5, PT, PT, R7, -0x1be, RZ ;  /* 0xfffffe4207057810 */ /* 0x000fe20007ffe0ff */
[----:B------:R-:W1:Y:S01]  /*1ead0*/  LDC R9, c[0x0][0x3a0] ;  /* 0x0000e800ff097b82 */ /* 0x000e620000000800 */
[----:B------:R-:W3:Y:S04]  /*1eae0*/  LDL.64 R28, [R1+0x348] ;  /* 0x00034800011c7983 */ /* 0x000ee80000100a00 */
[----:B------:R-:W3:Y:S01]  /*1eaf0*/  LDL.64 R14, [R1+0x338] ;  /* 0x00033800010e7983 */ /* 0x000ee20000100a00 */
[----:B------:R-:W-:Y:S01]  /*1eb00*/  ISETP.GE.U32.AND P4, PT, R4, 0x7ffffdc5, PT ;  /* 0x7ffffdc50400780c */ /* 0x000fe20003f86070 */
[----:B------:R-:W-:Y:S01]  /*1eb10*/  VIADD R4, R8, 0xfffffe43 ;  /* 0xfffffe4308047836 */ /* 0x000fe20000000000 */
[----:B------:R-:W-:Y:S01]  /*1eb20*/  ISETP.GE.U32.AND P2, PT, R5, 0x7ffffdc3, PT ;  /* 0x7ffffdc30500780c */ /* 0x000fe20003f46070 */
[----:B------:R-:W1:Y:S08]  /*1eb30*/  LDC R8, c[0x0][0x3a0] ;  /* 0x0000e800ff087b82 */ /* 0x000e700000000800 */
[----:B------:R-:W1:Y:S01]  /*1eb40*/  LDC R5, c[0x0][0x3a0] ;  /* 0x0000e800ff057b82 */ /* 0x000e620000000800 */
[----:B----4-:R4:W-:Y:S01]  /*1eb50*/  LDGSTS.E [R82+0xea00], desc[UR16][R22.64], !P0 ;  /* 0x0ea0000016527fae */ /* 0x0109e2000c1a1010 */
[----:B------:R-:W-:Y:S01]  /*1eb60*/  ISETP.GE.U32.AND P0, PT, R4, 0x7ffffdc4, PT ;  /* 0x7ffffdc40400780c */ /* 0x000fe20003f06070 */
[----:B------:R-:W-:-:S05]  /*1eb70*/  VIADD R4, R6, 0xfffffe41 ;  /* 0xfffffe4106047836 */ /* 0x000fca0000000000 */
[----:B------:R-:W1:Y:S01]  /*1eb80*/  LDC R7, c[0x0][0x3a0] ;  /* 0x0000e800ff077b82 */ /* 0x000e620000000800 */
[----:B------:R4:W-:Y:S04]  /*1eb90*/  LDGSTS.E [R82+0xec00], desc[UR16][R20.64], !P4 ;  /* 0x0ec0000014527fae */ /* 0x0009e8000e1a1010 */
[----:B------:R-:W4:Y:S03]  /*1eba0*/  LDL.64 R22, [R1+0x3d8] ;  /* 0x0003d80001167983 */ /* 0x000f260000100a00 */
[----:B------:R-:W1:Y:S01]  /*1ebb0*/  LDC R6, c[0x0][0x3a0] ;  /* 0x0000e800ff067b82 */ /* 0x000e620000000800 */
[----:B------:R-:W4:Y:S04]  /*1ebc0*/  LDL.64 R20, [R1+0x3f0] ;  /* 0x0003f00001147983 */ /* 0x000f280000100a00 */
[----:B-----5:R1:W-:Y:S01]  /*1ebd0*/  LDGSTS.E [R82+0xee00], desc[UR16][R26.64], !P4 ;  /* 0x0ee000001a527fae */ /* 0x0203e2000e1a1010 */
[----:B------:R-:W-:-:S03]  /*1ebe0*/  ISETP.GE.U32.AND P4, PT, R4, 0x7ffffdc2, PT ;  /* 0x7ffffdc20400780c */ /* 0x000fc60003f86070 */
[----:B--2---:R2:W-:Y:S04]  /*1ebf0*/  LDGSTS.E [R82+0xf000], desc[UR16][R18.64], !P0 ;  /* 0x0f00000012527fae */ /* 0x0045e8000c1a1010 */
[----:B------:R-:W5:Y:S04]  /*1ec00*/  LDL.64 R26, [R1+0x350] ;  /* 0x00035000011a7983 */ /* 0x000f680000100a00 */
[----:B------:R2:W-:Y:S04]  /*1ec10*/  LDGSTS.E [R82+0xf200], desc[UR16][R30.64], !P0 ;  /* 0x0f2000001e527fae */ /* 0x0005e8000c1a1010 */
[----:B------:R-:W2:Y:S04]  /*1ec20*/  LDL.64 R18, [R1+0x408] ;  /* 0x0004080001127983 */ /* 0x000ea80000100a00 */
[----:B---3--:R3:W-:Y:S04]  /*1ec30*/  LDGSTS.E [R82+0xf400], desc[UR16][R24.64], !P2 ;  /* 0x0f40000018527fae */ /* 0x0087e8000d1a1010 */
[----:B------:R-:W3:Y:S04]  /*1ec40*/  LDL.64 R30, [R1+0x388] ;  /* 0x00038800011e7983 */ /* 0x000ee80000100a00 */
[----:B------:R1:W-:Y:S04]  /*1ec50*/  LDGSTS.E [R82+0xf600], desc[UR16][R16.64], !P2 ;  /* 0x0f60000010527fae */ /* 0x0003e8000d1a1010 */
[----:B------:R-:W3:Y:S04]  /*1ec60*/  LDL.64 R24, [R1+0x420] ;  /* 0x0004200001187983 */ /* 0x000ee80000100a00 */
[----:B------:R1:W-:Y:S04]  /*1ec70*/  LDGSTS.E [R82+0xf800], desc[UR16][R32.64], !P4 ;  /* 0x0f80000020527fae */ /* 0x0003e8000e1a1010 */
[----:B------:R-:W3:Y:S04]  /*1ec80*/  LDL.64 R16, [R1+0x390] ;  /* 0x0003900001107983 */ /* 0x000ee80000100a00 */
[----:B------:R1:W-:Y:S01]  /*1ec90*/  LDGSTS.E [R82+0xfa00], desc[UR16][R14.64], !P4 ;  /* 0x0fa000000e527fae */ /* 0x0003e2000e1a1010 */
[----:B------:R-:W-:-:S02]  /*1eca0*/  VIADD R4, R12, 0xfffffe40 ;  /* 0xfffffe400c047836 */ /* 0x000fc40000000000 */
[----:B------:R-:W2:Y:S01]  /*1ecb0*/  LDC R12, c[0x0][0x3a0] ;  /* 0x0000e800ff0c7b82 */ /* 0x000ea20000000800 */
[----:B------:R-:W3:Y:S04]  /*1ecc0*/  LDL.64 R32, [R1+0x480] ;  /* 0x0004800001207983 */ /* 0x000ee80000100a00 */
[----:B------:R-:W3:Y:S01]  /*1ecd0*/  LDL.64 R14, [R1+0x438] ;  /* 0x00043800010e7983 */ /* 0x000ee20000100a00 */
[----:B------:R-:W-:Y:S02]  /*1ece0*/  ISETP.GE.U32.AND P0, PT, R4, 0x7ffffdc1, PT ;  /* 0x7ffffdc10400780c */ /* 0x000fe40003f06070 */
[----:B-1----:R-:W-:Y:S02]  /*1ecf0*/  IADD3 R4, PT, PT, R11, -0x1c1, RZ ;  /* 0xfffffe3f0b047810 */ /* 0x002fe40007ffe0ff */
[----:B------:R-:W1:Y:S02]  /*1ed00*/  LDC R11, c[0x0][0x3a0] ;  /* 0x0000e800ff0b7b82 */ /* 0x000e640000000800 */
[----:B------:R-:W-:Y:S01]  /*1ed10*/  ISETP.GE.U32.AND P2, PT, R4, 0x7ffffdc0, PT ;  /* 0x7ffffdc00400780c */ /* 0x000fe20003f46070 */
[----:B------:R-:W-:-:S05]  /*1ed20*/  VIADD R4, R10, 0xfffffe3e ;  /* 0xfffffe3e0a047836 */ /* 0x000fca0000000000 */
[----:B------:R-:W-:Y:S01]  /*1ed30*/  ISETP.GE.U32.AND P4, PT, R4, 0x7ffffdbf, PT ;  /* 0x7ffffdbf0400780c */ /* 0x000fe20003f86070 */
[----:B----4-:R4:W-:Y:S01]  /*1ed40*/  LDGSTS.E [R82+0xfc00], desc[UR16][R22.64], !P0 ;  /* 0x0fc0000016527fae */ /* 0x0109e2000c1a1010 */
[----:B------:R-:W-:Y:S01]  /*1ed50*/  VIADD R4, R5, 0xfffffe3d ;  /* 0xfffffe3d05047836 */ /* 0x000fe20000000000 */
[----:B------:R-:W1:Y:S02]  /*1ed60*/  LDC R10, c[0x0][0x3a0] ;  /* 0x0000e800ff0a7b82 */ /* 0x000e640000000800 */
[----:B------:R4:W-:Y:S04]  /*1ed70*/  LDGSTS.E [R82+0xfe00], desc[UR16][R28.64], !P0 ;  /* 0x0fe000001c527fae */ /* 0x0009e8000c1a1010 */
[----:B------:R4:W-:Y:S04]  /*1ed80*/  LDGSTS.E [R82+0x10000], desc[UR16][R20.64], !P2 ;  /* 0x1000000014527fae */ /* 0x0009e8000d1a1010 */
[----:B------:R-:W4:Y:S01]  /*1ed90*/  LDL.64 R22, [R1+0x3a0] ;  /* 0x0003a00001167983 */ /* 0x000f220000100a00 */
[----:B------:R-:W-:-:S03]  /*1eda0*/  ISETP.GE.U32.AND P0, PT, R4, 0x7ffffdbe, PT ;  /* 0x7ffffdbe0400780c */ /* 0x000fc60003f06070 */
[----:B------:R-:W4:Y:S01]  /*1edb0*/  LDL.64 R28, [R1+0x3a8] ;  /* 0x0003a800011c7983 */ /* 0x000f220000100a00 */
[----:B------:R-:W-:Y:S01]  /*1edc0*/  IADD3 R4, PT, PT, R9, -0x1c4, RZ ;  /* 0xfffffe3c09047810 */ /* 0x000fe20007ffe0ff */
[----:B------:R-:W-:Y:S01]  /*1edd0*/  VIADD R5, R7, 0xfffffe3a ;  /* 0xfffffe3a07057836 */ /* 0x000fe20000000000 */
[----:B------:R-:W1:Y:S01]  /*1ede0*/  LDC R9, c[0x0][0x3a0] ;  /* 0x0000e800ff097b82 */ /* 0x000e620000000800 */
[----:B------:R-:W4:Y:S07]  /*1edf0*/  LDL.64 R20, [R1+0x450] ;  /* 0x0004500001147983 */ /* 0x000f2e0000100a00 */
[----:B------:R-:W1:Y:S01]  /*1ee00*/  LDC R7, c[0x0][0x3a0] ;  /* 0x0000e800ff077b82 */ /* 0x000e620000000800 */
[----:B-----5:R1:W-:Y:S01]  /*1ee10*/  LDGSTS.E [R82+0x10200], desc[UR16][R26.64], !P2 ;  /* 0x102000001a527fae */ /* 0x0203e2000d1a1010 */
[----:B------:R-:W-:-:S03]  /*1ee20*/  ISETP.GE.U32.AND P2, PT, R4, 0x7ffffdbd, PT ;  /* 0x7ffffdbd0400780c */ /* 0x000fc60003f46070 */
[----:B--2---:R2:W-:Y:S04]  /*1ee30*/  LDGSTS.E [R82+0x10400], desc[UR16][R18.64], !P4 ;  /* 0x1040000012527fae */ /* 0x0045e8000e1a1010 */
[----:B------:R-:W5:Y:S04]  /*1ee40*/  LDL.64 R26, [R1+0x468] ;  /* 0x00046800011a7983 */ /* 0x000f680000100a00 */
[----:B---3--:R2:W-:Y:S04]  /*1ee50*/  LDGSTS.E [R82+0x10600], desc[UR16][R30.64], !P4 ;  /* 0x106000001e527fae */ /* 0x0085e8000e1a1010 */
[----:B------:R-:W3:Y:S04]  /*1ee60*/  LDL.64 R18, [R1+0x3b8] ;  /* 0x0003b80001127983 */ /* 0x000ee80000100a00 */
[----:B------:R2:W-:Y:S04]  /*1ee70*/  LDGSTS.E [R82+0x10800], desc[UR16][R24.64], !P0 ;  /* 0x1080000018527fae */ /* 0x0005e8000c1a1010 */
[----:B------:R-:W2:Y:S04]  /*1ee80*/  LDL.64 R30, [R1+0x3c8] ;  /* 0x0003c800011e7983 */ /* 0x000ea80000100a00 */
[----:B------:R1:W-:Y:S04]  /*1ee90*/  LDGSTS.E [R82+0x10a00], desc[UR16][R16.64], !P0 ;  /* 0x10a0000010527fae */ /* 0x0003e8000c1a1010 */
[----:B------:R-:W2:Y:S04]  /*1eea0*/  LDL.64 R24, [R1+0x3c0] ;  /* 0x0003c00001187983 */ /* 0x000ea80000100a00 */
[----:B------:R-:W2:Y:S04]  /*1eeb0*/  LDL.64 R16, [R1+0x498] ;  /* 0x0004980001107983 */ /* 0x000ea80000100a00 */
[----:B------:R1:W-:Y:S04]  /*1eec0*/  LDGSTS.E [R82+0x10c00], desc[UR16][R14.64], !P2 ;  /* 0x10c000000e527fae */ /* 0x0003e8000d1a1010 */
[----:B------:R-:W2:Y:S01]  /*1eed0*/  LDL.64 R14, [R1+0x4a8] ;  /* 0x0004a800010e7983 */ /* 0x000ea20000100a00 */
[----:B------:R-:W-:Y:S01]  /*1eee0*/  VIADD R4, R8, 0xfffffe3b ;  /* 0xfffffe3b08047836 */ /* 0x000fe20000000000 */
[----:B------:R-:W-:Y:S01]  /*1eef0*/  ISETP.GE.U32.AND P4, PT, R5, 0x7ffffdbb, PT ;  /* 0x7ffffdbb0500780c */ /* 0x000fe20003f86070 */
[----:B------:R-:W2:Y:S03]  /*1ef00*/  LDC R8, c[0x0][0x3a0] ;  /* 0x0000e800ff087b82 */ /* 0x000ea60000000800 */
[----:B------:R-:W-:-:S02]  /*1ef10*/  ISETP.GE.U32.AND P0, PT, R4, 0x7ffffdbc, PT ;  /* 0x7ffffdbc0400780c */ /* 0x000fc40003f06070 */
[----:B------:R-:W-:-:S03]  /*1ef20*/  IADD3 R4, PT, PT, R6, -0x1c7, RZ ;  /* 0xfffffe3906047810 */ /* 0x000fc60007ffe0ff */
[----:B------:R-:W2:Y:S01]  /*1ef30*/  LDC R5, c[0x0][0x3a0] ;  /* 0x0000e800ff057b82 */ /* 0x000ea20000000800 */
[----:B----4-:R4:W-:Y:S01]  /*1ef40*/  LDGSTS.E [R82+0x10e00], desc[UR16][R22.64], !P2 ;  /* 0x10e0000016527fae */ /* 0x0109e2000d1a1010 */
[----:B------:R-:W-:Y:S01]  /*1ef50*/  ISETP.GE.U32.AND P2, PT, R4, 0x7ffffdba, PT ;  /* 0x7ffffdba0400780c */ /* 0x000fe20003f46070 */
[----:B------:R-:W-:-:S05]  /*1ef60*/  VIADD R4, R12, 0xfffffe38 ;  /* 0xfffffe380c047836 */ /* 0x000fca0000000000 */
[----:B------:R-:W2:Y:S01]  /*1ef70*/  LDC R6, c[0x0][0x3a0] ;  /* 0x0000e800ff067b82 */ /* 0x000ea20000000800 */
[----:B------:R4:W-:Y:S07]  /*1ef80*/  LDGSTS.E [R82+0x11000], desc[UR16][R20.64], !P0 ;  /* 0x1100000014527fae */ /* 0x0009ee000c1a1010 */
[----:B------:R-:W2:Y:S01]  /*1ef90*/  LDC R12, c[0x0][0x3a0] ;  /* 0x0000e800ff0c7b82 */ /* 0x000ea20000000800 */
[----:B------:R-:W4:Y:S04]  /*1efa0*/  LDL.64 R22, [R1+0x3d0] ;  /* 0x0003d00001167983 */ /* 0x000f280000100a00 */
[----:B------:R2:W-:Y:S01]  /*1efb0*/  LDGSTS.E [R82+0x11200], desc[UR16][R28.64], !P0 ;  /* 0x112000001c527fae */ /* 0x0005e2000c1a1010 */
[----:B------:R-:W-:Y:S01]  /*1efc0*/  ISETP.GE.U32.AND P0, PT, R4, 0x7ffffdb9, PT ;  /* 0x7ffffdb90400780c */ /* 0x000fe20003f06070 */
[----:B-1----:R-:W-:-:S02]  /*1efd0*/  VIADD R4, R11, 0xfffffe37 ;  /* 0xfffffe370b047836 */ /* 0x002fc40000000000 */
[----:B------:R-:W4:Y:S01]  /*1efe0*/  LDL.64 R20, [R1+0x4c0] ;  /* 0x0004c00001147983 */ /* 0x000f220000100a00 */
[----:B------:R-:W1:Y:S03]  /*1eff0*/  LDC R11, c[0x0][0x3a0] ;  /* 0x0000e800ff0b7b82 */ /* 0x000e660000000800 */
[----:B------:R-:W4:Y:S04]  /*1f000*/  LDL.64 R28, [R1+0x3e0] ;  /* 0x0003e000011c7983 */ /* 0x000f280000100a00 */
[----:B-----5:R1:W-:Y:S04]  /*1f010*/  LDGSTS.E [R82+0x11400], desc[UR16][R26.64], !P4 ;  /* 0x114000001a527fae */ /* 0x0203e8000e1a1010 */
[----:B---3--:R3:W-:Y:S01]  /*1f020*/  LDGSTS.E [R82+0x11600], desc[UR16][R18.64], !P4 ;  /* 0x1160000012527fae */ /* 0x0087e2000e1a1010 */
[----:B------:R-:W-:-:S03]  /*1f030*/  ISETP.GE.U32.AND P4, PT, R4, 0x7ffffdb8, PT ;  /* 0x7ffffdb80400780c */ /* 0x000fc60003f86070 */
[----:B------:R-:W5:Y:S04]  /*1f040*/  LDL.64 R26, [R1+0x4d8] ;  /* 0x0004d800011a7983 */ /* 0x000f680000100a00 */
[----:B------:R3:W-:Y:S04]  /*1f050*/  LDGSTS.E [R82+0x11800], desc[UR16][R32.64], !P2 ;  /* 0x1180000020527fae */ /* 0x0007e8000d1a1010 */
[----:B------:R-:W3:Y:S04]  /*1f060*/  LDL.64 R18, [R1+0x3e8] ;  /* 0x0003e80001127983 */ /* 0x000ee80000100a00 */
[----:B--2---:R2:W-:Y:S01]  /*1f070*/  LDGSTS.E [R82+0x11a00], desc[UR16][R24.64], !P2 ;  /* 0x11a0000018527fae */ /* 0x0045e2000d1a1010 */
[----:B------:R-:W-:-:S02]  /*1f080*/  IADD3 R4, PT, PT, R10, -0x1ca, RZ ;  /* 0xfffffe360a047810 */ /* 0x000fc40007ffe0ff */
[----:B------:R-:W1:Y:S01]  /*1f090*/  LDC R10, c[0x0][0x3a0] ;  /* 0x0000e800ff0a7b82 */ /* 0x000e620000000800 */
[----:B------:R-:W2:Y:S04]  /*1f0a0*/  LDL.64 R32, [R1+0x518] ;  /* 0x0005180001207983 */ /* 0x000ea80000100a00 */
[----:B------:R1:W-:Y:S04]  /*1f0b0*/  LDGSTS.E [R82+0x11c00], desc[UR16][R16.64], !P0 ;  /* 0x11c0000010527fae */ /* 0x0003e8000c1a1010 */
[----:B------:R-:W2:Y:S04]  /*1f0c0*/  LDL.64 R24, [R1+0x4f0] ;  /* 0x0004f00001187983 */ /* 0x000ea80000100a00 */
[----:B------:R1:W-:Y:S04]  /*1f0d0*/  LDGSTS.E [R82+0x11e00], desc[UR16][R30.64], !P0 ;  /* 0x11e000001e527fae */ /* 0x0003e8000c1a1010 */
[----:B------:R-:W2:Y:S04]  /*1f0e0*/  LDL.64 R16, [R1+0x3f8] ;  /* 0x0003f80001107983 */ /* 0x000ea80000100a00 */
[----:B------:R1:W-:Y:S01]  /*1f0f0*/  LDGSTS.E [R82+0x12000], desc[UR16][R14.64], !P4 ;  /* 0x120000000e527fae */ /* 0x0003e2000e1a1010 */
[----:B------:R-:W-:-:S03]  /*1f100*/  ISETP.GE.U32.AND P2, PT, R4, 0x7ffffdb7, PT ;  /* 0x7ffffdb70400780c */ /* 0x000fc60003f46070 */
[----:B------:R-:W2:Y:S04]  /*1f110*/  LDL.64 R30, [R1+0x400] ;  /* 0x00040000011e7983 */ /* 0x000ea80000100a00 */
[----:B------:R-:W2:Y:S01]  /*1f120*/  LDL.64 R14, [R1+0x500] ;  /* 0x00050000010e7983 */ /* 0x000ea20000100a00 */
[----:B------:R-:W-:-:S05]  /*1f130*/  VIADD R4, R5, 0xfffffe35 ;  /* 0xfffffe3505047836 */ /* 0x000fca0000000000 */
[----:B------:R-:W-:Y:S01]  /*1f140*/  ISETP.GE.U32.AND P0, PT, R4, 0x7ffffdb6, PT ;  /* 0x7ffffdb60400780c */ /* 0x000fe20003f06070 */
[----:B------:R-:W-:Y:S01]  /*1f150*/  VIADD R4, R9, 0xfffffe34 ;  /* 0xfffffe3409047836 */ /* 0x000fe20000000000 */
[----:B----4-:R4:W-:Y:S04]  /*1f160*/  LDGSTS.E [R82+0x12200], desc[UR16][R22.64], !P4 ;  /* 0x1220000016527fae */ /* 0x0109e8000e1a1010 */
[----:B------:R-:W-:Y:S01]  /*1f170*/  ISETP.GE.U32.AND P4, PT, R4, 0x7ffffdb5, PT ;  /* 0x7ffffdb50400780c */ /* 0x000fe20003f86070 */
[----:B------:R-:W-:Y:S01]  /*1f180*/  VIADD R5, R7, 0xfffffe32 ;  /* 0xfffffe3207057836 */ /* 0x000fe20000000000 */
[----:B------:R-:W-:Y:S01]  /*1f190*/  IADD3 R4, PT, PT, R8, -0x1cd, RZ ;  /* 0xfffffe3308047810 */ /* 0x000fe20007ffe0ff */
[----:B------:R-:W1:Y:S01]  /*1f1a0*/  LDC R9, c[0x0][0x3a0] ;  /* 0x0000e800ff097b82 */ /* 0x000e620000000800 */
[----:B------:R4:W-:Y:S04]  /*1f1b0*/  LDGSTS.E [R82+0x12400], desc[UR16][R20.64], !P2 ;  /* 0x1240000014527fae */ /* 0x0009e8000d1a1010 */
[----:B------:R-:W4:Y:S03]  /*1f1c0*/  LDL.64 R22, [R1+0x508] ;  /* 0x0005080001167983 */ /* 0x000f260000100a00 */
[----:B------:R-:W1:Y:S01]  /*1f1d0*/  LDC R8, c[0x0][0x3a0] ;  /* 0x0000e800ff087b82 */ /* 0x000e620000000800 */
[----:B------:R1:W-:Y:S04]  /*1f1e0*/  LDGSTS.E [R82+0x12600], desc[UR16][R28.64], !P2 ;  /* 0x126000001c527fae */ /* 0x0003e8000d1a1010 */
[----:B------:R-:W4:Y:S03]  /*1f1f0*/  LDL.64 R20, [R1+0x410] ;  /* 0x0004100001147983 */ /* 0x000f260000100a00 */
[----:B------:R-:W1:Y:S01]  /*1f200*/  LDC R7, c[0x0][0x3a0] ;  /* 0x0000e800ff077b82 */ /* 0x000e620000000800 */
[----:B------:R-:W4:Y:S04]  /*1f210*/  LDL.64 R28, [R1+0x418] ;  /* 0x00041800011c7983 */ /* 0x000f280000100a00 */
[----:B-----5:R1:W-:Y:S04]  /*1f220*/  LDGSTS.E [R82+0x12800], desc[UR16][R26.64], !P0 ;  /* 0x128000001a527fae */ /* 0x0203e8000c1a1010 */
[----:B---3--:R3:W-:Y:S01]  /*1f230*/  LDGSTS.E [R82+0x12a00], desc[UR16][R18.64], !P0 ;  /* 0x12a0000012527fae */ /* 0x0087e2000c1a1010 */
[----:B------:R-:W-:-:S03]  /*1f240*/  ISETP.GE.U32.AND P0, PT, R4, 0x7ffffdb4, PT ;  /* 0x7ffffdb40400780c */ /* 0x000fc60003f06070 */
[----:B------:R-:W5:Y:S04]  /*1f250*/  LDL.64 R26, [R1+0x428] ;  /* 0x00042800011a7983 */ /* 0x000f680000100a00 */
[----:B------:R-:W3:Y:S04]  /*1f260*/  LDL.64 R18, [R1+0x528] ;  /* 0x0005280001127983 */ /* 0x000ee80000100a00 */
[----:B--2---:R2:W-:Y:S04]  /*1f270*/  LDGSTS.E [R82+0x12c00], desc[UR16][R24.64], !P4 ;  /* 0x12c0000018527fae */ /* 0x0045e8000e1a1010 */
[----:B------:R2:W-:Y:S04]  /*1f280*/  LDGSTS.E [R82+0x12e00], desc[UR16][R16.64], !P4 ;  /* 0x12e0000010527fae */ /* 0x0005e8000e1a1010 */
[----:B------:R-:W2:Y:S04]  /*1f290*/  LDL.64 R24, [R1+0x538] ;  /* 0x0005380001187983 */ /* 0x000ea80000100a00 */
[----:B------:R-:W2:Y:S04]  /*1f2a0*/  LDL.64 R16, [R1+0x430] ;  /* 0x0004300001107983 */ /* 0x000ea80000100a00 */
[----:B------:R1:W-:Y:S01]  /*1f2b0*/  LDGSTS.E [R82+0x13000], desc[UR16][R14.64], !P0 ;  /* 0x130000000e527fae */ /* 0x0003e2000c1a1010 */
[----:B------:R-:W-:Y:S01]  /*1f2c0*/  ISETP.GE.U32.AND P2, PT, R5, 0x7ffffdb3, PT ;  /* 0x7ffffdb30500780c */ /* 0x000fe20003f46070 */
[----:B------:R-:W-:Y:S01]  /*1f2d0*/  VIADD R4, R6, 0xfffffe31 ;  /* 0xfffffe3106047836 */ /* 0x000fe20000000000 */
[----:B------:R-:W2:Y:S01]  /*1f2e0*/  LDC R5, c[0x0][0x3a0] ;  /* 0x0000e800ff057b82 */ /* 0x000ea20000000800 */
[----:B------:R1:W-:Y:S04]  /*1f2f0*/  LDGSTS.E [R82+0x13200], desc[UR16][R30.64], !P0 ;  /* 0x132000001e527fae */ /* 0x0003e8000c1a1010 */
[----:B------:R-:W2:Y:S01]  /*1f300*/  LDL.64 R14, [R1+0x540] ;  /* 0x00054000010e7983 */ /* 0x000ea20000100a00 */
[----:B------:R-:W-:-:S02]  /*1f310*/  ISETP.GE.U32.AND P4, PT, R4, 0x7ffffdb2, PT ;  /* 0x7ffffdb20400780c */ /* 0x000fc40003f86070 */
[----:B------:R-:W2:Y:S01]  /*1f320*/  LDC R6, c[0x0][0x3a0] ;  /* 0x0000e800ff067b82 */ /* 0x000ea20000000800 */
[----:B------:R-:W-:Y:S01]  /*1f330*/  IADD3 R4, PT, PT, R12, -0x1d0, RZ ;  /* 0xfffffe300c047810 */ /* 0x000fe20007ffe0ff */
[----:B------:R-:W2:Y:S03]  /*1f340*/  LDL.64 R30, [R1+0x440] ;  /* 0x00044000011e7983 */ /* 0x000ea60000100a00 */
[----:B------:R-:W-:Y:S01]  /*1f350*/  ISETP.GE.U32.AND P0, PT, R4, 0x7ffffdb1, PT ;  /* 0x7ffffdb10400780c */ /* 0x000fe20003f06070 */
[----:B-1----:R-:W-:Y:S02]  /*1f360*/  VIADD R4, R11, 0xfffffe2f ;  /* 0xfffffe2f0b047836 */ /* 0x002fe40000000000 */
[----:B------:R-:W1:Y:S01]  /*1f370*/  LDC R12, c[0x0][0x3a0] ;  /* 0x0000e800ff0c7b82 */ /* 0x000e620000000800 */
[----:B----4-:R4:W-:Y:S07]  /*1f380*/  LDGSTS.E [R82+0x13400], desc[UR16][R22.64], !P2 ;  /* 0x1340000016527fae */ /* 0x0109ee000d1a1010 */
[----:B------:R-:W1:Y:S01]  /*1f390*/  LDC R11, c[0x0][0x3a0] ;  /* 0x0000e800ff0b7b82 */ /* 0x000e620000000800 */
[----:B------:R4:W-:Y:S01]  /*1f3a0*/  LDGSTS.E [R82+0x13600], desc[UR16][R20.64], !P2 ;  /* 0x1360000014527fae */ /* 0x0009e2000d1a1010 */
[----:B------:R-:W-:-:S03]  /*1f3b0*/  ISETP.GE.U32.AND P2, PT, R4, 0x7ffffdb0, PT ;  /* 0x7ffffdb00400780c */ /* 0x000fc60003f46070 */
[----:B------:R-:W4:Y:S01]  /*1f3c0*/  LDL.64 R22, [R1+0x550] ;  /* 0x0005500001167983 */ /* 0x000f220000100a00 */
[----:B------:R-:W-:Y:S02]  /*1f3d0*/  VIADD R4, R10, 0xfffffe2e ;  /* 0xfffffe2e0a047836 */ /* 0x000fe40000000000 */
[----:B------:R-:W1:Y:S01]  /*1f3e0*/  LDC R10, c[0x0][0x3a0] ;  /* 0x0000e800ff0a7b82 */ /* 0x000e620000000800 */
[----:B------:R1:W-:Y:S04]  /*1f3f0*/  LDGSTS.E [R82+0x13800], desc[UR16][R32.64], !P4 ;  /* 0x1380000020527fae */ /* 0x0003e8000e1a1010 */
[----:B------:R-:W4:Y:S04]  /*1f400*/  LDL.64 R20, [R1+0x448] ;  /* 0x0004480001147983 */ /* 0x000f280000100a00 */
[----:B------:R1:W-:Y:S01]  /*1f410*/  LDGSTS.E [R82+0x13a00], desc[UR16][R28.64], !P4 ;  /* 0x13a000001c527fae */ /* 0x0003e2000e1a1010 */
[----:B------:R-:W-:-:S03]  /*1f420*/  ISETP.GE.U32.AND P4, PT, R4, 0x7ffffdaf, PT ;  /* 0x7ffffdaf0400780c */ /* 0x000fc60003f86070 */
[----:B------:R-:W4:Y:S04]  /*1f430*/  LDL.64 R32, [R1+0x570] ;  /* 0x0005700001207983 */ /* 0x000f280000100a00 */
[----:B------:R-:W4:Y:S04]  /*1f440*/  LDL.64 R28, [R1+0x558] ;  /* 0x00055800011c7983 */ /* 0x000f280000100a00 */
[----:B---3--:R3:W-:Y:S04]  /*1f450*/  LDGSTS.E [R82+0x13c00], desc[UR16][R18.64], !P0 ;  /* 0x13c0000012527fae */ /* 0x0087e8000c1a1010 */
[----:B-----5:R3:W-:Y:S04]  /*1f460*/  LDGSTS.E [R82+0x13e00], desc[UR16][R26.64], !P0 ;  /* 0x13e000001a527fae */ /* 0x0207e8000c1a1010 */
[----:B------:R-:W5:Y:S04]  /*1f470*/  LDL.64 R18, [R1+0x458] ;  /* 0x0004580001127983 */ /* 0x000f680000100a00 */
[----:B--2---:R3:W-:Y:S04]  /*1f480*/  LDGSTS.E [R82+0x14000], desc[UR16][R24.64], !P2 ;  /* 0x1400000018527fae */ /* 0x0047e8000d1a1010 */
[----:B------:R-:W2:Y:S04]  /*1f490*/  LDL.64 R26, [R1+0x568] ;  /* 0x00056800011a7983 */ /* 0x000ea80000100a00 */
[----:B------:R3:W-:Y:S04]  /*1f4a0*/  LDGSTS.E [R82+0x14200], desc[UR16][R16.64], !P2 ;  /* 0x1420000010527fae */ /* 0x0007e8000d1a1010 */
[----:B------:R-:W3:Y:S04]  /*1f4b0*/  LDL.64 R24, [R1+0x460] ;  /* 0x0004600001187983 */ /* 0x000ee80000100a00 */
[----:B------:R-:W3:Y:S04]  /*1f4c0*/  LDL.64 R16, [R1+0x578] ;  /* 0x0005780001107983 */ /* 0x000ee80000100a00 */
[----:B------:R1:W-:Y:S01]  /*1f4d0*/  LDGSTS.E [R82+0x14400], desc[UR16][R14.64], !P4 ;  /* 0x144000000e527fae */ /* 0x0003e2000e1a1010 */
[----:B------:R-:W-:-:S03]  /*1f4e0*/  IADD3 R4, PT, PT, R5, -0x1d3, RZ ;  /* 0xfffffe2d05047810 */ /* 0x000fc60007ffe0ff */
[----:B------:R1:W-:Y:S04]  /*1f4f0*/  LDGSTS.E [R82+0x14600], desc[UR16][R30.64], !P4 ;  /* 0x146000001e527fae */ /* 0x0003e8000e1a1010 */
[----:B------:R-:W3:Y:S01]  /*1f500*/  LDL.64 R14, [R1+0x470] ;  /* 0x00047000010e7983 */ /* 0x000ee20000100a00 */
[----:B------:R-:W-:Y:S01]  /*1f510*/  ISETP.GE.U32.AND P0, PT, R4, 0x7ffffdae, PT ;  /* 0x7ffffdae0400780c */ /* 0x000fe20003f06070 */
[----:B------:R-:W-:Y:S01]  /*1f520*/  VIADD R4, R9, 0xfffffe2c ;  /* 0xfffffe2c09047836 */ /* 0x000fe20000000000 */
[----:B------:R-:W-:Y:S01]  /*1f530*/  IADD3 R5, PT, PT, R7, -0x1d6, RZ ;  /* 0xfffffe2a07057810 */ /* 0x000fe20007ffe0ff */
[----:B------:R-:W3:Y:S01]  /*1f540*/  LDL.64 R30, [R1+0x488] ;  /* 0x00048800011e7983 */ /* 0x000ee20000100a00 */
[----:B------:R-:W1:Y:S02]  /*1f550*/  LDC R9, c[0x0][0x3a0] ;  /* 0x0000e800ff097b82 */ /* 0x000e640000000800 */
[----:B------:R-:W-:Y:S01]  /*1f560*/  ISETP.GE.U32.AND P2, PT, R4, 0x7ffffdad, PT ;  /* 0x7ffffdad0400780c */ /* 0x000fe20003f46070 */
[----:B------:R-:W-:Y:S01]  /*1f570*/  VIADD R4, R8, 0xfffffe2b ;  /* 0xfffffe2b08047836 */ /* 0x000fe20000000000 */
[----:B------:R-:W-:-:S04]  /*1f580*/  ISETP.GE.U32.AND P4, PT, R5, 0x7ffffdab, PT ;  /* 0x7ffffdab0500780c */ /* 0x000fc80003f86070 */
[----:B------:R-:W1:Y:S01]  /*1f590*/  LDC R5, c[0x0][0x3a0] ;  /* 0x0000e800ff057b82 */ /* 0x000e620000000800 */
[----:B----4-:R4:W-:Y:S07]  /*1f5a0*/  LDGSTS.E [R82+0x14800], desc[UR16][R22.64], !P0 ;  /* 0x1480000016527fae */ /* 0x0109ee000c1a1010 */
[----:B------:R-:W1:Y:S01]  /*1f5b0*/  LDC R8, c[0x0][0x3a0] ;  /* 0x0000e800ff087b82 */ /* 0x000e620000000800 */
[----:B------:R4:W-:Y:S04]  /*1f5c0*/  LDGSTS.E [R82+0x14a00], desc[UR16][R20.64], !P0 ;  /* 0x14a0000014527fae */ /* 0x0009e8000c1a1010 */
[----:B------:R-:W4:Y:S01]  /*1f5d0*/  LDL.64 R22, [R1+0x478] ;  /* 0x0004780001167983 */ /* 0x000f220000100a00 */
[----:B------:R-:W-:-:S02]  /*1f5e0*/  ISETP.GE.U32.AND P0, PT, R4, 0x7ffffdac, PT ;  /* 0x7ffffdac0400780c */ /* 0x000fc40003f06070 */
[----:B------:R-:W1:Y:S01]  /*1f5f0*/  LDC R7, c[0x0][0x3a0] ;  /* 0x0000e800ff077b82 */ /* 0x000e620000000800 */
[----:B------:R-:W4:Y:S04]  /*1f600*/  LDL.64 R20, [R1+0x560] ;  /* 0x0005600001147983 */ /* 0x000f280000100a00 */
[----:B------:R1:W-:Y:S04]  /*1f610*/  LDGSTS.E [R82+0x14c00], desc[UR16][R28.64], !P2 ;  /* 0x14c000001c527fae */ /* 0x0003e8000d1a1010 */
[----:B------:R-:W4:Y:S04]  /*1f620*/  LDL.64 R28, [R1+0x548] ;  /* 0x00054800011c7983 */ /* 0x000f280000100a00 */
[----:B-----5:R1:W-:Y:S04]  /*1f630*/  LDGSTS.E [R82+0x14e00], desc[UR16][R18.64], !P2 ;  /* 0x14e0000012527fae */ /* 0x0203e8000d1a1010 */
[----:B--2---:R2:W-:Y:S04]  /*1f640*/  LDGSTS.E [R82+0x15000], desc[UR16][R26.64], !P0 ;  /* 0x150000001a527fae */ /* 0x0045e8000c1a1010 */
[----:B------:R-:W5:Y:S04]  /*1f650*/  LDL.64 R18, [R1+0x490] ;  /* 0x0004900001127983 */ /* 0x000f680000100a00 */
[----:B---3--:R2:W-:Y:S04]  /*1f660*/  LDGSTS.E [R82+0x15200], desc[UR16][R24.64], !P0 ;  /* 0x1520000018527fae */ /* 0x0085e8000c1a1010 */
[----:B------:R-:W3:Y:S04]  /*1f670*/  LDL.64 R26, [R1+0x530] ;  /* 0x00053000011a7983 */ /* 0x000ee80000100a00 */
[----:B------:R2:W-:Y:S04]  /*1f680*/  LDGSTS.E [R82+0x15400], desc[UR16][R16.64], !P4 ;  /* 0x1540000010527fae */ /* 0x0005e8000e1a1010 */
[----:B------:R-:W2:Y:S04]  /*1f690*/  LDL.64 R24, [R1+0x4a0] ;  /* 0x0004a00001187983 */ /* 0x000ea80000100a00 */
[----:B------:R-:W2:Y:S04]  /*1f6a0*/  LDL.64 R16, [R1+0x580] ;  /* 0x0005800001107983 */ /* 0x000ea80000100a00 */
[----:B------:R1:W-:Y:S04]  /*1f6b0*/  LDGSTS.E [R82+0x15600], desc[UR16][R14.64], !P4 ;  /* 0x156000000e527fae */ /* 0x0003e8000e1a1010 */
[----:B------:R-:W2:Y:S01]  /*1f6c0*/  LDL.64 R14, [R1+0x4b0] ;  /* 0x0004b000010e7983 */ /* 0x000ea20000100a00 */
[----:B------:R-:W-:-:S02]  /*1f6d0*/  VIADD R4, R6, 0xfffffe29 ;  /* 0xfffffe2906047836 */ /* 0x000fc40000000000 */
[----:B------:R-:W2:Y:S03]  /*1f6e0*/  LDC R6, c[0x0][0x3a0] ;  /* 0x0000e800ff067b82 */ /* 0x000ea60000000800 */
[----:B------:R-:W-:Y:S01]  /*1f6f0*/  ISETP.GE.U32.AND P2, PT, R4, 0x7ffffdaa, PT ;  /* 0x7ffffdaa0400780c */ /* 0x000fe20003f46070 */
[----:B-1----:R-:W-:-:S04]  /*1f700*/  VIADD R4, R12, 0xfffffe28 ;  /* 0xfffffe280c047836 */ /* 0x002fc80000000000 */
[----:B------:R-:W1:Y:S01]  /*1f710*/  LDC R12, c[0x0][0x3a0] ;  /* 0x0000e800ff0c7b82 */ /* 0x000e620000000800 */
[----:B------:R-:W-:Y:S02]  /*1f720*/  ISETP.GE.U32.AND P0, PT, R4, 0x7ffffda9, PT ;  /* 0x7ffffda90400780c */ /* 0x000fe40003f06070 */
[----:B------:R-:W-:-:S04]  /*1f730*/  IADD3 R4, PT, PT, R11, -0x1d9, RZ ;  /* 0xfffffe270b047810 */ /* 0x000fc80007ffe0ff */
[----:B------:R-:W-:Y:S01]  /*1f740*/  ISETP.GE.U32.AND P4, PT, R4, 0x7ffffda8, PT ;  /* 0x7ffffda80400780c */ /* 0x000fe20003f86070 */
[----:B------:R-:W-:Y:S01]  /*1f750*/  VIADD R4, R10, 0xfffffe26 ;  /* 0xfffffe260a047836 */ /* 0x000fe20000000000 */
[----:B------:R1:W-:Y:S01]  /*1f760*/  LDGSTS.E [R82+0x15800], desc[UR16][R32.64], !P2 ;  /* 0x1580000020527fae */ /* 0x0003e2000d1a1010 */
[----:B------:R-:W1:Y:S03]  /*1f770*/  LDC R11, c[0x0][0x3a0] ;  /* 0x0000e800ff0b7b82 */ /* 0x000e660000000800 */
[----:B----4-:R4:W-:Y:S01]  /*1f780*/  LDGSTS.E [R82+0x15a00], desc[UR16][R22.64], !P2 ;  /* 0x15a0000016527fae */ /* 0x0109e2000d1a1010 */
[----:B------:R-:W-:Y:S01]  /*1f790*/  ISETP.GE.U32.AND P2, PT, R4, 0x7ffffda7, PT ;  /* 0x7ffffda70400780c */ /* 0x000fe20003f46070 */
[----:B------:R-:W-:Y:S02]  /*1f7a0*/  VIADD R4, R5, 0xfffffe25 ;  /* 0xfffffe2505047836 */ /* 0x000fe40000000000 */
[----:B------:R4:W-:Y:S01]  /*1f7b0*/  LDGSTS.E [R82+0x15c00], desc[UR16][R20.64], !P0 ;  /* 0x15c0000014527fae */ /* 0x0009e2000c1a1010 */
[----:B------:R-:W1:Y:S03]  /*1f7c0*/  LDC R10, c[0x0][0x3a0] ;  /* 0x0000e800ff0a7b82 */ /* 0x000e660000000800 */
[----:B------:R4:W-:Y:S04]  /*1f7d0*/  LDGSTS.E [R82+0x15e00], desc[UR16][R30.64], !P0 ;  /* 0x15e000001e527fae */ /* 0x0009e8000c1a1010 */
[----:B------:R-:W4:Y:S01]  /*1f7e0*/  LDL.64 R22, [R1+0x590] ;  /* 0x0005900001167983 */ /* 0x000f220000100a00 */
[----:B------:R-:W-:-:S03]  /*1f7f0*/  ISETP.GE.U32.AND P0, PT, R4, 0x7ffffda6, PT ;  /* 0x7ffffda60400780c */ /* 0x000fc60003f06070 */
[----:B------:R-:W4:Y:S04]  /*1f800*/  LDL.64 R20, [R1+0x4b8] ;  /* 0x0004b80001147983 */ /* 0x000f280000100a00 */
[----:B------:R1:W-:Y:S04]  /*1f810*/  LDGSTS.E [R82+0x16000], desc[UR16][R28.64], !P4 ;  /* 0x160000001c527fae */ /* 0x0003e8000e1a1010 */
[----:B------:R-:W4:Y:S04]  /*1f820*/  LDL.64 R30, [R1+0x5a0] ;  /* 0x0005a000011e7983 */ /* 0x000f280000100a00 */
[----:B------:R-:W4:Y:S04]  /*1f830*/  LDL.64 R32, [R1+0x5b8] ;  /* 0x0005b80001207983 */ /* 0x000f280000100a00 */
[----:B------:R-:W4:Y:S04]  /*1f840*/  LDL.64 R28, [R1+0x4c8] ;  /* 0x0004c800011c7983 */ /* 0x000f280000100a00 */
[----:B-----5:R1:W-:Y:S04]  /*1f850*/  LDGSTS.E [R82+0x16200], desc[UR16][R18.64], !P4 ;  /* 0x1620000012527fae */ /* 0x0203e8000e1a1010 */
[----:B---3--:R3:W-:Y:S04]  /*1f860*/  LDGSTS.E [R82+0x16400], desc[UR16][R26.64], !P2 ;  /* 0x164000001a527fae */ /* 0x0087e8000d1a1010 */
[----:B------:R-:W5:Y:S04]  /*1f870*/  LDL.64 R18, [R1+0x5b0] ;  /* 0x0005b00001127983 */ /* 0x000f680000100a00 */
[----:B--2---:R3:W-:Y:S04]  /*1f880*/  LDGSTS.E [R82+0x16600], desc[UR16][R24.64], !P2 ;  /* 0x1660000018527fae */ /* 0x0047e8000d1a1010 */
[----:B------:R-:W2:Y:S04]  /*1f890*/  LDL.64 R26, [R1+0x4d0] ;  /* 0x0004d000011a7983 */ /* 0x000ea80000100a00 */
[----:B------:R3:W-:Y:S01]  /*1f8a0*/  LDGSTS.E [R82+0x16800], desc[UR16][R16.64], !P0 ;  /* 0x1680000010527fae */ /* 0x0007e2000c1a1010 */
[----:B------:R-:W-:Y:S01]  /*1f8b0*/  IADD3 R4, PT, PT, R9, -0x1dc, RZ ;  /* 0xfffffe2409047810 */ /* 0x000fe20007ffe0ff */
[----:B------:R-:W-:Y:S01]  /*1f8c0*/  VIADD R5, R7, 0xfffffe22 ;  /* 0xfffffe2207057836 */ /* 0x000fe20000000000 */
[----:B------:R-:W1:Y:S01]  /*1f8d0*/  LDC R9, c[0x0][0x3a0] ;  /* 0x0000e800ff097b82 */ /* 0x000e620000000800 */
[----:B------:R-:W3:Y:S04]  /*1f8e0*/  LDL.64 R24, [R1+0x4e8] ;  /* 0x0004e80001187983 */ /* 0x000ee80000100a00 */
[----:B------:R-:W3:Y:S04]  /*1f8f0*/  LDL.64 R16, [R1+0x4e0] ;  /* 0x0004e00001107983 */ /* 0x000ee80000100a00 */
[----:B------:R1:W-:Y:S01]  /*1f900*/  LDGSTS.E [R82+0x16a00], desc[UR16][R14.64], !P0 ;  /* 0x16a000000e527fae */ /* 0x0003e2000c1a1010 */
[----:B------:R-:W-:Y:S01]  /*1f910*/  ISETP.GE.U32.AND P4, PT, R4, 0x7ffffda5, PT ;  /* 0x7ffffda50400780c */ /* 0x000fe20003f86070 */
[----:B------:R-:W2:Y:S02]  /*1f920*/  LDC R7, c[0x0][0x3a0] ;  /* 0x0000e800ff077b82 */ /* 0x000ea40000000800 */
[----:B------:R-:W3:Y:S01]  /*1f930*/  LDL.64 R14, [R1+0x5c8] ;  /* 0x0005c800010e7983 */ /* 0x000ee20000100a00 */
[----:B------:R-:W-:Y:S01]  /*1f940*/  VIADD R4, R8, 0xfffffe23 ;  /* 0xfffffe2308047836 */ /* 0x000fe20000000000 */
[----:B------:R-:W-:-:S04]  /*1f950*/  ISETP.GE.U32.AND P2, PT, R5, 0x7ffffda3, PT ;  /* 0x7ffffda30500780c */ /* 0x000fc80003f46070 */
[----:B------:R-:W2:Y:S01]  /*1f960*/  LDC R8, c[0x0][0x3a0] ;  /* 0x0000e800ff087b82 */ /* 0x000ea20000000800 */
[----:B------:R-:W-:Y:S02]  /*1f970*/  ISETP.GE.U32.AND P0, PT, R4, 0x7ffffda4, PT ;  /* 0x7ffffda40400780c */ /* 0x000fe40003f06070 */
[----:B------:R-:W-:-:S05]  /*1f980*/  IADD3 R4, PT, PT, R6, -0x1df, RZ ;  /* 0xfffffe2106047810 */ /* 0x000fca0007ffe0ff */
[----:B------:R-:W2:Y:S08]  /*1f990*/  LDC R5, c[0x0][0x3a0] ;  /* 0x0000e800ff057b82 */ /* 0x000eb00000000800 */
[----:B------:R-:W2:Y:S01]  /*1f9a0*/  LDC R6, c[0x0][0x3a0] ;  /* 0x0000e800ff067b82 */ /* 0x000ea20000000800 */
[----:B----4-:R4:W-:Y:S04]  /*1f9b0*/  LDGSTS.E [R82+0x16c00], desc[UR16][R22.64], !P4 ;  /* 0x16c0000016527fae */ /* 0x0109e8000e1a1010 */
[----:B------:R4:W-:Y:S01]  /*1f9c0*/  LDGSTS.E [R82+0x16e00], desc[UR16][R20.64], !P4 ;  /* 0x16e0000014527fae */ /* 0x0009e2000e1a1010 */
[----:B------:R-:W-:Y:S01]  /*1f9d0*/  ISETP.GE.U32.AND P4, PT, R4, 0x7ffffda2, PT ;  /* 0x7ffffda20400780c */ /* 0x000fe20003f86070 */
[----:B-1----:R-:W-:-:S02]  /*1f9e0*/  VIADD R4, R12, 0xfffffe20 ;  /* 0xfffffe200c047836 */ /* 0x002fc40000000000 */
[----:B------:R-:W1:Y:S01]  /*1f9f0*/  LDC R12, c[0x0][0x3a0] ;  /* 0x0000e800ff0c7b82 */ /* 0x000e620000000800 */
[----:B------:R-:W4:Y:S04]  /*1fa00*/  LDL.64 R22, [R1+0x5d8] ;  /* 0x0005d80001167983 */ /* 0x000f280000100a00 */
[----:B------:R-:W4:Y:S04]  /*1fa10*/  LDL.64 R20, [R1+0x4f8] ;  /* 0x0004f80001147983 */ /* 0x000f280000100a00 */
[----:B------:R1:W-:Y:S04]  /*1fa20*/  LDGSTS.E [R82+0x17000], desc[UR16][R30.64], !P0 ;  /* 0x170000001e527fae */ /* 0x0003e8000c1a1010 */
[----:B------:R1:W-:Y:S01]  /*1fa30*/  LDGSTS.E [R82+0x17200], desc[UR16][R28.64], !P0 ;  /* 0x172000001c527fae */ /* 0x0003e2000c1a1010 */
[----:B------:R-:W-:-:S03]  /*1fa40*/  ISETP.GE.U32.AND P0, PT, R4, 0x7ffffda1, PT ;  /* 0x7ffffda10400780c */ /* 0x000fc60003f06070 */
[----:B------:R-:W4:Y:S04]  /*1fa50*/  LDL.64 R30, [R1+0x5e8] ;  /* 0x0005e800011e7983 */ /* 0x000f280000100a00 */
[----:B------:R-:W4:Y:S04]  /*1fa60*/  LDL.64 R28, [R1+0x510] ;  /* 0x00051000011c7983 */ /* 0x000f280000100a00 */
[----:B-----5:R1:W-:Y:S04]  /*1fa70*/  LDGSTS.E [R82+0x17400], desc[UR16][R18.64], !P2 ;  /* 0x1740000012527fae */ /* 0x0203e8000d1a1010 */
[----:B--2---:R2:W-:Y:S04]  /*1fa80*/  LDGSTS.E [R82+0x17600], desc[UR16][R26.64], !P2 ;  /* 0x176000001a527fae */ /* 0x0045e8000d1a1010 */
[----:B------:R-:W5:Y:S04]  /*1fa90*/  LDL.64 R18, [R1+0x5f0] ;  /* 0x0005f00001127983 */ /* 0x000f680000100a00 */
[----:B------:R2:W-:Y:S04]  /*1faa0*/  LDGSTS.E [R82+0x17800], desc[UR16][R32.64], !P4 ;  /* 0x1780000020527fae */ /* 0x0005e8000e1a1010 */
[----:B------:R-:W2:Y:S04]  /*1fab0*/  LDL.64 R26, [R1+0x520] ;  /* 0x00052000011a7983 */ /* 0x000ea80000100a00 */
[----:B---3--:R3:W-:Y:S01]  /*1fac0*/  LDGSTS.E [R82+0x17a00], desc[UR16][R16.64], !P4 ;  /* 0x17a0000010527fae */ /* 0x0087e2000e1a1010 */
[----:B------:R-:W-:-:S02]  /*1fad0*/  VIADD R4, R11, 0xfffffe1f ;  /* 0xfffffe1f0b047836 */ /* 0x000fc40000000000 */
[----:B------:R-:W1:Y:S01]  /*1fae0*/  LDC R11, c[0x0][0x3a0] ;  /* 0x0000e800ff0b7b82 */ /* 0x000e620000000800 */
[----:B------:R-:W3:Y:S04]  /*1faf0*/  LDL.64 R32, [R1+0x628] ;  /* 0x0006280001207983 */ /* 0x000ee80000100a00 */
[----:B------:R-:W3:Y:S04]  /*1fb00*/  LDL.64 R16, [R1+0x600] ;  /* 0x0006000001107983 */ /* 0x000ee80000100a00 */
[----:B------:R1:W-:Y:S01]  /*1fb10*/  LDGSTS.E [R82+0x17c00], desc[UR16][R14.64], !P0 ;  /* 0x17c000000e527fae */ /* 0x0003e2000c1a1010 */
[----:B------:R-:W-:-:S03]  /*1fb20*/  ISETP.GE.U32.AND P2, PT, R4, 0x7ffffda0, PT ;  /* 0x7ffffda00400780c */ /* 0x000fc60003f46070 */
[----:B------:R-:W3:Y:S01]  /*1fb30*/  LDL.64 R14, [R1+0x588] ;  /* 0x00058800010e7983 */ /* 0x000ee20000100a00 */
[----:B------:R-:W-:Y:S02]  /*1fb40*/  IADD3 R4, PT, PT, R10, -0x1e2, RZ ;  /* 0xfffffe1e0a047810 */ /* 0x000fe40007ffe0ff */
[----:B------:R-:W1:Y:S01]  /*1fb50*/  LDC R10, c[0x0][0x3a0] ;  /* 0x0000e800ff0a7b82 */ /* 0x000e620000000800 */
[----:B------:R1:W-:Y:S01]  /*1fb60*/  LDGSTS.E [R82+0x17e00], desc[UR16][R24.64], !P0 ;  /* 0x17e0000018527fae */ /* 0x0003e2000c1a1010 */
[----:B------:R-:W-:Y:S01]  /*1fb70*/  ISETP.GE.U32.AND P4, PT, R4, 0x7ffffd9f, PT ;  /* 0x7ffffd9f0400780c */ /* 0x000fe20003f86070 */
[----:B------:R-:W-:-:S05]  /*1fb80*/  VIADD R4, R5, 0xfffffe1d ;  /* 0xfffffe1d05047836 */ /* 0x000fca0000000000 */
[----:B------:R-:W-:Y:S01]  /*1fb90*/  ISETP.GE.U32.AND P0, PT, R4, 0x7ffffd9e, PT ;  /* 0x7ffffd9e0400780c */ /* 0x000fe20003f06070 */
[----:B------:R-:W-:Y:S01]  /*1fba0*/  VIADD R4, R9, 0xfffffe1c ;  /* 0xfffffe1c09047836 */ /* 0x000fe20000000000 */
[----:B------:R-:W3:Y:S04]  /*1fbb0*/  LDL.64 R24, [R1+0x610] ;  /* 0x0006100001187983 */ /* 0x000ee80000100a00 */
[----:B----4-:R4:W-:Y:S01]  /*1fbc0*/  LDGSTS.E [R82+0x18000], desc[UR16][R22.64], !P2 ;  /* 0x1800000016527fae */ /* 0x0109e2000d1a1010 */
[----:B------:R-:W-:Y:S01]  /*1fbd0*/  VIADD R5, R7, 0xfffffe1a ;  /* 0xfffffe1a07057836 */ /* 0x000fe20000000000 */
[----:B------:R-:W1:Y:S02]  /*1fbe0*/  LDC R9, c[0x0][0x3a0] ;  /* 0x0000e800ff097b82 */ /* 0x000e640000000800 */
[----:B------:R4:W-:Y:S01]  /*1fbf0*/  LDGSTS.E [R82+0x18200], desc[UR16][R20.64], !P2 ;  /* 0x1820000014527fae */ /* 0x0009e2000d1a1010 */
[----:B------:R-:W-:-:S05]  /*1fc00*/  ISETP.GE.U32.AND P2, PT, R4, 0x7ffffd9d, PT ;  /* 0x7ffffd9d0400780c */ /* 0x000fca0003f46070 */
[----:B------:R-:W1:Y:S01]  /*1fc10*/  LDC R7, c[0x0][0x3a0] ;  /* 0x0000e800ff077b82 */ /* 0x000e620000000800 */
[----:B------:R-:W4:Y:S04]  /*1fc20*/  LDL.64 R22, [R1+0x598] ;  /* 0x0005980001167983 */ /* 0x000f280000100a00 */
[----:B------:R-:W4:Y:S04]  /*1fc30*/  LDL.64 R20, [R1+0x620] ;  /* 0x0006200001147983 */ /* 0x000f280000100a00 */
[----:B------:R1:W-:Y:S04]  /*1fc40*/  LDGSTS.E [R82+0x18400], desc[UR16][R30.64], !P4 ;  /* 0x184000001e527fae */ /* 0x0003e8000e1a1010 */
[----:B------:R1:W-:Y:S04]  /*1fc50*/  LDGSTS.E [R82+0x18600], desc[UR16][R28.64], !P4 ;  /* 0x186000001c527fae */ /* 0x0003e8000e1a1010 */
[----:B------:R-:W4:Y:S04]  /*1fc60*/  LDL.64 R30, [R1+0x638] ;  /* 0x00063800011e7983 */ /* 0x000f280000100a00 */
[----:B------:R-:W4:Y:S04]  /*1fc70*/  LDL.64 R28, [R1+0x5d0] ;  /* 0x0005d000011c7983 */ /* 0x000f280000100a00 */
[----:B-----5:R1:W-:Y:S04]  /*1fc80*/  LDGSTS.E [R82+0x18800], desc[UR16][R18.64], !P0 ;  /* 0x1880000012527fae */ /* 0x0203e8000c1a1010 */
[----:B--2---:R2:W-:Y:S04]  /*1fc90*/  LDGSTS.E [R82+0x18a00], desc[UR16][R26.64], !P0 ;  /* 0x18a000001a527fae */ /* 0x0045e8000c1a1010 */
[----:B------:R-:W5:Y:S01]  /*1fca0*/  LDL.64 R18, [R1+0x5c0] ;  /* 0x0005c00001127983 */ /* 0x000f620000100a00 */
[----:B------:R-:W-:-:S02]  /*1fcb0*/  IADD3 R4, PT, PT, R8, -0x1e5, RZ ;  /* 0xfffffe1b08047810 */ /* 0x000fc40007ffe0ff */
[----:B------:R-:W-:Y:S01]  /*1fcc0*/  ISETP.GE.U32.AND P4, PT, R5, 0x7ffffd9b, PT ;  /* 0x7ffffd9b0500780c */ /* 0x000fe20003f86070 */
[----:B------:R-:W2:Y:S01]  /*1fcd0*/  LDC R8, c[0x0][0x3a0] ;  /* 0x0000e800ff087b82 */ /* 0x000ea20000000800 */
[----:B------:R-:W2:Y:S04]  /*1fce0*/  LDL.64 R26, [R1+0x658] ;  /* 0x00065800011a7983 */ /* 0x000ea80000100a00 */
[----:B---3--:R3:W-:Y:S01]  /*1fcf0*/  LDGSTS.E [R82+0x18c00], desc[UR16][R16.64], !P2 ;  /* 0x18c0000010527fae */ /* 0x0087e2000d1a1010 */
[----:B------:R-:W-:Y:S02]  /*1fd00*/  ISETP.GE.U32.AND P0, PT, R4, 0x7ffffd9c, PT ;  /* 0x7ffffd9c0400780c */ /* 0x000fe40003f06070 */
[----:B------:R-:W2:Y:S01]  /*1fd10*/  LDC R5, c[0x0][0x3a0] ;  /* 0x0000e800ff057b82 */ /* 0x000ea20000000800 */
[----:B------:R-:W2:Y:S04]  /*1fd20*/  LDL.64 R16, [R1+0x648] ;  /* 0x0006480001107983 */ /* 0x000ea80000100a00 */
[----:B------:R3:W-:Y:S04]  /*1fd30*/  LDGSTS.E [R82+0x18e00], desc[UR16][R14.64], !P2 ;  /* 0x18e000000e527fae */ /* 0x0007e8000d1a1010 */
[----:B------:R-:W3:Y:S01]  /*1fd40*/  LDL.64 R14, [R1+0x5e0] ;  /* 0x0005e000010e7983 */ /* 0x000ee20000100a00 */
[----:B------:R-:W-:-:S02]  /*1fd50*/  VIADD R4, R6, 0xfffffe19 ;  /* 0xfffffe1906047836 */ /* 0x000fc40000000000 */
[----:B------:R-:W2:Y:S01]  /*1fd60*/  LDC R6, c[0x0][0x3a0] ;  /* 0x0000e800ff067b82 */ /* 0x000ea20000000800 */
[----:B------:R2:W-:Y:S02]  /*1fd70*/  LDGSTS.E [R82+0x19000], desc[UR16][R24.64], !P0 ;  /* 0x1900000018527fae */ /* 0x0005e4000c1a1010 */
[----:B------:R-:W-:Y:S02]  /*1fd80*/  ISETP.GE.U32.AND P2, PT, R4, 0x7ffffd9a, PT ;  /* 0x7ffffd9a0400780c */ /* 0x000fe40003f46070 */
[----:B-1----:R-:W-:-:S03]  /*1fd90*/  IADD3 R4, PT, PT, R12, -0x1e8, RZ ;  /* 0xfffffe180c047810 */ /* 0x002fc60007ffe0ff */
[----:B------:R-:W1:Y:S01]  /*1fda0*/  LDC R12, c[0x0][0x3a0] ;  /* 0x0000e800ff0c7b82 */ /* 0x000e620000000800 */
[----:B------:R-:W3:Y:S04]  /*1fdb0*/  LDL.64 R24, [R1+0x5f8] ;  /* 0x0005f80001187983 */ /* 0x000ee80000100a00 */
[----:B----4-:R4:W-:Y:S01]  /*1fdc0*/  LDGSTS.E [R82+0x19200], desc[UR16][R22.64], !P0 ;  /* 0x1920000016527fae */ /* 0x0109e2000c1a1010 */
[----:B------:R-:W-:Y:S01]  /*1fdd0*/  ISETP.GE.U32.AND P0, PT, R4, 0x7ffffd99, PT ;  /* 0x7ffffd990400780c */ /* 0x000fe20003f06070 */
[----:B------:R-:W-:Y:S02]  /*1fde0*/  VIADD R4, R11, 0xfffffe17 ;  /* 0xfffffe170b047836 */ /* 0x000fe40000000000 */
[----:B------:R4:W-:Y:S01]  /*1fdf0*/  LDGSTS.E [R82+0x19400], desc[UR16][R20.64], !P4 ;  /* 0x1940000014527fae */ /* 0x0009e2000e1a1010 */
[----:B------:R-:W1:Y:S03]  /*1fe00*/  LDC R11, c[0x0][0x3a0] ;  /* 0x0000e800ff0b7b82 */ /* 0x000e660000000800 */
[----:B------:R4:W-:Y:S01]  /*1fe10*/  LDGSTS.E [R82+0x19600], desc[UR16][R34.64], !P4 ;  /* 0x1960000022527fae */ /* 0x0009e2000e1a1010 */
[----:B------:R-:W-:-:S03]  /*1fe20*/  ISETP.GE.U32.AND P4, PT, R4, 0x7ffffd98, PT ;  /* 0x7ffffd980400780c */ /* 0x000fc60003f86070 */
[----:B------:R-:W4:Y:S04]  /*1fe30*/  LDL.64 R22, [R1+0x660] ;  /* 0x0006600001167983 */ /* 0x000f280000100a00 */
[----:B------:R-:W4:Y:S04]  /*1fe40*/  LDL.64 R20, [R1+0x608] ;  /* 0x0006080001147983 */ /* 0x000f280000100a00 */
[----:B------:R1:W-:Y:S01]  /*1fe50*/  LDGSTS.E [R82+0x19800], desc[UR16][R32.64], !P2 ;  /* 0x1980000020527fae */ /* 0x0003e2000d1a1010 */
[----:B------:R-:W-:Y:S02]  /*1fe60*/  VIADD R4, R10, 0xfffffe16 ;  /* 0xfffffe160a047836 */ /* 0x000fe40000000000 */
[----:B------:R-:W1:Y:S01]  /*1fe70*/  LDC R10, c[0x0][0x3a0] ;  /* 0x0000e800ff0a7b82 */ /* 0x000e620000000800 */
[----:B------:R-:W4:Y:S04]  /*1fe80*/  LDL.64 R34, [R1+0x640] ;  /* 0x0006400001227983 */ /* 0x000f280000100a00 */
[----:B------:R-:W4:Y:S04]  /*1fe90*/  LDL.64 R32, [R1+0x678] ;  /* 0x0006780001207983 */ /* 0x000f280000100a00 */
[----:B-----5:R1:W-:Y:S04]  /*1fea0*/  LDGSTS.E [R82+0x19a00], desc[UR16][R18.64], !P2 ;  /* 0x19a0000012527fae */ /* 0x0203e8000d1a1010 */
[----:B------:R1:W-:Y:S04]  /*1feb0*/  LDGSTS.E [R82+0x19c00], desc[UR16][R30.64], !P0 ;  /* 0x19c000001e527fae */ /* 0x0003e8000c1a1010 */
[----:B------:R1:W-:Y:S04]  /*1fec0*/  LDGSTS.E [R82+0x19e00], desc[UR16][R28.64], !P0 ;  /* 0x19e000001c527fae */ /* 0x0003e8000c1a1010 */
[----:B------:R-:W5:Y:S04]  /*1fed0*/  LDL.64 R18, [R1+0x670] ;  /* 0x0006700001127983 */ /* 0x000f680000100a00 */
[----:B------:R-:W5:Y:S04]  /*1fee0*/  LDL.64 R30, [R1+0x618] ;  /* 0x00061800011e7983 */ /* 0x000f680000100a00 */
[----:B------:R-:W5:Y:S04]  /*1fef0*/  LDL.64 R28, [R1+0x680] ;  /* 0x00068000011c7983 */ /* 0x000f680000100a00 */
[----:B--2---:R2:W-:Y:S04]  /*1ff00*/  LDGSTS.E [R82+0x1a000], desc[UR16][R16.64], !P4 ;  /* 0x1a00000010527fae */ /* 0x0045e8000e1a1010 */
[----:B------:R-:W2:Y:S04]  /*1ff10*/  LDL.64 R16, [R1+0x630] ;  /* 0x0006300001107983 */ /* 0x000ea80000100a00 */
[----:B---3--:R3:W-:Y:S04]  /*1ff20*/  LDGSTS.E [R82+0x1a200], desc[UR16][R14.64], !P4 ;  /* 0x1a2000000e527fae */ /* 0x0087e8000e1a1010 */
[----:B------:R-:W3:Y:S01]  /*1ff30*/  LDL.64 R14, [R1+0x690] ;  /* 0x00069000010e7983 */ /* 0x000ee20000100a00 */
[----:B------:R-:W-:-:S02]  /*1ff40*/  ISETP.GE.U32.AND P2, PT, R4, 0x7ffffd97, PT ;  /* 0x7ffffd970400780c */ /* 0x000fc40003f46070 */
[----:B------:R-:W-:-:S04]  /*1ff50*/  IADD3 R4, PT, PT, R5, -0x1eb, RZ ;  /* 0xfffffe1505047810 */ /* 0x000fc80007ffe0ff */
[----:B------:R-:W-:Y:S01]  /*1ff60*/  ISETP.GE.U32.AND P0, PT, R4, 0x7ffffd96, PT ;  /* 0x7ffffd960400780c */ /* 0x000fe20003f06070 */
[----:B------:R-:W-:Y:S01]  /*1ff70*/  VIADD R4, R9, 0xfffffe14 ;  /* 0xfffffe1409047836 */ /* 0x000fe20000000000 */
[----:B------:R-:W-:Y:S01]  /*1ff80*/  IADD3 R5, PT, PT, R7, -0x1ee, RZ ;  /* 0xfffffe1207057810 */ /* 0x000fe20007ffe0ff */
[----:B------:R-:W1:Y:S03]  /*1ff90*/  LDC R9, c[0x0][0x3a0] ;  /* 0x0000e800ff097b82 */ /* 0x000e660000000800 */
[----:B------:R-:W-:Y:S01]  /*1ffa0*/  ISETP.GE.U32.AND P4, PT, R4, 0x7ffffd95, PT ;  /* 0x7ffffd950400780c */ /* 0x000fe20003f86070 */
[----:B------:R1:W-:Y:S01]  /*1ffb0*/  LDGSTS.E [R82+0x1a400], desc[UR16][R26.64], !P2 ;  /* 0x1a4000001a527fae */ /* 0x0003e2000d1a1010 */
[----:B------:R-:W-:-:S03]  /*1ffc0*/  VIADD R4, R8, 0xfffffe13 ;  /* 0xfffffe1308047836 */ /* 0x000fc60000000000 */
[----:B------:R1:W-:Y:S01]  /*1ffd0*/  LDGSTS.E [R82+0x1a600], desc[UR16][R24.64], !P2 ;  /* 0x1a60000018527fae */ /* 0x0003e2000d1a1010 */
[----:B------:R-:W1:Y:S01]  /*1ffe0*/  LDC R8, c[0x0][0x3a0] ;  /* 0x0000e800ff087b82 */ /* 0x000e620000000800 */
[----:B------:R-:W-:Y:S02]  /*1fff0*/  ISETP.GE.U32.AND P2, PT, R4, 0x7ffffd94, PT ;  /* 0x7ffffd940400780c */ /* 0x000fe40003f46070 */
[----:B----4-:R4:W-:Y:S05]  /*20000*/  LDGSTS.E [R82+0x1a800], desc[UR16][R22.64], !P0 ;  /* 0x1a80000016527fae */ /* 0x0109ea000c1a1010 */
[----:B------:R-:W1:Y:S01]  /*20010*/  LDC R7, c[0x0][0x3a0] ;  /* 0x0000e800ff077b82 */ /* 0x000e620000000800 */
[----:B------:R-:W4:Y:S04]  /*20020*/  LDL.64 R26, [R1+0x698] ;  /* 0x00069800011a7983 */ /* 0x000f280000100a00 */
[----:B------:R-:W4:Y:S04]  /*20030*/  LDL.64 R24, [R1+0x650] ;  /* 0x0006500001187983 */ /* 0x000f280000100a00 */
[----:B------:R-:W4:Y:S04]  /*20040*/  LDL.64 R22, [R1+0x6a8] ;  /* 0x0006a80001167983 */ /* 0x000f280000100a00 */
[----:B------:R1:W-:Y:S01]  /*20050*/  LDGSTS.E [R82+0x1aa00], desc[UR16][R20.64], !P0 ;  /* 0x1aa0000014527fae */ /* 0x0003e2000c1a1010 */
[----:B------:R-:W-:Y:S01]  /*20060*/  ISETP.GE.U32.AND P0, PT, R5, 0x7ffffd93, PT ;  /* 0x7ffffd930500780c */ /* 0x000fe20003f06070 */
[----:B------:R-:W-:Y:S01]  /*20070*/  VIADD R4, R6, 0xfffffe11 ;  /* 0xfffffe1106047836 */ /* 0x000fe20000000000 */
[----:B------:R-:W1:Y:S08]  /*20080*/  LDC R5, c[0x0][0x3a0] ;  /* 0x0000e800ff057b82 */ /* 0x000e700000000800 */
[----:B------:R-:W1:Y:S01]  /*20090*/  LDC R6, c[0x0][0x3a0] ;  /* 0x0000e800ff067b82 */ /* 0x000e620000000800 */
        /* <DEDUP_REMOVED lines=9> */
[----:B---3--:R3:W-:Y:S01]  /*20130*/  LDGSTS.E [R82+0x1b400], desc[UR16][R14.64], !P0 ;  /* 0x1b4000000e527fae */ /* 0x0087e2000c1a1010 */
[----:B------:R-:W-:-:S03]  /*20140*/  ISETP.GE.U32.AND P4, PT, R4, 0x7ffffd92, PT ;  /* 0x7ffffd920400780c */ /* 0x000fc60003f86070 */
[----:B------:R-:W3:Y:S01]  /*20150*/  LDL.64 R14, [R1+0x6a0] ;  /* 0x0006a000010e7983 */ /* 0x000ee20000100a00 */
[----:B-1----:R-:W-:-:S03]  /*20160*/  VIADD R4, R12, 0xfffffe10 ;  /* 0xfffffe100c047836 */ /* 0x002fc60000000000 */
[----:B------:R1:W-:Y:S02]  /*20170*/  LDGSTS.E [R82+0x1b600], desc[UR16][R34.64], !P0 ;  /* 0x1b60000022527fae */ /* 0x0003e4000c1a1010 */
[----:B------:R-:W-:Y:S02]  /*20180*/  ISETP.GE.U32.AND P2, PT, R4, 0x7ffffd91, PT ;  /* 0x7ffffd910400780c */ /* 0x000fe40003f46070 */
[----:B------:R-:W-:Y:S02]  /*20190*/  IADD3 R4, PT, PT, R11, -0x1f1, RZ ;  /* 0xfffffe0f0b047810 */ /* 0x000fe40007ffe0ff */
[----:B------:R-:W1:Y:S02]  /*201a0*/  LDC R11, c[0x0][0x3a0] ;  /* 0x0000e800ff0b7b82 */ /* 0x000e640000000800 */
[----:B------:R-:W-:Y:S01]  /*201b0*/  ISETP.GE.U32.AND P0, PT, R4, 0x7ffffd90, PT ;  /* 0x7ffffd900400780c */ /* 0x000fe20003f06070 */
[----:B------:R-:W-:Y:S01]  /*201c0*/  VIADD R4, R10, 0xfffffe0e ;  /* 0xfffffe0e0a047836 */ /* 0x000fe20000000000 */
[----:B----4-:R4:W-:Y:S04]  /*201d0*/  LDGSTS.E [R82+0x1b800], desc[UR16][R26.64], !P4 ;  /* 0x1b8000001a527fae */ /* 0x0109e8000e1a1010 */
[----:B------:R-:W1:Y:S01]  /*201e0*/  LDC R10, c[0x0][0x3a0] ;  /* 0x0000e800ff0a7b82 */ /* 0x000e620000000800 */
[----:B------:R4:W-:Y:S01]  /*201f0*/  LDGSTS.E [R82+0x1ba00], desc[UR16][R24.64], !P4 ;  /* 0x1ba0000018527fae */ /* 0x0009e2000e1a1010 */
[----:B------:R-:W-:Y:S01]  /*20200*/  ISETP.GE.U32.AND P4, PT, R4, 0x7ffffd8f, PT ;  /* 0x7ffffd8f0400780c */ /* 0x000fe20003f86070 */
[----:B------:R-:W-:-:S02]  /*20210*/  VIADD R4, R5, 0xfffffe0d ;  /* 0xfffffe0d05047836 */ /* 0x000fc40000000000 */
[----:B------:R4:W-:Y:S04]  /*20220*/  LDGSTS.E [R82+0x1bc00], desc[UR16][R22.64], !P2 ;  /* 0x1bc0000016527fae */ /* 0x0009e8000d1a1010 */
[----:B------:R-:W4:Y:S04]  /*20230*/  LDL.64 R26, [R1+0x6e0] ;  /* 0x0006e000011a7983 */ /* 0x000f280000100a00 */
[----:B------:R-:W4:Y:S04]  /*20240*/  LDL.64 R24, [R1+0x6f0] ;  /* 0x0006f00001187983 */ /* 0x000f280000100a00 */
[----:B------:R-:W4:Y:S04]  /*20250*/  LDL.64 R22, [R1+0x6b0] ;  /* 0x0006b00001167983 */ /* 0x000f280000100a00 */
[----:B------:R1:W-:Y:S01]  /*20260*/  LDGSTS.E [R82+0x1be00], desc[UR16][R20.64], !P2 ;  /* 0x1be0000014527fae */ /* 0x0003e2000d1a1010 */
[----:B------:R-:W-:-:S03]  /*20270*/  ISETP.GE.U32.AND P2, PT, R4, 0x7ffffd8e, PT ;  /* 0x7ffffd8e0400780c */ /* 0x000fc60003f46070 */
[----:B------:R-:W4:Y:S04]  /*20280*/  LDL.64 R34, [R1+0x708] ;  /* 0x0007080001227983 */ /* 0x000f280000100a00 */
[----:B------:R-:W4:Y:S04]  /*20290*/  LDL.64 R20, [R1+0x6c0] ;  /* 0x0006c00001147983 */ /* 0x000f280000100a00 */
[----:B-----5:R1:W-:Y:S04]  /*202a0*/  LDGSTS.E [R82+0x1c000], desc[UR16][R18.64], !P0 ;  /* 0x1c00000012527fae */ /* 0x0203e8000c1a1010 */
[----:B------:R1:W-:Y:S04]  /*202b0*/  LDGSTS.E [R82+0x1c200], desc[UR16][R32.64], !P0 ;  /* 0x1c20000020527fae */ /* 0x0003e8000c1a1010 */
[----:B------:R1:W-:Y:S04]  /*202c0*/  LDGSTS.E [R82+0x1c400], desc[UR16][R30.64], !P4 ;  /* 0x1c4000001e527fae */ /* 0x0003e8000e1a1010 */
[----:B------:R-:W5:Y:S04]  /*202d0*/  LDL.64 R18, [R1+0x700] ;  /* 0x0007000001127983 */ /* 0x000f680000100a00 */
[----:B------:R-:W5:Y:S01]  /*202e0*/  LDL.64 R32, [R1+0x6e8] ;  /* 0x0006e80001207983 */ /* 0x000f620000100a00 */
[----:B------:R-:W-:Y:S01]  /*202f0*/  IADD3 R4, PT, PT, R9, -0x1f4, RZ ;  /* 0xfffffe0c09047810 */ /* 0x000fe20007ffe0ff */
[----:B------:R-:W-:Y:S01]  /*20300*/  VIADD R5, R7, 0xfffffe0a ;  /* 0xfffffe0a07057836 */ /* 0x000fe20000000000 */
[----:B------:R-:W1:Y:S01]  /*20310*/  LDC R9, c[0x0][0x3a0] ;  /* 0x0000e800ff097b82 */ /* 0x000e620000000800 */
[----:B------:R-:W5:Y:S04]  /*20320*/  LDL.64 R30, [R1+0x6f8] ;  /* 0x0006f800011e7983 */ /* 0x000f680000100a00 */
[----:B--2---:R2:W-:Y:S01]  /*20330*/  LDGSTS.E [R82+0x1c600], desc[UR16][R16.64], !P4 ;  /* 0x1c60000010527fae */ /* 0x0045e2000e1a1010 */
[----:B------:R-:W-:-:S02]  /*20340*/  ISETP.GE.U32.AND P0, PT, R4, 0x7ffffd8d, PT ;  /* 0x7ffffd8d0400780c */ /* 0x000fc40003f06070 */
[----:B------:R-:W-:Y:S01]  /*20350*/  IADD3 R13, PT, PT, R13, -0x180, RZ ;  /* 0xfffffe800d0d7810 */ /* 0x000fe20007ffe0ff */
[----:B------:R2:W-:Y:S01]  /*20360*/  LDGSTS.E [R82+0x1c800], desc[UR16][R28.64], !P2 ;  /* 0x1c8000001c527fae */ /* 0x0005e2000d1a1010 */
[----:B------:R-:W1:Y:S03]  /*20370*/  LDC R7, c[0x0][0x3a0] ;  /* 0x0000e800ff077b82 */ /* 0x000e660000000800 */
[----:B------:R-:W2:Y:S04]  /*20380*/  LDL.64 R16, [R1+0x6d8] ;  /* 0x0006d80001107983 */ /* 0x000ea80000100a00 */
[----:B---3--:R3:W-:Y:S01]  /*20390*/  LDGSTS.E [R82+0x1ca00], desc[UR16][R14.64], !P2 ;  /* 0x1ca000000e527fae */ /* 0x0087e2000d1a1010 */
[----:B------:R-:W-:-:S03]  /*203a0*/  VIADD R4, R8, 0xfffffe0b ;  /* 0xfffffe0b08047836 */ /* 0x000fc60000000000 */
[----:B------:R-:W3:Y:S04]  /*203b0*/  LDL.64 R28, [R1+0x728] ;  /* 0x00072800011c7983 */ /* 0x000ee80000100a00 */
[----:B------:R-:W3:Y:S01]  /*203c0*/  LDL.64 R14, [R1+0x718] ;  /* 0x00071800010e7983 */ /* 0x000ee20000100a00 */
[----:B------:R-:W-:Y:S01]  /*203d0*/  ISETP.GE.U32.AND P4, PT, R4, 0x7ffffd8c, PT ;  /* 0x7ffffd8c0400780c */ /* 0x000fe20003f86070 */
[----:B------:R-:W2:Y:S01]  /*203e0*/  LDC R8, c[0x0][0x3a0] ;  /* 0x0000e800ff087b82 */ /* 0x000ea20000000800 */
[----:B------:R-:W-:Y:S02]  /*203f0*/  IADD3 R4, PT, PT, R6, -0x1f7, RZ ;  /* 0xfffffe0906047810 */ /* 0x000fe40007ffe0ff */
[----:B------:R-:W-:-:S05]  /*20400*/  ISETP.GE.U32.AND P2, PT, R5, 0x7ffffd8b, PT ;  /* 0x7ffffd8b0500780c */ /* 0x000fca0003f46070 */
[----:B------:R-:W2:Y:S01]  /*20410*/  LDC R6, c[0x0][0x3a0] ;  /* 0x0000e800ff067b82 */ /* 0x000ea20000000800 */
[----:B----4-:R4:W-:Y:S07]  /*20420*/  LDGSTS.E [R82+0x1cc00], desc[UR16][R26.64], !P0 ;  /* 0x1cc000001a527fae */ /* 0x0109ee000c1a1010 */
[----:B------:R-:W2:Y:S01]  /*20430*/  LDC R5, c[0x0][0x3a0] ;  /* 0x0000e800ff057b82 */ /* 0x000ea20000000800 */
[----:B------:R4:W-:Y:S01]  /*20440*/  LDGSTS.E [R82+0x1ce00], desc[UR16][R22.64], !P0 ;  /* 0x1ce0000016527fae */ /* 0x0009e2000c1a1010 */
[----:B------:R-:W-:Y:S01]  /*20450*/  ISETP.GE.U32.AND P0, PT, R4, 0x7ffffd8a, PT ;  /* 0x7ffffd8a0400780c */ /* 0x000fe20003f06070 */
[----:B-1----:R-:W-:-:S02]  /*20460*/  VIADD R4, R11, 0xfffffe08 ;  /* 0xfffffe080b047836 */ /* 0x002fc40000000000 */
[----:B------:R4:W-:Y:S04]  /*20470*/  LDGSTS.E [R82+0x1d000], desc[UR16][R24.64], !P4 ;  /* 0x1d00000018527fae */ /* 0x0009e8000e1a1010 */
[----:B------:R-:W4:Y:S04]  /*20480*/  LDL.64 R26, [R1+0x738] ;  /* 0x00073800011a7983 */ /* 0x000f280000100a00 */
[----:B------:R-:W4:Y:S04]  /*20490*/  LDL.64 R22, [R1+0x710] ;  /* 0x0007100001167983 */ /* 0x000f280000100a00 */
[----:B------:R1:W-:Y:S01]  /*204a0*/  LDGSTS.E [R82+0x1d200], desc[UR16][R20.64], !P4 ;  /* 0x1d20000014527fae */ /* 0x0003e2000e1a1010 */
[----:B------:R-:W-:-:S03]  /*204b0*/  ISETP.GE.U32.AND P4, PT, R4, 0x7ffffd89, PT ;  /* 0x7ffffd890400780c */ /* 0x000fc60003f86070 */
[----:B------:R-:W4:Y:S04]  /*204c0*/  LDL.64 R24, [R1+0x720] ;  /* 0x0007200001187983 */ /* 0x000f280000100a00 */
[----:B------:R-:W4:Y:S04]  /*204d0*/  LDL.64 R20, [R1+0x740] ;  /* 0x0007400001147983 */ /* 0x000f280000100a00 */
[----:B-----5:R1:W-:Y:S04]  /*204e0*/  LDGSTS.E [R82+0x1d400], desc[UR16][R18.64], !P2 ;  /* 0x1d40000012527fae */ /* 0x0203e8000d1a1010 */
[----:B------:R-:W5:Y:S04]  /*204f0*/  LDL.64 R18, [R1+0x730] ;  /* 0x0007300001127983 */ /* 0x000f680000100a00 */
[----:B--2---:R1:W-:Y:S04]  /*20500*/  LDGSTS.E [R82+0x1d600], desc[UR16][R16.64], !P2 ;  /* 0x1d60000010527fae */ /* 0x0043e8000d1a1010 */
[----:B------:R1:W-:Y:S04]  /*20510*/  LDGSTS.E [R82+0x1d800], desc[UR16][R34.64], !P0 ;  /* 0x1d80000022527fae */ /* 0x0003e8000c1a1010 */
[----:B------:R1:W-:Y:S04]  /*20520*/  LDGSTS.E [R82+0x1da00], desc[UR16][R32.64], !P0 ;  /* 0x1da0000020527fae */ /* 0x0003e8000c1a1010 */
[----:B------:R-:W2:Y:S04]  /*20530*/  LDL.64 R16, [R1+0x750] ;  /* 0x0007500001107983 */ /* 0x000ea80000100a00 */
[----:B---3--:R1:W-:Y:S01]  /*20540*/  LDGSTS.E [R82+0x1dc00], desc[UR16][R14.64], !P4 ;  /* 0x1dc000000e527fae */ /* 0x0083e2000e1a1010 */
[----:B------:R-:W-:-:S03]  /*20550*/  VIADD R4, R10, 0xfffffe07 ;  /* 0xfffffe070a047836 */ /* 0x000fc60000000000 */
[----:B------:R1:W-:Y:S01]  /*20560*/  LDGSTS.E [R82+0x1de00], desc[UR16][R30.64], !P4 ;  /* 0x1de000001e527fae */ /* 0x0003e2000e1a1010 */
[----:B------:R-:W-:-:S03]  /*20570*/  ISETP.GE.AND P5, PT, R83, R13, PT ;  /* 0x0000000d5300720c */ /* 0x000fc60003fa6270 */
[----:B------:R-:W3:Y:S04]  /*20580*/  LDL.64 R34, [R1+0x770] ;  /* 0x0007700001227983 */ /* 0x000ee80000100a00 */
[----:B------:R-:W3:Y:S01]  /*20590*/  LDL.64 R14, [R1+0x748] ;  /* 0x00074800010e7983 */ /* 0x000ee20000100a00 */
[----:B------:R-:W-:Y:S02]  /*205a0*/  ISETP.GE.U32.AND P2, PT, R4, 0x7ffffd88, PT ;  /* 0x7ffffd880400780c */ /* 0x000fe40003f46070 */
[----:B------:R-:W-:Y:S01]  /*205b0*/  IADD3 R4, PT, PT, R9, -0x1fa, RZ ;  /* 0xfffffe0609047810 */ /* 0x000fe20007ffe0ff */
[----:B------:R-:W3:Y:S01]  /*205c0*/  LDL.64 R32, [R1+0x7d0] ;  /* 0x0007d00001207983 */ /* 0x000ee20000100a00 */
[----:B------:R-:W1:Y:S02]  /*205d0*/  LDC R9, c[0x0][0x3a0] ;  /* 0x0000e800ff097b82 */ /* 0x000e640000000800 */
[----:B------:R-:W-:Y:S01]  /*205e0*/  ISETP.GE.U32.AND P0, PT, R4, 0x7ffffd87, PT ;  /* 0x7ffffd870400780c */ /* 0x000fe20003f06070 */
[----:B------:R-:W-:Y:S01]  /*205f0*/  VIADD R4, R6, 0xfffffe05 ;  /* 0xfffffe0506047836 */ /* 0x000fe20000000000 */
[----:B------:R-:W3:Y:S04]  /*20600*/  LDL.64 R30, [R1+0x778] ;  /* 0x00077800011e7983 */ /* 0x000ee80000100a00 */
[----:B------:R-:W-:Y:S01]  /*20610*/  ISETP.GE.U32.AND P4, PT, R4, 0x7ffffd86, PT ;  /* 0x7ffffd860400780c */ /* 0x000fe20003f86070 */
[----:B------:R1:W-:Y:S01]  /*20620*/  LDGSTS.E [R82+0x1e000], desc[UR16][R28.64], !P2 ;  /* 0x1e0000001c527fae */ /* 0x0003e2000d1a1010 */
[----:B------:R-:W-:Y:S01]  /*20630*/  VIADD R4, R5, 0xfffffe04 ;  /* 0xfffffe0405047836 */ /* 0x000fe20000000000 */
[----:B------:R-:W1:Y:S02]  /*20640*/  LDC R6, c[0x0][0x3a0] ;  /* 0x0000e800ff067b82 */ /* 0x000e640000000800 */
[----:B----4-:R4:W-:Y:S02]  /*20650*/  LDGSTS.E [R82+0x1e200], desc[UR16][R22.64], !P2 ;  /* 0x1e20000016527fae */ /* 0x0109e4000d1a1010 */
[----:B------:R-:W-:-:S02]  /*20660*/  ISETP.GE.U32.AND P2, PT, R4, 0x7ffffd85, PT ;  /* 0x7ffffd850400780c */ /* 0x000fc40003f46070 */
[----:B------:R4:W-:Y:S04]  /*20670*/  LDGSTS.E [R82+0x1e400], desc[UR16][R26.64], !P0 ;  /* 0x1e4000001a527fae */ /* 0x0009e8000c1a1010 */
[----:B------:R-:W4:Y:S04]  /*20680*/  LDL.64 R28, [R1+0xd68] ;  /* 0x000d6800011c7983 */ /* 0x000f280000100a00 */
[----:B------:R-:W4:Y:S04]  /*20690*/  LDL.64 R22, [R1+0x768] ;  /* 0x0007680001167983 */ /* 0x000f280000100a00 */
[----:B------:R1:W-:Y:S04]  /*206a0*/  LDGSTS.E [R82+0x1e600], desc[UR16][R24.64], !P0 ;  /* 0x1e60000018527fae */ /* 0x0003e8000c1a1010 */
[----:B------:R1:W-:Y:S04]  /*206b0*/  LDGSTS.E [R82+0x1e800], desc[UR16][R20.64], !P4 ;  /* 0x1e80000014527fae */ /* 0x0003e8000e1a1010 */
[----:B------:R-:W4:Y:S04]  /*206c0*/  LDL.LU R13, [R1+0x3b0] ;  /* 0x0003b000010d7983 */ /* 0x000f280000300800 */
[----:B------:R-:W4:Y:S04]  /*206d0*/  LDL.64 R244, [R1+0xbe0] ;  /* 0x000be00001f47983 */ /* 0x000f280000100a00 */
        /* <DEDUP_REMOVED lines=18> */
[----:B------:R-:W4:Y:S01]  /*20800*/  LDL.64 R224, [R1+0xc28] ;  /* 0x000c280001e07983 */ /* 0x000f220000100a00 */
[----:B------:R-:W-:-:S02]  /*20810*/  VIADD R4, R8, 0xfffffe03 ;  /* 0xfffffe0308047836 */ /* 0x000fc40000000000 */
[----:B------:R-:W-:Y:S01]  /*20820*/  VIADD R220, R220, 0x7f ;  /* 0x0000007fdcdc7836 */ /* 0x000fe20000000000 */
[----:B------:R-:W4:Y:S01]  /*20830*/  LDL.64 R94, [R1+0xca8] ;  /* 0x000ca800015e7983 */ /* 0x000f220000100a00 */
[----:B------:R-:W-:Y:S02]  /*20840*/  VIADD R5, R7, 0xfffffe02 ;  /* 0xfffffe0207057836 */ /* 0x000fe40000000000 */
[----:B-1----:R-:W-:Y:S01]  /*20850*/  VIADD R6, R6, 0xfffffe00 ;  /* 0xfffffe0006067836 */ /* 0x002fe20000000000 */
[----:B------:R-:W4:Y:S04]  /*20860*/  LDL.64 R54, [R1+0xce0] ;  /* 0x000ce00001367983 */ /* 0x000f280000100a00 */
[----:B-----5:R1:W-:Y:S04]  /*20870*/  LDGSTS.E [R82+0x1ea00], desc[UR16][R18.64], !P4 ;  /* 0x1ea0000012527fae */ /* 0x0203e8000e1a1010 */
[----:B------:R-:W5:Y:S04]  /*20880*/  LDL.64 R246, [R1+0xb20] ;  /* 0x000b200001f67983 */ /* 0x000f680000100a00 */
[----:B------:R-:W5:Y:S04]  /*20890*/  LDL.64 R92, [R1+0xc90] ;  /* 0x000c9000015c7983 */ /* 0x000f680000100a00 */
[----:B------:R-:W5:Y:S04]  /*208a0*/  LDL.64 R18, [R1+0xc38] ;  /* 0x000c380001127983 */ /* 0x000f680000100a00 */
[----:B------:R-:W5:Y:S04]  /*208b0*/  LDL.64 R52, [R1+0xcc8] ;  /* 0x000cc80001347983 */ /* 0x000f680000100a00 */
[----:B------:R-:W5:Y:S04]  /*208c0*/  LDL.64 R10, [R1+0xc30] ;  /* 0x000c3000010a7983 */ /* 0x000f680000100a00 */
[----:B--2---:R1:W-:Y:S04]  /*208d0*/  LDGSTS.E [R82+0x1ec00], desc[UR16][R16.64], !P2 ;  /* 0x1ec0000010527fae */ /* 0x0043e8000d1a1010 */
[----:B------:R-:W2:Y:S04]  /*208e0*/  LDL.64 R66, [R1+0xc70] ;  /* 0x000c700001427983 */ /* 0x000ea80000100a00 */
[----:B------:R-:W2:Y:S04]  /*208f0*/  LDL.64 R50, [R1+0xcb0] ;  /* 0x000cb00001327983 */ /* 0x000ea80000100a00 */
[----:B------:R-:W2:Y:S04]  /*20900*/  LDL.64 R16, [R1+0xc78] ;  /* 0x000c780001107983 */ /* 0x000ea80000100a00 */
[----:B---3--:R1:W-:Y:S04]  /*20910*/  LDGSTS.E [R82+0x1ee00], desc[UR16][R14.64], !P2 ;  /* 0x1ee000000e527fae */ /* 0x0083e8000d1a1010 */
[----:B------:R-:W3:Y:S04]  /*20920*/  LDL.64 R64, [R1+0xc58] ;  /* 0x000c580001407983 */ /* 0x000ee80000100a00 */
[----:B------:R-:W3:Y:S04]  /*20930*/  LDL.64 R102, [R1+0xc00] ;  /* 0x000c000001667983 */ /* 0x000ee80000100a00 */
[----:B------:R-:W3:Y:S01]  /*20940*/  LDL.64 R14, [R1+0xcb8] ;  /* 0x000cb800010e7983 */ /* 0x000ee20000100a00 */
[----:B------:R-:W-:-:S02]  /*20950*/  ISETP.GE.U32.AND P4, PT, R4, 0x7ffffd84, PT ;  /* 0x7ffffd840400780c */ /* 0x000fc40003f86070 */
[----:B------:R-:W-:Y:S01]  /*20960*/  IADD3 R4, PT, PT, R9, -0x1ff, RZ ;  /* 0xfffffe0109047810 */ /* 0x000fe20007ffe0ff */
[----:B------:R-:W3:Y:S03]  /*20970*/  LDL.64 R62, [R1+0xc40] ;  /* 0x000c4000013e7983 */ /* 0x000ee60000100a00 */
[----:B------:R-:W-:Y:S01]  /*20980*/  ISETP.GE.U32.AND P2, PT, R4, 0x7ffffd82, PT ;  /* 0x7ffffd820400780c */ /* 0x000fe20003f46070 */
[----:B------:R-:W3:Y:S01]  /*20990*/  LDL.64 R8, [R1+0xc50] ;  /* 0x000c500001087983 */ /* 0x000ee20000100a00 */
[----:B------:R-:W-:Y:S02]  /*209a0*/  SEL R4, RZ, 0x4, P5 ;  /* 0x00000004ff047807 */ /* 0x000fe40002800000 */
[----:B------:R-:W-:Y:S02]  /*209b0*/  ISETP.GT.AND P5, PT, R220, 0x1ff, PT ;  /* 0x000001ffdc00780c */ /* 0x000fe40003fa4270 */
[----:B------:R-:W-:-:S02]  /*209c0*/  ISETP.GE.U32.AND P0, PT, R5, 0x7ffffd83, PT ;  /* 0x7ffffd830500780c */ /* 0x000fc40003f06070 */
[----:B------:R-:W-:Y:S02]  /*209d0*/  SEL R4, R4, RZ, P5 ;  /* 0x000000ff04047207 */ /* 0x000fe40002800000 */
[----:B------:R-:W-:Y:S02]  /*209e0*/  ISETP.GE.U32.AND P5, PT, R6, 0x7ffffd81, PT ;  /* 0x7ffffd810600780c */ /* 0x000fe40003fa6070 */
[----:B------:R-:W3:Y:S04]  /*209f0*/  LDL.64 R6, [R1+0xc68] ;  /* 0x000c680001067983 */ /* 0x000ee80000100a00 */
[----:B----4-:R1:W-:Y:S04]  /*20a00*/  LDGSTS.E [R82+0x1f000], desc[UR16][R22.64], !P4 ;  /* 0x1f00000016527fae */ /* 0x0103e8000e1a1010 */
[----:B------:R1:W-:Y:S01]  /*20a10*/  LDGSTS.E [R82+0x1f200], desc[UR16][R48.64], !P4 ;  /* 0x1f20000030527fae */ /* 0x0003e2000e1a1010 */
[----:B------:R-:W-:-:S03]  /*20a20*/  ISETP.NE.U32.AND P4, PT, R4, RZ, PT ;  /* 0x000000ff0400720c */ /* 0x000fc60003f85070 */
[----:B------:R1:W-:Y:S04]  /*20a30*/  LDGSTS.E [R82+0x1f400], desc[UR16][R46.64], !P0 ;  /* 0x1f4000002e527fae */ /* 0x0003e8000c1a1010 */
[----:B------:R1:W-:Y:S04]  /*20a40*/  LDGSTS.E [R82+0x1f600], desc[UR16][R38.64], !P0 ;  /* 0x1f60000026527fae */ /* 0x0003e8000c1a1010 */
[----:B------:R1:W-:Y:S04]  /*20a50*/  LDGSTS.E [R82+0x1f800], desc[UR16][R36.64], !P2 ;  /* 0x1f80000024527fae */ /* 0x0003e8000d1a1010 */
[----:B------:R1:W-:Y:S04]  /*20a60*/  LDGSTS.E [R82+0x1fa00], desc[UR16][R34.64], !P2 ;  /* 0x1fa0000022527fae */ /* 0x0003e8000d1a1010 */
[----:B------:R1:W-:Y:S04]  /*20a70*/  LDGSTS.E [R82+0x1fc00], desc[UR16][R32.64], !P5 ;  /* 0x1fc0000020527fae */ /* 0x0003e8000e9a1010 */
[----:B------:R1:W-:Y:S04]  /*20a80*/  LDGSTS.E [R82+0x1fe00], desc[UR16][R30.64], !P5 ;  /* 0x1fe000001e527fae */ /* 0x0003e8000e9a1010 */
[----:B------:R-:W0:Y:S04]  /*20a90*/  LDGDEPBAR ;  /* 0x00000000000079af */ /* 0x000e280000000000 */
[----:B------:R1:W-:Y:S04]  /*20aa0*/  LDGSTS.E [R13+0x78000], desc[UR16][R20.64], P4 ;  /* 0x78000000140d7fae */ /* 0x0003e8000a1a1010 */
        /* <DEDUP_REMOVED lines=9> */
[----:B-----5:R1:W-:Y:S04]  /*20b40*/  LDGSTS.E [R13+0x78400], desc[UR16][R18.64], P4 ;  /* 0x78400000120d7fae */ /* 0x0203e8000a1a1010 */
[----:B------:R-:W5:Y:S04]  /*20b50*/  LDL.64 R18, [R1+0xd20] ;  /* 0x000d200001127983 */ /* 0x000f680000100a00 */
[----:B--2---:R1:W-:Y:S04]  /*20b60*/  LDGSTS.E [R13+0x78800], desc[UR16][R16.64], P4 ;  /* 0x78800000100d7fae */ /* 0x0043e8000a1a1010 */
[----:B------:R-:W2:Y:S04]  /*20b70*/  LDL.64 R16, [R1+0xd08] ;  /* 0x000d080001107983 */ /* 0x000ea80000100a00 */
[----:B---3--:R1:W-:Y:S04]  /*20b80*/  LDGSTS.E [R13+0x78c00], desc[UR16][R14.64], P4 ;  /* 0x78c000000e0d7fae */ /* 0x0083e8000a1a1010 */
[----:B------:R1:W-:Y:S04]  /*20b90*/  LDGSTS.E [R13+0x79000], desc[UR16][R100.64], P4 ;  /* 0x79000000640d7fae */ /* 0x0003e8000a1a1010 */
[----:B------:R1:W-:Y:S04]  /*20ba0*/  LDGSTS.E [R13+0x79400], desc[UR16][R60.64], P4 ;  /* 0x794000003c0d7fae */ /* 0x0003e8000a1a1010 */
[----:B------:R1:W-:Y:S04]  /*20bb0*/  LDGSTS.E [R13+0x79800], desc[UR16][R44.64], P4 ;  /* 0x798000002c0d7fae */ /* 0x0003e8000a1a1010 */
[----:B------:R1:W-:Y:S04]  /*20bc0*/  LDGSTS.E [R13+0x79c00], desc[UR16][R28.64], P4 ;  /* 0x79c000001c0d7fae */ /* 0x0003e8000a1a1010 */
[----:B------:R1:W-:Y:S04]  /*20bd0*/  LDGSTS.E [R88+0x78080], desc[UR16][R244.64], P4 ;  /* 0x78080000f4587fae */ /* 0x0003e8000a1a1010 */
[----:B------:R1:W-:Y:S04]  /*20be0*/  LDGSTS.E [R88+0x78480], desc[UR16][R242.64], P4 ;  /* 0x78480000f2587fae */ /* 0x0003e8000a1a1010 */
[----:B------:R1:W-:Y:S04]  /*20bf0*/  LDGSTS.E [R88+0x78880], desc[UR16][R240.64], P4 ;  /* 0x78880000f0587fae */ /* 0x0003e8000a1a1010 */
[----:B------:R-:W3:Y:S04]  /*20c00*/  LDL.64 R244, [R1+0xbd0] ;  /* 0x000bd00001f47983 */ /* 0x000ee80000100a00 */
[----:B------:R-:W2:Y:S04]  /*20c10*/  LDL.64 R242, [R1+0xc10] ;  /* 0x000c100001f27983 */ /* 0x000ea80000100a00 */
[----:B------:R1:W-:Y:S04]  /*20c20*/  LDGSTS.E [R88+0x78c80], desc[UR16][R238.64], P4 ;  /* 0x78c80000ee587fae */ /* 0x0003e8000a1a1010 */
[----:B------:R1:W-:Y:S04]  /*20c30*/  LDGSTS.E [R88+0x79080], desc[UR16][R98.64], P4 ;  /* 0x7908000062587fae */ /* 0x0003e8000a1a1010 */
[----:B------:R1:W-:Y:S04]  /*20c40*/  LDGSTS.E [R88+0x79480], desc[UR16][R58.64], P4 ;  /* 0x794800003a587fae */ /* 0x0003e8000a1a1010 */
[----:B------:R1:W-:Y:S04]  /*20c50*/  LDGSTS.E [R88+0x79880], desc[UR16][R42.64], P4 ;  /* 0x798800002a587fae */ /* 0x0003e8000a1a1010 */
[----:B------:R1:W-:Y:S04]  /*20c60*/  LDGSTS.E [R88+0x79c80], desc[UR16][R26.64], P4 ;  /* 0x79c800001a587fae */ /* 0x0003e8000a1a1010 */
[----:B------:R-:W5:Y:S04]  /*20c70*/  LDL.64 R240, [R1+0xb10] ;  /* 0x000b100001f07983 */ /* 0x000f680000100a00 */
        /* <DEDUP_REMOVED lines=8> */
[----:B------:R-:W5:Y:S04]  /*20d00*/  LDL.64 R12, [R1+0xc18] ;  /* 0x000c1800010c7983 */ /* 0x000f680000100a00 */
[----:B------:R-:W5:Y:S04]  /*20d10*/  LDL.64 R230, [R1+0xbd8] ;  /* 0x000bd80001e67983 */ /* 0x000f680000100a00 */
[----:B------:R1:W-:Y:S04]  /*20d20*/  LDGSTS.E [R87+0x79100], desc[UR16][R96.64], P4 ;  /* 0x7910000060577fae */ /* 0x0003e8000a1a1010 */
[----:B------:R1:W-:Y:S04]  /*20d30*/  LDGSTS.E [R87+0x79500], desc[UR16][R56.64], P4 ;  /* 0x7950000038577fae */ /* 0x0003e8000a1a1010 */
[----:B------:R1:W-:Y:S04]  /*20d40*/  LDGSTS.E [R87+0x79900], desc[UR16][R40.64], P4 ;  /* 0x7990000028577fae */ /* 0x0003e8000a1a1010 */
[----:B------:R1:W-:Y:S04]  /*20d50*/  LDGSTS.E [R87+0x79d00], desc[UR16][R24.64], P4 ;  /* 0x79d0000018577fae */ /* 0x0003e8000a1a1010 */
[----:B------:R1:W-:Y:S04]  /*20d60*/  LDGSTS.E [R86+0x78180], desc[UR16][R228.64], P4 ;  /* 0x78180000e4567fae */ /* 0x0003e8000a1a1010 */
[----:B------:R1:W-:Y:S04]  /*20d70*/  LDGSTS.E [R86+0x78580], desc[UR16][R226.64], P4 ;  /* 0x78580000e2567fae */ /* 0x0003e8000a1a1010 */
[----:B------:R1:W-:Y:S04]  /*20d80*/  LDGSTS.E [R86+0x78980], desc[UR16][R224.64], P4 ;  /* 0x78980000e0567fae */ /* 0x0003e8000a1a1010 */
[----:B------:R-:W5:Y:S04]  /*20d90*/  LDL.64 R228, [R1+0xaf0] ;  /* 0x000af00001e47983 */ /* 0x000f680000100a00 */
[----:B------:R-:W5:Y:S04]  /*20da0*/  LDL.64 R226, [R1+0xb18] ;  /* 0x000b180001e27983 */ /* 0x000f680000100a00 */
[----:B------:R-:W5:Y:S04]  /*20db0*/  LDL.64 R224, [R1+0xbc0] ;  /* 0x000bc00001e07983 */ /* 0x000f680000100a00 */
[----:B------:R-:W5:Y:S04]  /*20dc0*/  LDL.64 R14, [R1+0x970] ;  /* 0x00097000010e7983 */ /* 0x000f680000100a00 */
[----:B------:R1:W-:Y:S04]  /*20dd0*/  LDGSTS.E [R86+0x78d80], desc[UR16][R6.64], P4 ;  /* 0x78d8000006567fae */ /* 0x0003e8000a1a1010 */
[----:B------:R1:W-:Y:S04]  /*20de0*/  LDGSTS.E [R86+0x79180], desc[UR16][R94.64], P4 ;  /* 0x791800005e567fae */ /* 0x0003e8000a1a1010 */
[----:B------:R1:W-:Y:S04]  /*20df0*/  LDGSTS.E [R86+0x79580], desc[UR16][R54.64], P4 ;  /* 0x7958000036567fae */ /* 0x0003e8000a1a1010 */
[----:B----4-:R1:W-:Y:S04]  /*20e00*/  LDGSTS.E [R86+0x79980], desc[UR16][R38.64], P4 ;  /* 0x7998000026567fae */ /* 0x0103e8000a1a1010 */
[----:B------:R1:W-:Y:S04]  /*20e10*/  LDGSTS.E [R86+0x79d80], desc[UR16][R22.64], P4 ;  /* 0x79d8000016567fae */ /* 0x0003e8000a1a1010 */
[----:B------:R1:W-:Y:S01]  /*20e20*/  LDGSTS.E [R85+0x78200], desc[UR16][R246.64], P4 ;  /* 0x78200000f6557fae */ /* 0x0003e2000a1a1010 */
[C---:B------:R-:W-:Y:S01]  /*20e30*/  ISETP.GE.AND P2, PT, R220.reuse, 0x100, PT ;  /* 0x00000100dc00780c */ /* 0x040fe20003f46270 */
[----:B------:R-:W-:Y:S01]  /*20e40*/  UMOV UR4, URZ ;  /* 0x000000ff00047c82 */ /* 0x000fe20008000000 */
[----:B------:R-:W-:Y:S01]  /*20e50*/  ISETP.GE.AND P0, PT, R220, 0x80, PT ;  /* 0x00000080dc00780c */ /* 0x000fe20003f06270 */
[----:B---3--:R1:W-:Y:S04]  /*20e60*/  LDGSTS.E [R85+0x78600], desc[UR16][R244.64], P4 ;  /* 0x78600000f4557fae */ /* 0x0083e8000a1a1010 */
[----:B--2---:R1:W-:Y:S04]  /*20e70*/  LDGSTS.E [R85+0x78a00], desc[UR16][R242.64], P4 ;  /* 0x78a00000f2557fae */ /* 0x0043e8000a1a1010 */
[----:B------:R1:W-:Y:S04]  /*20e80*/  LDGSTS.E [R85+0x78e00], desc[UR16][R8.64], P4 ;  /* 0x78e0000008557fae */ /* 0x0003e8000a1a1010 */
[----:B------:R1:W-:Y:S04]  /*20e90*/  LDGSTS.E [R85+0x79200], desc[UR16][R92.64], P4 ;  /* 0x792000005c557fae */ /* 0x0003e8000a1a1010 */
[----:B------:R1:W-:Y:S04]  /*20ea0*/  LDGSTS.E [R85+0x79600], desc[UR16][R52.64], P4 ;  /* 0x7960000034557fae */ /* 0x0003e8000a1a1010 */
[----:B------:R1:W-:Y:S04]  /*20eb0*/  LDGSTS.E [R85+0x79a00], desc[UR16][R36.64], P4 ;  /* 0x79a0000024557fae */ /* 0x0003e8000a1a1010 */
[----:B------:R1:W-:Y:S04]  /*20ec0*/  LDGSTS.E [R85+0x79e00], desc[UR16][R20.64], P4 ;  /* 0x79e0000014557fae */ /* 0x0003e8000a1a1010 */
[----:B-----5:R1:W-:Y:S04]  /*20ed0*/  LDGSTS.E [R252+0x78280], desc[UR16][R240.64], P4 ;  /* 0x78280000f0fc7fae */ /* 0x0203e8000a1a1010 */
[----:B------:R1:W-:Y:S04]  /*20ee0*/  LDGSTS.E [R252+0x78680], desc[UR16][R238.64], P4 ;  /* 0x78680000eefc7fae */ /* 0x0003e8000a1a1010 */
        /* <DEDUP_REMOVED lines=22> */
[----:B------:R-:W0:Y:S01]  /*21050*/  LDGDEPBAR ;  /* 0x00000000000079af */ /* 0x000e220000000000 */
[----:B------:R-:W-:Y:S05]  /*21060*/  @!P2 BRA `(.L_x_9) ;  /* 0x000001380028a947 */ /* 0x000fea0003800000 */
[----:B------:R-:W-:Y:S01]  /*21070*/  STL [R1+0x960], R68 ;  /* 0x0009604401007387 */ /* 0x000fe20000100800 */
[----:B------:R-:W-:Y:S01]  /*21080*/  SHF.R.S32.HI R4, RZ, 0x1f, R220 ;  /* 0x0000001fff047819 */ /* 0x000fe200000114dc */
[----:B-1----:R-:W-:Y:S01]  /*21090*/  IMAD.MOV.U32 R87, RZ, RZ, R140 ;  /* 0x000000ffff577224 */ /* 0x002fe200078e008c */
[----:B------:R-:W-:Y:S01]  /*210a0*/  MOV R85, R139 ;  /* 0x0000008b00557202 */ /* 0x000fe20000000f00 */
[----:B------:R-:W-:Y:S01]  /*210b0*/  STL [R1+0x958], R69 ;  /* 0x0009584501007387 */ /* 0x000fe20000100800 */
[----:B------:R-:W-:Y:S01]  /*210c0*/  LEA.HI R4, R4, R220, RZ, 0x7 ;  /* 0x000000dc04047211 */ /* 0x000fe200078f38ff */
[----:B------:R-:W-:Y:S01]  /*210d0*/  IMAD.MOV.U32 R86, RZ, RZ, R141 ;  /* 0x000000ffff567224 */ /* 0x000fe200078e008d */
[----:B------:R-:W-:Y:S01]  /*210e0*/  MOV R224, R148 ;  /* 0x0000009400e07202 */ /* 0x000fe20000000f00 */
[----:B------:R-:W-:Y:S01]  /*210f0*/  STL [R1+0x95c], R70 ;  /* 0x00095c4601007387 */ /* 0x000fe20000100800 */
[----:B------:R-:W-:Y:S01]  /*21100*/  IMAD.MOV.U32 R133, RZ, RZ, R143 ;  /* 0x000000ffff857224 */ /* 0x000fe200078e008f */
[----:B------:R-:W-:Y:S01]  /*21110*/  MOV R225, R151 ;  /* 0x0000009700e17202 */ /* 0x000fe20000000f00 */
[----:B------:R-:W-:Y:S01]  /*21120*/  IMAD.MOV.U32 R220, RZ, RZ, R144 ;  /* 0x000000ffffdc7224 */ /* 0x000fe200078e0090 */
        /* <DEDUP_REMOVED lines=33> */
[----:B------:R-:W-:-:S02]  /*21340*/  IMAD.MOV.U32 R246, RZ, RZ, R170 ;  /* 0x000000fffff67224 */ /* 0x000fc400078e00aa */
[----:B------:R-:W-:Y:S01]  /*21350*/  IMAD.MOV.U32 R245, RZ, RZ, R171 ;  /* 0x000000fffff57224 */ /* 0x000fe200078e00ab */
[----:B------:R-:W-:Y:S01]  /*21360*/  STL [R1+0x934], R76 ;  /* 0x0009344c01007387 */ /* 0x000fe20000100800 */
[----:B------:R-:W-:Y:S02]  /*21370*/  IMAD.MOV.U32 R247, RZ, RZ, R173 ;  /* 0x000000fffff77224 */ /* 0x000fe400078e00ad */
[----:B------:R-:W-:Y:S01]  /*21380*/  IMAD.MOV.U32 R250, RZ, RZ, R174 ;  /* 0x000000fffffa7224 */ /* 0x000fe200078e00ae */
[----:B------:R-:W-:Y:S01]  /*21390*/  STL [R1+0x928], R77 ;  /* 0x0009284d01007387 */ /* 0x000fe20000100800 */
[----:B------:R-:W-:Y:S02]  /*213a0*/  IMAD.MOV.U32 R252, RZ, RZ, R176 ;  /* 0x000000fffffc7224 */ /* 0x000fe400078e00b0 */
[----:B------:R-:W-:Y:S01]  /*213b0*/  IMAD.MOV.U32 R251, RZ, RZ, R177 ;  /* 0x000000fffffb7224 */ /* 0x000fe200078e00b1 */
[----:B------:R-:W-:Y:S04]  /*213c0*/  STL [R1+0x92c], R120 ;  /* 0x00092c7801007387 */ /* 0x000fe80000100800 */
        /* <DEDUP_REMOVED lines=23> */
[----:B------:R1:W-:Y:S04]  /*21540*/  STL [R1+0x8cc], R134 ;  /* 0x0008cc8601007387 */ /* 0x0003e80000100800 */
[----:B------:R2:W-:Y:S04]  /*21550*/  STL [R1+0x8c0], R135 ;  /* 0x0008c08701007387 */ /* 0x0005e80000100800 */
[----:B------:R-:W-:Y:S04]  /*21560*/  STL [R1+0x8c4], R112 ;  /* 0x0008c47001007387 */ /* 0x000fe80000100800 */
[----:B------:R-:W-:Y:S01]  /*21570*/  STL [R1+0x8b8], R113 ;  /* 0x0008b87101007387 */ /* 0x000fe20000100800 */
[----:B------:R-:W-:Y:S01]  /*21580*/  SHF.R.S32.HI R4, RZ, 0x7, R4 ;  /* 0x00000007ff047819 */ /* 0x000fe20000011404 */
[----:B------:R-:W-:Y:S01]  /*21590*/  IMAD.MOV.U32 R82, RZ, RZ, RZ ;  /* 0x000000ffff527224 */ /* 0x000fe200078e00ff */
[----:B-1----:R-:W-:Y:S01]  /*215a0*/  MOV R134, R142 ;  /* 0x0000008e00867202 */ /* 0x002fe20000000f00 */
[----:B------:R-:W-:Y:S01]  /*215b0*/  STL [R1+0x8bc], R136 ;  /* 0x0008bc8801007387 */ /* 0x000fe20000100800 */
[----:B--2---:R-:W-:-:S03]  /*215c0*/  MOV R135, R145 ;  /* 0x0000009100877202 */ /* 0x004fc60000000f00 */
[----:B------:R-:W-:Y:S04]  /*215d0*/  STL [R1+0x8b0], R137 ;  /* 0x0008b08901007387 */ /* 0x000fe80000100800 */
[----:B------:R-:W-:Y:S04]  /*215e0*/  STL [R1+0x8b4], R114 ;  /* 0x0008b47201007387 */ /* 0x000fe80000100800 */
[----:B------:R-:W-:Y:S04]  /*215f0*/  STL [R1+0x8a8], R115 ;  /* 0x0008a87301007387 */ /* 0x000fe80000100800 */
[----:B------:R-:W-:Y:S04]  /*21600*/  STL [R1+0x8ac], R138 ;  /* 0x0008ac8a01007387 */ /* 0x000fe80000100800 */
[----:B------:R-:W-:Y:S04]  /*21610*/  STL [R1+0x4], R178 ;  /* 0x000004b201007387 */ /* 0x000fe80000100800 */
[----:B------:R-:W-:Y:S04]  /*21620*/  STL [R1], R179 ;  /* 0x000000b301007387 */ /* 0x000fe80000100800 */
        /* <DEDUP_REMOVED lines=20> */
[----:B------:R-:W2:Y:S04]  /*21770*/  LDL.LU.64 R116, [R1+0x160] ;  /* 0x0001600001747983 */ /* 0x000ea80000300a00 */
[----:B------:R-:W-:Y:S04]  /*21780*/  STL [R1+0x5c], R200 ;  /* 0x00005cc801007387 */ /* 0x000fe80000100800 */
[----:B------:R-:W-:Y:S04]  /*21790*/  STL [R1+0x58], R201 ;  /* 0x000058c901007387 */ /* 0x000fe80000100800 */
[----:B------:R-:W3:Y:S04]  /*217a0*/  LDL.LU.64 R72, [R1+0x168] ;  /* 0x0001680001487983 */ /* 0x000ee80000300a00 */
[----:B------:R-:W-:Y:S04]  /*217b0*/  STL [R1+0x64], R202 ;  /* 0x000064ca01007387 */ /* 0x000fe80000100800 */
[----:B------:R-:W-:Y:S04]  /*217c0*/  STL [R1+0x60], R203 ;  /* 0x000060cb01007387 */ /* 0x000fe80000100800 */
[----:B------:R-:W4:Y:S04]  /*217d0*/  LDL.LU.64 R70, [R1+0x170] ;  /* 0x0001700001467983 */ /* 0x000f280000300a00 */
[----:B------:R-:W-:Y:S04]  /*217e0*/  STL [R1+0x6c], R204 ;  /* 0x00006ccc01007387 */ /* 0x000fe80000100800 */
[----:B------:R-:W-:Y:S04]  /*217f0*/  STL [R1+0x68], R205 ;  /* 0x000068cd01007387 */ /* 0x000fe80000100800 */
[----:B------:R-:W5:Y:S04]  /*21800*/  LDL.LU.64 R68, [R1+0x178] ;  /* 0x0001780001447983 */ /* 0x000f680000300a00 */
        /* <DEDUP_REMOVED lines=21> */
[----:B--2---:R1:W-:Y:S01]  /*21960*/  STL [R1+0xac], R116 ;  /* 0x0000ac7401007387 */ /* 0x0043e20000100800 */
[----:B------:R-:W-:-:S03]  /*21970*/  MOV R5, R117 ;  /* 0x0000007500057202 */ /* 0x000fc60000000f00 */
[----:B-1----:R-:W2:Y:S04]  /*21980*/  LDL.LU.64 R116, [R1+0x1b8] ;  /* 0x0001b80001747983 */ /* 0x002ea80000300a00 */
[----:B------:R1:W-:Y:S04]  /*21990*/  STL [R1+0xa8], R5 ;  /* 0x0000a80501007387 */ /* 0x0003e80000100800 */
[----:B---3--:R3:W-:Y:S01]  /*219a0*/  STL [R1+0xb4], R72 ;  /* 0x0000b44801007387 */ /* 0x0087e20000100800 */
[----:B-1----:R-:W-:-:S03]  /*219b0*/  IMAD.MOV.U32 R5, RZ, RZ, R73 ;  /* 0x000000ffff057224 */ /* 0x002fc600078e0049 */
[----:B---3--:R-:W3:Y:S04]  /*219c0*/  LDL.LU.64 R72, [R1+0x1c8] ;  /* 0x0001c80001487983 */ /* 0x008ee80000300a00 */
[----:B------:R1:W-:Y:S04]  /*219d0*/  STL [R1+0xb0], R5 ;  /* 0x0000b00501007387 */ /* 0x0003e80000100800 */
[----:B----4-:R4:W-:Y:S01]  /*219e0*/  STL [R1+0xbc], R70 ;  /* 0x0000bc4601007387 */ /* 0x0109e20000100800 */
[----:B-1----:R-:W-:-:S03]  /*219f0*/  IMAD.MOV.U32 R5, RZ, RZ, R71 ;  /* 0x000000ffff057224 */ /* 0x002fc600078e0047 */
[----:B----4-:R-:W4:Y:S04]  /*21a00*/  LDL.LU.64 R70, [R1+0x1c0] ;  /* 0x0001c00001467983 */ /* 0x010f280000300a00 */
[----:B------:R1:W-:Y:S04]  /*21a10*/  STL [R1+0xb8], R5 ;  /* 0x0000b80501007387 */ /* 0x0003e80000100800 */
[----:B-----5:R5:W-:Y:S01]  /*21a20*/  STL [R1+0xc4], R68 ;  /* 0x0000c44401007387 */ /* 0x020be20000100800 */
[----:B-1----:R-:W-:-:S03]  /*21a30*/  MOV R5, R69 ;  /* 0x0000004500057202 */ /* 0x002fc60000000f00 */
[----:B-----5:R-:W5:Y:S04]  /*21a40*/  LDL.LU.64 R68, [R1+0x1d8] ;  /* 0x0001d80001447983 */ /* 0x020f680000300a00 */
[----:B------:R1:W-:Y:S04]  /*21a50*/  STL [R1+0xc0], R5 ;  /* 0x0000c00501007387 */ /* 0x0003e80000100800 */
[----:B------:R1:W-:Y:S02]  /*21a60*/  STL [R1+0xcc], R76 ;  /* 0x0000cc4c01007387 */ /* 0x0003e40000100800 */
[----:B-1----:R-:W-:-:S02]  /*21a70*/  IMAD.MOV.U32 R5, RZ, RZ, R77 ;  /* 0x000000ffff057224 */ /* 0x002fc400078e004d */
[----:B------:R-:W5:Y:S04]  /*21a80*/  LDL.LU.64 R76, [R1+0x1d0] ;  /* 0x0001d000014c7983 */ /* 0x000f680000300a00 */
[----:B------:R1:W-:Y:S04]  /*21a90*/  STL [R1+0xc8], R5 ;  /* 0x0000c80501007387 */ /* 0x0003e80000100800 */
[----:B------:R1:W-:Y:S02]  /*21aa0*/  STL [R1+0xd4], R88 ;  /* 0x0000d45801007387 */ /* 0x0003e40000100800 */
[----:B-1----:R-:W-:-:S02]  /*21ab0*/  IMAD.MOV.U32 R5, RZ, RZ, R89 ;  /* 0x000000ffff057224 */ /* 0x002fc400078e0059 */
[----:B------:R-:W5:Y:S04]  /*21ac0*/  LDL.LU.64 R88, [R1+0x1e8] ;  /* 0x0001e80001587983 */ /* 0x000f680000300a00 */
[----:B------:R1:W-:Y:S04]  /*21ad0*/  STL [R1+0xd0], R5 ;  /* 0x0000d00501007387 */ /* 0x0003e80000100800 */
[----:B------:R1:W-:Y:S02]  /*21ae0*/  STL [R1+0xdc], R122 ;  /* 0x0000dc7a01007387 */ /* 0x0003e40000100800 */
[----:B-1----:R-:W-:-:S02]  /*21af0*/  MOV R5, R123 ;  /* 0x0000007b00057202 */ /* 0x002fc40000000f00 */
[----:B------:R-:W5:Y:S04]  /*21b00*/  LDL.LU.64 R122, [R1+0x1e0] ;  /* 0x0001e000017a7983 */ /* 0x000f680000300a00 */
        /* <DEDUP_REMOVED lines=17> */
[----:B--2---:R2:W-:Y:S01]  /*21c20*/  STL [R1+0x104], R116 ;  /* 0x0001047401007387 */ /* 0x0045e20000100800 */
[----:B-1----:R-:W-:-:S03]  /*21c30*/  IMAD.MOV.U32 R5, RZ, RZ, R117 ;  /* 0x000000ffff057224 */ /* 0x002fc600078e0075 */
[----:B--2---:R-:W2:Y:S04]  /*21c40*/  LDL.LU.64 R116, [R1+0x218] ;  /* 0x0002180001747983 */ /* 0x004ea80000300a00 */
[----:B------:R1:W-:Y:S04]  /*21c50*/  STL [R1+0x100], R5 ;  /* 0x0001000501007387 */ /* 0x0003e80000100800 */
[----:B---3--:R3:W-:Y:S01]  /*21c60*/  STL [R1+0x10c], R72 ;  /* 0x00010c4801007387 */ /* 0x0087e20000100800 */
[----:B-1----:R-:W-:-:S03]  /*21c70*/  MOV R5, R73 ;  /* 0x0000004900057202 */ /* 0x002fc60000000f00 */
[----:B---3--:R-:W3:Y:S04]  /*21c80*/  LDL.LU.64 R72, [R1+0x210] ;  /* 0x0002100001487983 */ /* 0x008ee80000300a00 */
[----:B------:R1:W-:Y:S04]  /*21c90*/  STL [R1+0x108], R5 ;  /* 0x0001080501007387 */ /* 0x0003e80000100800 */
[----:B----4-:R4:W-:Y:S01]  /*21ca0*/  STL [R1+0x114], R70 ;  /* 0x0001144601007387 */ /* 0x0109e20000100800 */
[----:B-1----:R-:W-:-:S03]  /*21cb0*/  IMAD.MOV.U32 R5, RZ, RZ, R71 ;  /* 0x000000ffff057224 */ /* 0x002fc600078e0047 */
[----:B----4-:R-:W4:Y:S04]  /*21cc0*/  LDL.LU.64 R70, [R1+0x228] ;  /* 0x0002280001467983 */ /* 0x010f280000300a00 */
[----:B------:R1:W-:Y:S04]  /*21cd0*/  STL [R1+0x110], R5 ;  /* 0x0001100501007387 */ /* 0x0003e80000100800 */
[----:B-----5:R5:W-:Y:S01]  /*21ce0*/  STL [R1+0x11c], R68 ;  /* 0x00011c4401007387 */ /* 0x020be20000100800 */
[----:B-1----:R-:W-:-:S03]  /*21cf0*/  IMAD.MOV.U32 R5, RZ, RZ, R69 ;  /* 0x000000ffff057224 */ /* 0x002fc600078e0045 */
[----:B-----5:R-:W5:Y:S04]  /*21d00*/  LDL.LU.64 R68, [R1+0x220] ;  /* 0x0002200001447983 */ /* 0x020f680000300a00 */
        /* <DEDUP_REMOVED lines=29> */
[----:B--2---:R2:W-:Y:S01]  /*21ee0*/  STL [R1+0x15c], R116 ;  /* 0x00015c7401007387 */ /* 0x0045e20000100800 */
[----:B-1----:R-:W-:-:S03]  /*21ef0*/  IMAD.MOV.U32 R5, RZ, RZ, R117 ;  /* 0x000000ffff057224 */ /* 0x002fc600078e0075 */
[----:B--2---:R-:W2:Y:S04]  /*21f00*/  LDL.LU.64 R116, [R1+0x260] ;  /* 0x0002600001747983 */ /* 0x004ea80000300a00 */
[----:B------:R1:W-:Y:S04]  /*21f10*/  STL [R1+0x158], R5 ;  /* 0x0001580501007387 */ /* 0x0003e80000100800 */
[----:B---3--:R3:W-:Y:S01]  /*21f20*/  STL [R1+0x164], R72 ;  /* 0x0001644801007387 */ /* 0x0087e20000100800 */
[----:B-1----:R-:W-:-:S03]  /*21f30*/  IMAD.MOV.U32 R5, RZ, RZ, R73 ;  /* 0x000000ffff057224 */ /* 0x002fc600078e0049 */
[----:B---3--:R-:W3:Y:S04]  /*21f40*/  LDL.LU.64 R72, [R1+0x278] ;  /* 0x0002780001487983 */ /* 0x008ee80000300a00 */
[----:B------:R1:W-:Y:S04]  /*21f50*/  STL [R1+0x160], R5 ;  /* 0x0001600501007387 */ /* 0x0003e80000100800 */
[----:B----4-:R4:W-:Y:S01]  /*21f60*/  STL [R1+0x16c], R70 ;  /* 0x00016c4601007387 */ /* 0x0109e20000100800 */
[----:B-1----:R-:W-:-:S03]  /*21f70*/  MOV R5, R71 ;  /* 0x0000004700057202 */ /* 0x002fc60000000f00 */
[----:B----4-:R-:W4:Y:S04]  /*21f80*/  LDL.LU.64 R70, [R1+0x270] ;  /* 0x0002700001467983 */ /* 0x010f280000300a00 */
[----:B------:R1:W-:Y:S04]  /*21f90*/  STL [R1+0x168], R5 ;  /* 0x0001680501007387 */ /* 0x0003e80000100800 */
[----:B-----5:R5:W-:Y:S01]  /*21fa0*/  STL [R1+0x174], R68 ;  /* 0x0001744401007387 */ /* 0x020be20000100800 */
[----:B-1----:R-:W-:-:S03]  /*21fb0*/  IMAD.MOV.U32 R5, RZ, RZ, R69 ;  /* 0x000000ffff057224 */ /* 0x002fc600078e0045 */
[----:B-----5:R-:W5:Y:S04]  /*21fc0*/  LDL.LU.64 R68, [R1+0x288] ;  /* 0x0002880001447983 */ /* 0x020f680000300a00 */
        /* <DEDUP_REMOVED lines=29> */
[----:B--2---:R2:W-:Y:S01]  /*221a0*/  STL [R1+0x1b4], R116 ;  /* 0x0001b47401007387 */ /* 0x0045e20000100800 */
[----:B-1----:R-:W-:-:S03]  /*221b0*/  MOV R5, R117 ;  /* 0x0000007500057202 */ /* 0x002fc60000000f00 */
[----:B--2---:R-:W2:Y:S04]  /*221c0*/  LDL.LU.64 R116, [R1+0x2e8] ;  /* 0x0002e80001747983 */ /* 0x004ea80000300a00 */
        /* <DEDUP_REMOVED lines=477> */
[----:B------:R-:W-:Y:S04]  /*23fa0*/  STL [R1+0x574], R120 ;  /* 0x0005747801007387 */ /* 0x000fe80000100800 */
[----:B------:R-:W5:Y:S01]  /*23fb0*/  LDL.LU.64 R90, [R1+0x6d0] ;  /* 0x0006d000015a7983 */ /* 0x000f620000300a00 */
[----:B-1----:R-:W-:-:S05]  /*23fc0*/  MOV R5, R121 ;  /* 0x0000007900057202 */ /* 0x002fca0000000f00 */
        /* <DEDUP_REMOVED lines=17> */
[----:B------:R-:W-:Y:S04]  /*240e0*/  STL [R1+0x59c], R76 ;  /* 0x00059c4c01007387 */ /* 0x000fe80000100800 */
[----:B------:R-:W5:Y:S01]  /*240f0*/  LDL.LU.64 R120, [R1+0x6c0] ;  /* 0x0006c00001787983 */ /* 0x000f620000300a00 */
[----:B-1----:R-:W-:-:S05]  /*24100*/  IMAD.MOV.U32 R5, RZ, RZ, R77 ;  /* 0x000000ffff057224 */ /* 0x002fca00078e004d */
[----:B------:R1:W-:Y:S02]  /*24110*/  STL [R1+0x598], R5 ;  /* 0x0005980501007387 */ /* 0x0003e40000100800 */
[----:B-1----:R-:W-:Y:S02]  /*24120*/  MOV R5, R89 ;  /* 0x0000005900057202 */ /* 0x002fe40000000f00 */
[----:B------:R1:W-:Y:S04]  /*24130*/  STL [R1+0x5a4], R88 ;  /* 0x0005a45801007387 */ /* 0x0003e80000100800 */
[----:B-1----:R-:W5:Y:S04]  /*24140*/  LDL.LU.64 R88, [R1+0x700] ;  /* 0x0007000001587983 */ /* 0x002f680000300a00 */
[----:B------:R1:W-:Y:S04]  /*24150*/  STL [R1+0x5a0], R5 ;  /* 0x0005a00501007387 */ /* 0x0003e80000100800 */
[----:B------:R1:W-:Y:S04]  /*24160*/  STL [R1+0x5ac], R122 ;  /* 0x0005ac7a01007387 */ /* 0x0003e80000100800 */
[----:B------:R-:W5:Y:S01]  /*24170*/  LDL.LU.64 R76, [R1+0x6d8] ;  /* 0x0006d800014c7983 */ /* 0x000f620000300a00 */
[----:B-1----:R-:W-:-:S03]  /*24180*/  IMAD.MOV.U32 R5, RZ, RZ, R123 ;  /* 0x000000ffff057224 */ /* 0x002fc600078e007b */
[----:B------:R-:W-:Y:S04]  /*24190*/  STL [R1+0x5b4], R118 ;  /* 0x0005b47601007387 */ /* 0x000fe80000100800 */
[----:B------:R1:W-:Y:S04]  /*241a0*/  STL [R1+0x5a8], R5 ;  /* 0x0005a80501007387 */ /* 0x0003e80000100800 */
[----:B------:R-:W5:Y:S01]  /*241b0*/  LDL.LU.64 R122, [R1+0x708] ;  /* 0x00070800017a7983 */ /* 0x000f620000300a00 */
[----:B-1----:R-:W-:-:S03]  /*241c0*/  IMAD.MOV.U32 R5, RZ, RZ, R119 ;  /* 0x000000ffff057224 */ /* 0x002fc600078e0077 */
[----:B------:R-:W-:Y:S04]  /*241d0*/  STL [R1+0x5bc], R74 ;  /* 0x0005bc4a01007387 */ /* 0x000fe80000100800 */
[----:B------:R1:W-:Y:S04]  /*241e0*/  STL [R1+0x5b0], R5 ;  /* 0x0005b00501007387 */ /* 0x0003e80000100800 */
[----:B------:R-:W5:Y:S01]  /*241f0*/  LDL.LU.64 R118, [R1+0x6e8] ;  /* 0x0006e80001767983 */ /* 0x000f620000300a00 */
[----:B-1----:R-:W-:-:S03]  /*24200*/  MOV R5, R75 ;  /* 0x0000004b00057202 */ /* 0x002fc60000000f00 */
[----:B------:R-:W-:Y:S04]  /*24210*/  STL [R1+0x5c4], R78 ;  /* 0x0005c44e01007387 */ /* 0x000fe80000100800 */
[----:B------:R1:W-:Y:S04]  /*24220*/  STL [R1+0x5b8], R5 ;  /* 0x0005b80501007387 */ /* 0x0003e80000100800 */
[----:B------:R-:W5:Y:S01]  /*24230*/  LDL.LU.64 R74, [R1+0x718] ;  /* 0x00071800014a7983 */ /* 0x000f620000300a00 */
[----:B-1----:R-:W-:-:S03]  /*24240*/  IMAD.MOV.U32 R5, RZ, RZ, R79 ;  /* 0x000000ffff057224 */ /* 0x002fc600078e004f */
[----:B------:R-:W-:Y:S04]  /*24250*/  STL [R1+0x5cc], R90 ;  /* 0x0005cc5a01007387 */ /* 0x000fe80000100800 */
[----:B------:R1:W-:Y:S04]  /*24260*/  STL [R1+0x5c0], R5 ;  /* 0x0005c00501007387 */ /* 0x0003e80000100800 */
[----:B------:R-:W5:Y:S01]  /*24270*/  LDL.LU.64 R78, [R1+0x6f8] ;  /* 0x0006f800014e7983 */ /* 0x000f620000300a00 */
[----:B-1----:R-:W-:-:S03]  /*24280*/  IMAD.MOV.U32 R5, RZ, RZ, R91 ;  /* 0x000000ffff057224 */ /* 0x002fc600078e005b */
[----:B--2---:R-:W-:Y:S04]  /*24290*/  STL [R1+0x5d4], R116 ;  /* 0x0005d47401007387 */ /* 0x004fe80000100800 */
[----:B------:R1:W-:Y:S02]  /*242a0*/  STL [R1+0x5c8], R5 ;  /* 0x0005c80501007387 */ /* 0x0003e40000100800 */
[----:B-1----:R-:W-:Y:S02]  /*242b0*/  MOV R5, R117 ;  /* 0x0000007500057202 */ /* 0x002fe40000000f00 */
[----:B------:R-:W2:Y:S04]  /*242c0*/  LDL.LU.64 R116, [R1+0x728] ;  /* 0x0007280001747983 */ /* 0x000ea80000300a00 */
        /* <DEDUP_REMOVED lines=37> */
[----:B------:R-:W5:Y:S04]  /*24520*/  LDL.LU.64 R74, [R1+0x758] ;  /* 0x00075800014a7983 */ /* 0x000f680000300a00 */
[----:B------:R-:W5:Y:S01]  /*24530*/  LDL.LU.64 R90, [R1+0x7a0] ;  /* 0x0007a000015a7983 */ /* 0x000f620000300a00 */
[----:B-1----:R-:W-:-:S05]  /*24540*/  IMAD.MOV.U32 R5, RZ, RZ, R79 ;  /* 0x000000ffff057224 */ /* 0x002fca00078e004f */
        /* <DEDUP_REMOVED lines=9> */
[----:B----4-:R4:W-:Y:S04]  /*245e0*/  STL [R1+0x63c], R70 ;  /* 0x00063c4601007387 */ /* 0x0109e80000100800 */
[----:B------:R-:W3:Y:S01]  /*245f0*/  LDL.LU.64 R122, [R1+0x770] ;  /* 0x00077000017a7983 */ /* 0x000ee20000300a00 */
[----:B-1----:R-:W-:-:S03]  /*24600*/  IMAD.MOV.U32 R5, RZ, RZ, R71 ;  /* 0x000000ffff057224 */ /* 0x002fc600078e0047 */
[----:B-----5:R-:W-:Y:S04]  /*24610*/  STL [R1+0x644], R68 ;  /* 0x0006444401007387 */ /* 0x020fe80000100800 */
[----:B------:R1:W-:Y:S04]  /*24620*/  STL [R1+0x638], R5 ;  /* 0x0006380501007387 */ /* 0x0003e80000100800 */
[----:B----4-:R-:W4:Y:S01]  /*24630*/  LDL.LU.64 R70, [R1+0x7d0] ;  /* 0x0007d00001467983 */ /* 0x010f220000300a00 */
[----:B-1----:R-:W-:-:S03]  /*24640*/  IMAD.MOV.U32 R5, RZ, RZ, R69 ;  /* 0x000000ffff057224 */ /* 0x002fc600078e0045 */
[----:B------:R-:W-:Y:S04]  /*24650*/  STL [R1+0x64c], R120 ;  /* 0x00064c7801007387 */ /* 0x000fe80000100800 */
[----:B------:R1:W-:Y:S04]  /*24660*/  STL [R1+0x640], R5 ;  /* 0x0006400501007387 */ /* 0x0003e80000100800 */
[----:B------:R-:W5:Y:S04]  /*24670*/  LDL.LU.64 R68, [R1+0x778] ;  /* 0x0007780001447983 */ /* 0x000f680000300a00 */
[----:B------:R-:W5:Y:S01]  /*24680*/  LDL.LU.64 R78, [R1+0xbf8] ;  /* 0x000bf800014e7983 */ /* 0x000f620000300a00 */
[----:B-1----:R-:W-:-:S05]  /*24690*/  MOV R5, R121 ;  /* 0x0000007900057202 */ /* 0x002fca0000000f00 */
[----:B------:R1:W-:Y:S04]  /*246a0*/  STL [R1+0x648], R5 ;  /* 0x0006480501007387 */ /* 0x0003e80000100800 */
[----:B------:R1:W-:Y:S02]  /*246b0*/  STL [R1+0x654], R88 ;  /* 0x0006545801007387 */ /* 0x0003e40000100800 */
[----:B-1----:R-:W-:Y:S02]  /*246c0*/  IMAD.MOV.U32 R5, RZ, RZ, R89 ;  /* 0x000000ffff057224 */ /* 0x002fe400078e0059 */
        /* <DEDUP_REMOVED lines=8> */
[----:B-1----:R-:W-:-:S03]  /*24750*/  MOV R5, R125 ;  /* 0x0000007d00057202 */ /* 0x002fc60000000f00 */
[----:B------:R-:W-:Y:S04]  /*24760*/  STL [R1+0x66c], R118 ;  /* 0x00066c7601007387 */ /* 0x000fe80000100800 */
[----:B------:R1:W-:Y:S02]  /*24770*/  STL [R1+0x660], R5 ;  /* 0x0006600501007387 */ /* 0x0003e40000100800 */
[----:B-1----:R-:W-:Y:S02]  /*24780*/  IMAD.MOV.U32 R5, RZ, RZ, R119 ;  /* 0x000000ffff057224 */ /* 0x002fe400078e0077 */
        /* <DEDUP_REMOVED lines=8> */
[----:B--2---:R-:W-:Y:S04]  /*24810*/  STL [R1+0x684], R116 ;  /* 0x0006847401007387 */ /* 0x004fe80000100800 */
[----:B------:R1:W-:Y:S02]  /*24820*/  STL [R1+0x678], R5 ;  /* 0x0006780501007387 */ /* 0x0003e40000100800 */
[----:B-1----:R-:W-:Y:S02]  /*24830*/  IMAD.MOV.U32 R5, RZ, RZ, R117 ;  /* 0x000000ffff057224 */ /* 0x002fe400078e0075 */
[----:B------:R-:W2:Y:S04]  /*24840*/  LDL.LU.64 R116, [R1+0xb08] ;  /* 0x000b080001747983 */ /* 0x000ea80000300a00 */
[----:B------:R1:W-:Y:S04]  /*24850*/  STL [R1+0x680], R5 ;  /* 0x0006800501007387 */ /* 0x0003e80000100800 */
[----:B---3--:R3:W-:Y:S01]  /*24860*/  STL [R1+0x68c], R72 ;  /* 0x00068c4801007387 */ /* 0x0087e20000100800 */
[----:B-1----:R-:W-:-:S03]  /*24870*/  IMAD.MOV.U32 R5, RZ, RZ, R73 ;  /* 0x000000ffff057224 */ /* 0x002fc600078e0049 */
[----:B------:R-:W-:Y:S04]  /*24880*/  STL [R1+0x694], R122 ;  /* 0x0006947a01007387 */ /* 0x000fe80000100800 */
[----:B------:R1:W-:Y:S04]  /*24890*/  STL [R1+0x688], R5 ;  /* 0x0006880501007387 */ /* 0x0003e80000100800 */
[----:B---3--:R-:W3:Y:S01]  /*248a0*/  LDL.LU.64 R72, [R1+0xaf0] ;  /* 0x000af00001487983 */ /* 0x008ee20000300a00 */
[----:B-1----:R-:W-:-:S03]  /*248b0*/  MOV R5, R123 ;  /* 0x0000007b00057202 */ /* 0x002fc60000000f00 */
[----:B----4-:R-:W-:Y:S04]  /*248c0*/  STL [R1+0x69c], R70 ;  /* 0x00069c4601007387 */ /* 0x010fe80000100800 */
[----:B------:R1:W-:Y:S02]  /*248d0*/  STL [R1+0x690], R5 ;  /* 0x0006900501007387 */ /* 0x0003e40000100800 */
[----:B-1----:R-:W-:Y:S02]  /*248e0*/  IMAD.MOV.U32 R5, RZ, RZ, R71 ;  /* 0x000000ffff057224 */ /* 0x002fe400078e0047 */
[----:B------:R-:W4:Y:S04]  /*248f0*/  LDL.LU.64 R70, [R1+0xc38] ;  /* 0x000c380001467983 */ /* 0x000f280000300a00 */
[----:B------:R1:W-:Y:S04]  /*24900*/  STL [R1+0x698], R5 ;  /* 0x0006980501007387 */ /* 0x0003e80000100800 */
[----:B-----5:R5:W-:Y:S01]  /*24910*/  STL [R1+0x6a4], R68 ;  /* 0x0006a44401007387 */ /* 0x020be20000100800 */
[----:B-1----:R-:W-:-:S03]  /*24920*/  IMAD.MOV.U32 R5, RZ, RZ, R69 ;  /* 0x000000ffff057224 */ /* 0x002fc600078e0045 */
[----:B------:R-:W-:Y:S04]  /*24930*/  STL [R1+0x6ac], R78 ;  /* 0x0006ac4e01007387 */ /* 0x000fe80000100800 */
[----:B------:R1:W-:Y:S04]  /*24940*/  STL [R1+0x6a0], R5 ;  /* 0x0006a00501007387 */ /* 0x0003e80000100800 */
[----:B-----5:R-:W5:Y:S01]  /*24950*/  LDL.LU.64 R68, [R1+0xc20] ;  /* 0x000c200001447983 */ /* 0x020f620000300a00 */
[----:B-1----:R-:W-:-:S03]  /*24960*/  MOV R5, R79 ;  /* 0x0000004f00057202 */ /* 0x002fc60000000f00 */
[----:B------:R-:W-:Y:S04]  /*24970*/  STL [R1+0x6b4], R88 ;  /* 0x0006b45801007387 */ /* 0x000fe80000100800 */
[----:B------:R1:W-:Y:S02]  /*24980*/  STL [R1+0x6a8], R5 ;  /* 0x0006a80501007387 */ /* 0x0003e40000100800 */
[----:B-1----:R-:W-:Y:S02]  /*24990*/  IMAD.MOV.U32 R5, RZ, RZ, R89 ;  /* 0x000000ffff057224 */ /* 0x002fe400078e0059 */
[----:B------:R-:W5:Y:S04]  /*249a0*/  LDL.LU.64 R88, [R1+0xc08] ;  /* 0x000c080001587983 */ /* 0x000f680000300a00 */
[----:B------:R1:W-:Y:S04]  /*249b0*/  STL [R1+0x6b0], R5 ;  /* 0x0006b00501007387 */ /* 0x0003e80000100800 */
[----:B------:R-:W-:Y:S01]  /*249c0*/  STL [R1+0x6bc], R120 ;  /* 0x0006bc7801007387 */ /* 0x000fe20000100800 */
[----:B-1----:R-:W-:-:S03]  /*249d0*/  IMAD.MOV.U32 R5, RZ, RZ, R121 ;  /* 0x000000ffff057224 */ /* 0x002fc600078e0079 */
[----:B------:R-:W-:Y:S04]  /*249e0*/  STL [R1+0x6c4], R76 ;  /* 0x0006c44c01007387 */ /* 0x000fe80000100800 */
[----:B------:R1:W-:Y:S04]  /*249f0*/  STL [R1+0x6b8], R5 ;  /* 0x0006b80501007387 */ /* 0x0003e80000100800 */
[----:B------:R-:W5:Y:S04]  /*24a00*/  LDL.LU.64 R106, [R1+0xbe8] ;  /* 0x000be800016a7983 */ /* 0x000f680000300a00 */
[----:B------:R-:W5:Y:S01]  /*24a10*/  LDL.LU.64 R126, [R1+0xbd0] ;  /* 0x000bd000017e7983 */ /* 0x000f620000300a00 */
[----:B-1----:R-:W-:-:S05]  /*24a20*/  MOV R5, R77 ;  /* 0x0000004d00057202 */ /* 0x002fca0000000f00 */
[----:B------:R1:W-:Y:S04]  /*24a30*/  STL [R1+0x6c0], R5 ;  /* 0x0006c00501007387 */ /* 0x0003e80000100800 */
[----:B------:R-:W-:Y:S04]  /*24a40*/  STL [R1+0x6cc], R118 ;  /* 0x0006cc7601007387 */ /* 0x000fe80000100800 */
[----:B------:R-:W5:Y:S01]  /*24a50*/  LDL.LU.64 R104, [R1+0xb38] ;  /* 0x000b380001687983 */ /* 0x000f620000300a00 */
[----:B-1----:R-:W-:-:S03]  /*24a60*/  IMAD.MOV.U32 R5, RZ, RZ, R119 ;  /* 0x000000ffff057224 */ /* 0x002fc600078e0077 */
[----:B------:R-:W5:Y:S04]  /*24a70*/  LDL.LU.64 R124, [R1+0xb28] ;  /* 0x000b2800017c7983 */ /* 0x000f680000300a00 */
[----:B------:R1:W-:Y:S04]  /*24a80*/  STL [R1+0x6c8], R5 ;  /* 0x0006c80501007387 */ /* 0x0003e80000100800 */
[----:B------:R-:W-:Y:S04]  /*24a90*/  STL [R1+0x6d4], R74 ;  /* 0x0006d44a01007387 */ /* 0x000fe80000100800 */
[----:B------:R-:W5:Y:S01]  /*24aa0*/  LDL.LU.64 R90, [R1+0xb18] ;  /* 0x000b1800015a7983 */ /* 0x000f620000300a00 */
[----:B-1----:R-:W-:-:S03]  /*24ab0*/  IMAD.MOV.U32 R5, RZ, RZ, R75 ;  /* 0x000000ffff057224 */ /* 0x002fc600078e004b */
[----:B------:R-:W5:Y:S04]  /*24ac0*/  LDL.LU.64 R122, [R1+0xc78] ;  /* 0x000c7800017a7983 */ /* 0x000f680000300a00 */
[----:B------:R1:W-:Y:S04]  /*24ad0*/  STL [R1+0x6d0], R5 ;  /* 0x0006d00501007387 */ /* 0x0003e80000100800 */
[----:B--2---:R-:W-:Y:S04]  /*24ae0*/  STL [R1+0x6dc], R116 ;  /* 0x0006dc7401007387 */ /* 0x004fe80000100800 */
[----:B------:R-:W2:Y:S01]  /*24af0*/  LDL.LU.64 R78, [R1+0xc60] ;  /* 0x000c6000014e7983 */ /* 0x000ea20000300a00 */
[----:B-1----:R-:W-:-:S03]  /*24b00*/  MOV R5, R117 ;  /* 0x0000007500057202 */ /* 0x002fc60000000f00 */
[----:B------:R-:W2:Y:S04]  /*24b10*/  LDL.LU.64 R120, [R1+0xc48] ;  /* 0x000c480001787983 */ /* 0x000ea80000300a00 */
[----:B------:R1:W-:Y:S04]  /*24b20*/  STL [R1+0x6d8], R5 ;  /* 0x0006d80501007387 */ /* 0x0003e80000100800 */
[----:B---3--:R-:W-:Y:S04]  /*24b30*/  STL [R1+0x6e4], R72 ;  /* 0x0006e44801007387 */ /* 0x008fe80000100800 */
[----:B------:R-:W3:Y:S01]  /*24b40*/  LDL.LU.64 R76, [R1+0xc28] ;  /* 0x000c2800014c7983 */ /* 0x000ee20000300a00 */
[----:B-1----:R-:W-:-:S03]  /*24b50*/  IMAD.MOV.U32 R5, RZ, RZ, R73 ;  /* 0x000000ffff057224 */ /* 0x002fc600078e0049 */
[----:B------:R-:W3:Y:S04]  /*24b60*/  LDL.LU.64 R118, [R1+0xc10] ;  /* 0x000c100001767983 */ /* 0x000ee80000300a00 */
[----:B------:R1:W-:Y:S04]  /*24b70*/  STL [R1+0x6e0], R5 ;  /* 0x0006e00501007387 */ /* 0x0003e80000100800 */
[----:B----4-:R-:W-:Y:S04]  /*24b80*/  STL [R1+0x6ec], R70 ;  /* 0x0006ec4601007387 */ /* 0x010fe80000100800 */
[----:B------:R-:W4:Y:S01]  /*24b90*/  LDL.LU.64 R74, [R1+0xbf0] ;  /* 0x000bf000014a7983 */ /* 0x000f220000300a00 */
[----:B-1----:R-:W-:-:S03]  /*24ba0*/  IMAD.MOV.U32 R5, RZ, RZ, R71 ;  /* 0x000000ffff057224 */ /* 0x002fc600078e0047 */
[----:B------:R-:W4:Y:S04]  /*24bb0*/  LDL.LU.64 R116, [R1+0xbd8] ;  /* 0x000bd80001747983 */ /* 0x000f280000300a00 */
[----:B------:R1:W-:Y:S04]  /*24bc0*/  STL [R1+0x6e8], R5 ;  /* 0x0006e80501007387 */ /* 0x0003e80000100800 */
[----:B-----5:R5:W-:Y:S04]  /*24bd0*/  STL [R1+0x6f4], R68 ;  /* 0x0006f44401007387 */ /* 0x020be80000100800 */
[----:B------:R-:W4:Y:S01]  /*24be0*/  LDL.LU.64 R72, [R1+0xbc0] ;  /* 0x000bc00001487983 */ /* 0x000f220000300a00 */
[----:B-1----:R-:W-:-:S03]  /*24bf0*/  MOV R5, R69 ;  /* 0x0000004500057202 */ /* 0x002fc60000000f00 */
[----:B------:R-:W4:Y:S04]  /*24c00*/  LDL.LU.64 R70, [R1+0xcb8] ;  /* 0x000cb80001467983 */ /* 0x000f280000300a00 */
[----:B------:R1:W-:Y:S04]  /*24c10*/  STL [R1+0x6f0], R5 ;  /* 0x0006f00501007387 */ /* 0x0003e80000100800 */
[----:B------:R5:W-:Y:S04]  /*24c20*/  STL [R1+0x6fc], R88 ;  /* 0x0006fc5801007387 */ /* 0x000be80000100800 */
[----:B-----5:R-:W5:Y:S01]  /*24c30*/  LDL.LU.64 R68, [R1+0xca0] ;  /* 0x000ca00001447983 */ /* 0x020f620000300a00 */
[----:B-1----:R-:W-:-:S03]  /*24c40*/  IMAD.MOV.U32 R5, RZ, RZ, R89 ;  /* 0x000000ffff057224 */ /* 0x002fc600078e0059 */
[----:B------:R-:W5:Y:S04]  /*24c50*/  LDL.LU.64 R88, [R1+0xc88] ;  /* 0x000c880001587983 */ /* 0x000f680000300a00 */
[----:B------:R1:W-:Y:S02]  /*24c60*/  STL [R1+0x6f8], R5 ;  /* 0x0006f80501007387 */ /* 0x0003e40000100800 */
[----:B-1----:R-:W-:Y:S02]  /*24c70*/  IMAD.MOV.U32 R5, RZ, RZ, R107 ;  /* 0x000000ffff057224 */ /* 0x002fe400078e006b */
[----:B------:R-:W-:Y:S04]  /*24c80*/  STL [R1+0x704], R106 ;  /* 0x0007046a01007387 */ /* 0x000fe80000100800 */
[----:B------:R-:W-:Y:S04]  /*24c90*/  STL [R1+0x70c], R126 ;  /* 0x00070c7e01007387 */ /* 0x000fe80000100800 */
[----:B------:R1:W-:Y:S02]  /*24ca0*/  STL [R1+0x700], R5 ;  /* 0x0007000501007387 */ /* 0x0003e40000100800 */
[----:B-1----:R-:W-:-:S02]  /*24cb0*/  MOV R5, R127 ;  /* 0x0000007f00057202 */ /* 0x002fc40000000f00 */
[----:B------:R-:W-:Y:S04]  /*24cc0*/  STL [R1+0x714], R104 ;  /* 0x0007146801007387 */ /* 0x000fe80000100800 */
[----:B------:R1:W-:Y:S04]  /*24cd0*/  STL [R1+0x708], R5 ;  /* 0x0007080501007387 */ /* 0x0003e80000100800 */
[----:B------:R-:W-:Y:S01]  /*24ce0*/  STL [R1+0x71c], R124 ;  /* 0x00071c7c01007387 */ /* 0x000fe20000100800 */
[----:B-1----:R-:W-:-:S05]  /*24cf0*/  IMAD.MOV.U32 R5, RZ, RZ, R105 ;  /* 0x000000ffff057224 */ /* 0x002fca00078e0069 */
[----:B------:R1:W-:Y:S04]  /*24d00*/  STL [R1+0x710], R5 ;  /* 0x0007100501007387 */ /* 0x0003e80000100800 */
[----:B------:R-:W-:Y:S01]  /*24d10*/  STL [R1+0x724], R90 ;  /* 0x0007245a01007387 */ /* 0x000fe20000100800 */
[----:B-1----:R-:W-:-:S05]  /*24d20*/  IMAD.MOV.U32 R5, RZ, RZ, R125 ;  /* 0x000000ffff057224 */ /* 0x002fca00078e007d */
[----:B------:R1:W-:Y:S04]  /*24d30*/  STL [R1+0x718], R5 ;  /* 0x0007180501007387 */ /* 0x0003e80000100800 */
[----:B------:R-:W-:Y:S01]  /*24d40*/  STL [R1+0x72c], R122 ;  /* 0x00072c7a01007387 */ /* 0x000fe20000100800 */
[----:B-1----:R-:W-:-:S05]  /*24d50*/  MOV R5, R91 ;  /* 0x0000005b00057202 */ /* 0x002fca0000000f00 */
[----:B------:R1:W-:Y:S02]  /*24d60*/  STL [R1+0x720], R5 ;  /* 0x0007200501007387 */ /* 0x0003e40000100800 */
[----:B-1----:R-:W-:Y:S02]  /*24d70*/  IMAD.MOV.U32 R5, RZ, RZ, R123 ;  /* 0x000000ffff057224 */ /* 0x002fe400078e007b */
[----:B--2---:R-:W-:Y:S04]  /*24d80*/  STL [R1+0x734], R78 ;  /* 0x0007344e01007387 */ /* 0x004fe80000100800 */
[----:B------:R1:W-:Y:S04]  /*24d90*/  STL [R1+0x728], R5 ;  /* 0x0007280501007387 */ /* 0x0003e80000100800 */
[----:B------:R-:W-:Y:S01]  /*24da0*/  STL [R1+0x73c], R120 ;  /* 0x00073c7801007387 */ /* 0x000fe20000100800 */
[----:B-1----:R-:W-:-:S05]  /*24db0*/  IMAD.MOV.U32 R5, RZ, RZ, R79 ;  /* 0x000000ffff057224 */ /* 0x002fca00078e004f */
[----:B------:R1:W-:Y:S04]  /*24dc0*/  STL [R1+0x730], R5 ;  /* 0x0007300501007387 */ /* 0x0003e80000100800 */
[----:B---3--:R-:W-:Y:S01]  /*24dd0*/  STL [R1+0x744], R76 ;  /* 0x0007444c01007387 */ /* 0x008fe20000100800 */
[----:B-1----:R-:W-:-:S05]  /*24de0*/  MOV R5, R121 ;  /* 0x0000007900057202 */ /* 0x002fca0000000f00 */
[----:B------:R1:W-:Y:S04]  /*24df0*/  STL [R1+0x738], R5 ;  /* 0x0007380501007387 */ /* 0x0003e80000100800 */
[----:B------:R-:W-:Y:S01]  /*24e00*/  STL [R1+0x74c], R118 ;  /* 0x00074c7601007387 */ /* 0x000fe20000100800 */
[----:B-1----:R-:W-:-:S05]  /*24e10*/  IMAD.MOV.U32 R5, RZ, RZ, R77 ;  /* 0x000000ffff057224 */ /* 0x002fca00078e004d */
[----:B------:R1:W-:Y:S02]  /*24e20*/  STL [R1+0x740], R5 ;  /* 0x0007400501007387 */ /* 0x0003e40000100800 */
[----:B-1----:R-:W-:Y:S02]  /*24e30*/  IMAD.MOV.U32 R5, RZ, RZ, R119 ;  /* 0x000000ffff057224 */ /* 0x002fe400078e0077 */
[----:B----4-:R-:W-:Y:S04]  /*24e40*/  STL [R1+0x754], R74 ;  /* 0x0007544a01007387 */ /* 0x010fe80000100800 */
[----:B------:R1:W-:Y:S04]  /*24e50*/  STL [R1+0x748], R5 ;  /* 0x0007480501007387 */ /* 0x0003e80000100800 */
[----:B------:R-:W-:Y:S01]  /*24e60*/  STL [R1+0x75c], R116 ;  /* 0x00075c7401007387 */ /* 0x000fe20000100800 */
[----:B-1----:R-:W-:-:S05]  /*24e70*/  MOV R5, R75 ;  /* 0x0000004b00057202 */ /* 0x002fca0000000f00 */
[----:B------:R1:W-:Y:S04]  /*24e80*/  STL [R1+0x750], R5 ;  /* 0x0007500501007387 */ /* 0x0003e80000100800 */
[----:B------:R-:W-:Y:S01]  /*24e90*/  STL [R1+0x764], R72 ;  /* 0x0007644801007387 */ /* 0x000fe20000100800 */
[----:B-1----:R-:W-:-:S05]  /*24ea0*/  IMAD.MOV.U32 R5, RZ, RZ, R117 ;  /* 0x000000ffff057224 */ /* 0x002fca00078e0075 */
[----:B------:R1:W-:Y:S04]  /*24eb0*/  STL [R1+0x758], R5 ;  /* 0x0007580501007387 */ /* 0x0003e80000100800 */
[----:B------:R-:W-:Y:S01]  /*24ec0*/  STL [R1+0x76c], R70 ;  /* 0x00076c4601007387 */ /* 0x000fe20000100800 */
[----:B-1----:R-:W-:-:S05]  /*24ed0*/  IMAD.MOV.U32 R5, RZ, RZ, R73 ;  /* 0x000000ffff057224 */ /* 0x002fca00078e0049 */
[----:B------:R1:W-:Y:S04]  /*24ee0*/  STL [R1+0x760], R5 ;  /* 0x0007600501007387 */ /* 0x0003e80000100800 */
[----:B-----5:R-:W-:Y:S01]  /*24ef0*/  STL [R1+0x774], R68 ;  /* 0x0007744401007387 */ /* 0x020fe20000100800 */
        /* <DEDUP_REMOVED lines=115> */
[----:B------:R1:W-:Y:S02]  /*25630*/  STL [R1+0x898], R5 ;  /* 0x0008980501007387 */ /* 0x0003e40000100800 */
[----:B-1----:R-:W-:-:S05]  /*25640*/  MOV R5, R15 ;  /* 0x0000000f00057202 */ /* 0x002fca0000000f00 */
[----:B------:R1:W-:Y:S02]  /*25650*/  STL [R1+0x8a0], R5 ;  /* 0x0008a00501007387 */ /* 0x0003e40000100800 */
[----:B-1----:R-:W-:-:S05]  /*25660*/  VIMNMX R5, PT, PT, R4, 0x2, !PT ;  /* 0x0000000204057848 */ /* 0x002fca0007fe0100 */
[----:B------:R-:W-:-:S05]  /*25670*/  VIADD R5, R5, 0xfffffffe ;  /* 0xfffffffe05057836 */ /* 0x000fca0000000000 */
[----:B------:R1:W-:Y:S01]  /*25680*/  STL [R1+0x96c], R5 ;  /* 0x00096c0501007387 */ /* 0x0003e20000100800 */
[----:B------:R-:W-:Y:S02]  /*25690*/  VIADD R6, R4, 0xfffffffc ;  /* 0xfffffffc04067836 */ /* 0x000fe40000000000 */
[----:B------:R-:W-:Y:S01]  /*256a0*/  HFMA2 R4, -RZ, RZ, 0, 0 ;  /* 0x00000000ff047431 */ /* 0x000fe200000001ff */
[----:B------:R-:W-:Y:S01]  /*256b0*/  UMOV UR13, 0x1 ;  /* 0x00000001000d7882 */ /* 0x000fe20000000000 */
[----:B------:R-:W-:Y:S01]  /*256c0*/  UMOV UR14, 0x3 ;  /* 0x00000003000e7882 */ /* 0x000fe20000000000 */
[----:B------:R-:W-:Y:S01]  /*256d0*/  UMOV UR5, URZ ;  /* 0x000000ff00057c82 */ /* 0x000fe20008000000 */
[----:B------:R-:W-:Y:S01]  /*256e0*/  UMOV UR6, URZ ;  /* 0x000000ff00067c82 */ /* 0x000fe20008000000 */
[----:B------:R-:W-:-:S05]  /*256f0*/  UMOV UR9, URZ ;  /* 0x000000ff00097c82 */ /* 0x000fca0008000000 */
.L_x_12:
[----:B------:R-:W-:Y:S01]  /*25700*/  IMAD.U32 R4, R4, -0x80000000, RZ ;  /* 0x8000000004047824 */ /* 0x000fe200078e00ff */
[----:B------:R-:W-:-:S03]  /*25710*/  UIADD3 UR6, UPT, UPT, UR6, 0x1, URZ ;  /* 0x0000000106067890 */ /* 0x000fc6000fffe0ff */
[----:B------:R-:W2:Y:S01]  /*25720*/  SYNCS.PHASECHK.TRANS64.TRYWAIT P2, [UR8], R4 ;  /* 0x00000004ff0075a7 */ /* 0x000ea20008041108 */
[----:B------:R-:W-:-:S04]  /*25730*/  UISETP.GT.AND UP1, UPT, UR6, 0x2, UPT ;  /* 0x000000020600788c */ /* 0x000fc8000bf24270 */
[----:B------:R-:W-:-:S04]  /*25740*/  USEL UR6, UR6, URZ, !UP1 ;  /* 0x000000ff06067287 */ /* 0x000fc8000c800000 */
[----:B------:R-:W-:Y:S01]  /*25750*/  ULEA UR15, UR6, UR7, 0x11 ;  /* 0x00000007060f7291 */ /* 0x000fe2000f8e88ff */
[----:B--2---:R-:W-:Y:S11]  /*25760*/  @!P2 BRA `(.L_x_10) ;  /* 0x000001180074a947 */ /* 0x004ff60003800000 */
.L_x_18:
[----:B------:R-:W-:-:S04]  /*25770*/  DEPBAR.LE SB0, 0x4 ;  /* 0x000081000000791a */ /* 0x000fc80000000000 */
[----:B------:R-:W-:Y:S01]  /*25780*/  BAR.SYNC.DEFER_BLOCKING 0x0 ;  /* 0x0000000000007b1d */ /* 0x000fe20000010000 */
[----:B------:R-:W-:Y:S02]  /*25790*/  UIADD3 UR5, UPT, UPT, UR5, 0x1, URZ ;  /* 0x0000000105057890 */ /* 0x000fe4000fffe0ff */
[----:B------:R-:W-:Y:S02]  /*257a0*/  ULEA UR8, UR13, UR7, 0x3 ;  /* 0x000000070d087291 */ /* 0x000fe4000f8e18ff */
[----:B------:R-:W-:Y:S02]  /*257b0*/  UISETP.GT.AND UP1, UPT, UR5, 0x3, UPT ;  /* 0x000000030500788c */ /* 0x000fe4000bf24270 */
[----:B------:R-:W-:Y:S02]  /*257c0*/  UIADD3 UR8, UPT, UPT, UR8, 0x80000, URZ ;  /* 0x0008000008087890 */ /* 0x000fe4000fffe0ff */
[----:B------:R-:W-:Y:S01]  /*257d0*/  USEL UR5, UR5, URZ, !UP1 ;  /* 0x000000ff05057287 */ /* 0x000fe2000c800000 */
[----:B------:R-:W-:Y:S01]  /*257e0*/  UMOV UR4, UR9 ;  /* 0x0000000900047c82 */ /* 0x000fe20008000000 */
[----:B-1----:R-:W1:Y:S04]  /*257f0*/  LDSM.16.M88.4 R4, [R81+UR15] ;  /* 0x0000000f5104783b */ /* 0x002e680008000200 */
[----:B------:R-:W2:Y:S04]  /*25800*/  LDSM.16.M88.4 R8, [R81+UR15+0x800] ;  /* 0x0008000f5108783b */ /* 0x000ea80008000200 */
[----:B------:R-:W3:Y:S04]  /*25810*/  LDSM.16.M88.4 R212, [R81+UR15+0x1000] ;  /* 0x0010000f51d4783b */ /* 0x000ee80008000200 */
[----:B------:R-:W4:Y:S04]  /*25820*/  LDSM.16.M88.4 R204, [R81+UR15+0x1800] ;  /* 0x0018000f51cc783b */ /* 0x000f280008000200 */
[----:B------:R-:W5:Y:S04]  /*25830*/  LDSM.16.M88.4 R208, [R81+UR15+0x2000] ;  /* 0x0020000f51d0783b */ /* 0x000f680008000200 */
[----:B------:R-:W5:Y:S04]  /*25840*/  LDSM.16.M88.4 R196, [R81+UR15+0x2800] ;  /* 0x0028000f51c4783b */ /* 0x000f680008000200 */
[----:B------:R-:W5:Y:S04]  /*25850*/  LDSM.16.M88.4 R200, [R81+UR15+0x3000] ;  /* 0x0030000f51c8783b */ /* 0x000f680008000200 */
[----:B------:R-:W5:Y:S04]  /*25860*/  LDSM.16.M88.4 R188, [R81+UR15+0x3800] ;  /* 0x0038000f51bc783b */ /* 0x000f680008000200 */
[----:B------:R-:W5:Y:S04]  /*25870*/  LDSM.16.M88.4 R192, [R81+UR15+0x4000] ;  /* 0x0040000f51c0783b */ /* 0x000f680008000200 */
[----:B------:R-:W5:Y:S04]  /*25880*/  LDSM.16.M88.4 R180, [R81+UR15+0x4800] ;  /* 0x0048000f51b4783b */ /* 0x000f680008000200 */
[----:B------:R-:W5:Y:S01]  /*25890*/  LDSM.16.M88.4 R184, [R81+UR15+0x5000] ;  /* 0x0050000f51b8783b */ /* 0x000f620008000200 */
[----:B-1----:R-:W-:Y:S01]  /*258a0*/  MOV R12, R4 ;  /* 0x00000004000c7202 */ /* 0x002fe20000000f00 */
[----:B------:R-:W-:-:S02]  /*258b0*/  IMAD.MOV.U32 R13, RZ, RZ, R6 ;  /* 0x000000ffff0d7224 */ /* 0x000fc400078e0006 */
[----:B------:R-:W1:Y:S01]  /*258c0*/  LDSM.16.M88.4 R172, [R81+UR15+0x5800] ;  /* 0x0058000f51ac783b */ /* 0x000e620008000200 */
[----:B--2---:R-:W-:Y:S01]  /*258d0*/  IMAD.MOV.U32 R14, RZ, RZ, R8 ;  /* 0x000000ffff0e7224 */ /* 0x004fe200078e0008 */
[----:B------:R-:W-:Y:S01]  /*258e0*/  MOV R15, R10 ;  /* 0x0000000a000f7202 */ /* 0x000fe20000000f00 */
[----:B------:R-:W-:Y:S01]  /*258f0*/  IMAD.MOV.U32 R4, RZ, RZ, R5 ;  /* 0x000000ffff047224 */ /* 0x000fe200078e0005 */
[----:B------:R-:W2:Y:S01]  /*25900*/  LDSM.16.M88.4 R176, [R81+UR15+0x6000] ;  /* 0x0060000f51b0783b */ /* 0x000ea20008000200 */
[----:B---3--:R-:W-:Y:S01]  /*25910*/  IMAD.MOV.U32 R16, RZ, RZ, R212 ;  /* 0x000000ffff107224 */ /* 0x008fe200078e00d4 */
[----:B------:R-:W-:Y:S01]  /*25920*/  MOV R6, R9 ;  /* 0x0000000900067202 */ /* 0x000fe20000000f00 */
[----:B------:R-:W-:Y:S01]  /*25930*/  IMAD.MOV.U32 R17, RZ, RZ, R214 ;  /* 0x000000ffff117224 */ /* 0x000fe200078e00d6 */
[----:B------:R-:W3:Y:S01]  /*25940*/  LDSM.16.M88.4 R164, [R81+UR15+0x6800] ;  /* 0x0068000f51a4783b */ /* 0x000ee20008000200 */
[----:B----4-:R-:W-:Y:S01]  /*25950*/  MOV R18, R204 ;  /* 0x000000cc00127202 */ /* 0x010fe20000000f00 */
[----:B------:R-:W-:Y:S01]  /*25960*/  IMAD.MOV.U32 R19, RZ, RZ, R206 ;  /* 0x000000ffff137224 */ /* 0x000fe200078e00ce */
[----:B------:R-:W-:Y:S01]  /*25970*/  MOV R9, R215 ;  /* 0x000000d700097202 */ /* 0x000fe20000000f00 */
[----:B------:R-:W4:Y:S01]  /*25980*/  LDSM.16.M88.4 R168, [R81+UR15+0x7000] ;  /* 0x0070000f51a8783b */ /* 0x000f220008000200 */
[----:B-----5:R-:W-:Y:S01]  /*25990*/  IMAD.MOV.U32 R20, RZ, RZ, R208 ;  /* 0x000000ffff147224 */ /* 0x020fe200078e00d0 */
[----:B------:R-:W-:Y:S01]  /*259a0*/  MOV R21, R210 ;  /* 0x000000d200157202 */ /* 0x000fe20000000f00 */
[----:B------:R-:W-:Y:S01]  /*259b0*/  IMAD.MOV.U32 R5, RZ, RZ, R7 ;  /* 0x000000ffff057224 */ /* 0x000fe200078e0007 */
[----:B------:R-:W5:Y:S01]  /*259c0*/  LDSM.16.M88.4 R156, [R81+UR15+0x7800] ;  /* 0x0078000f519c783b */ /* 0x000f620008000200 */
[----:B------:R-:W-:-:S02]  /*259d0*/  IMAD.MOV.U32 R22, RZ, RZ, R196 ;  /* 0x000000ffff167224 */ /* 0x000fc400078e00c4 */
[----:B------:R-:W-:Y:S01]  /*259e0*/  IMAD.MOV.U32 R23, RZ, RZ, R198 ;  /* 0x000000ffff177224 */ /* 0x000fe200078e00c6 */
[----:B------:R-:W5:Y:S01]  /*259f0*/  LDSM.16.M88.4 R160, [R81+UR15+0x8000] ;  /* 0x0080000f51a0783b */ /* 0x000f620008000200 */
[----:B------:R-:W-:Y:S01]  /*25a00*/  MOV R24, R200 ;  /* 0x000000c800187202 */ /* 0x000fe20000000f00 */
[----:B------:R-:W-:Y:S02]  /*25a10*/  IMAD.MOV.U32 R25, RZ, RZ, R202 ;  /* 0x000000ffff197224 */ /* 0x000fe400078e00ca */
[----:B------:R-:W5:Y:S01]  /*25a20*/  LDSM.16.M88.4 R148, [R81+UR15+0x8800] ;  /* 0x0088000f5194783b */ /* 0x000f620008000200 */
[----:B------:R-:W-:Y:S01]  /*25a30*/  IMAD.MOV.U32 R26, RZ, RZ, R188 ;  /* 0x000000ffff1a7224 */ /* 0x000fe200078e00bc */
        /* <DEDUP_REMOVED lines=13> */
[----:B-1----:R-:W-:-:S02]  /*25b10*/  IMAD.MOV.U32 R34, RZ, RZ, R172 ;  /* 0x000000ffff227224 */ /* 0x002fc400078e00ac */
[----:B------:R-:W-:Y:S01]  /*25b20*/  IMAD.MOV.U32 R35, RZ, RZ, R174 ;  /* 0x000000ffff237224 */ /* 0x000fe200078e00ae */
[----:B------:R-:W1:Y:S01]  /*25b30*/  LDSM.16.M88.4 R136, [R81+UR15+0xb000] ;  /* 0x00b0000f5188783b */ /* 0x000e620008000200 */
[----:B--2---:R-:W-:Y:S01]  /*25b40*/  MOV R36, R176 ;  /* 0x000000b000247202 */ /* 0x004fe20000000f00 */
[----:B------:R-:W-:Y:S02]  /*25b50*/  IMAD.MOV.U32 R37, RZ, RZ, R178 ;  /* 0x000000ffff257224 */ /* 0x000fe400078e00b2 */
[----:B------:R-:W2:Y:S01]  /*25b60*/  LDSM.16.M88.4 R120, [R81+UR15+0xb800] ;  /* 0x00b8000f5178783b */ /* 0x000ea20008000200 */
[----:B---3--:R-:W-:Y:S01]  /*25b70*/  IMAD.MOV.U32 R38, RZ, RZ, R164 ;  /* 0x000000ffff267224 */ /* 0x008fe200078e00a4 */
[----:B------:R-:W-:Y:S01]  /*25b80*/  MOV R39, R166 ;  /* 0x000000a600277202 */ /* 0x000fe20000000f00 */
[----:B------:R-:W-:Y:S01]  /*25b90*/  IMAD.MOV.U32 R10, RZ, RZ, R205 ;  /* 0x000000ffff0a7224 */ /* 0x000fe200078e00cd */
[----:B------:R-:W3:Y:S01]  /*25ba0*/  LDSM.16.M88.4 R124, [R81+UR15+0xc000] ;  /* 0x00c0000f517c783b */ /* 0x000ee20008000200 */
[----:B----4-:R-:W-:-:S02]  /*25bb0*/  IMAD.MOV.U32 R40, RZ, RZ, R168 ;  /* 0x000000ffff287224 */ /* 0x010fc400078e00a8 */
[----:B------:R-:W-:Y:S01]  /*25bc0*/  IMAD.MOV.U32 R41, RZ, RZ, R170 ;  /* 0x000000ffff297224 */ /* 0x000fe200078e00aa */
[----:B------:R-:W4:Y:S01]  /*25bd0*/  LDSM.16.M88.4 R112, [R81+UR15+0xc800] ;  /* 0x00c8000f5170783b */ /* 0x000f220008000200 */
[----:B-----5:R-:W-:Y:S01]  /*25be0*/  MOV R42, R156 ;  /* 0x0000009c002a7202 */ /* 0x020fe20000000f00 */
        /* <DEDUP_REMOVED lines=13> */
[----:B------:R-:W-:Y:S02]  /*25cc0*/  MOV R51, R146 ;  /* 0x0000009200337202 */ /* 0x000fe40000000f00 */
[----:B------:R-:W5:Y:S01]  /*25cd0*/  LDSM.16.M88.4 R100, [R81+UR15+0xf000] ;  /* 0x00f0000f5164783b */ /* 0x000f620008000200 */
[----:B------:R-:W-:-:S02]  /*25ce0*/  IMAD.MOV.U32 R52, RZ, RZ, R140 ;  /* 0x000000ffff347224 */ /* 0x000fc400078e008c */
[----:B------:R-:W-:Y:S01]  /*25cf0*/  IMAD.MOV.U32 R53, RZ, RZ, R142 ;  /* 0x000000ffff357224 */ /* 0x000fe200078e008e */
[----:B------:R-:W5:Y:S01]  /*25d00*/  LDSM.16.M88.4 R76, [R81+UR15+0xf800] ;  /* 0x00f8000f514c783b */ /* 0x000f620008000200 */
[----:B------:R-:W-:Y:S01]  /*25d10*/  MOV R54, R128 ;  /* 0x0000008000367202 */ /* 0x000fe20000000f00 */
[----:B------:R-:W-:Y:S02]  /*25d20*/  IMAD.MOV.U32 R55, RZ, RZ, R130 ;  /* 0x000000ffff377224 */ /* 0x000fe400078e0082 */
[----:B-1----:R-:W-:Y:S01]  /*25d30*/  IMAD.MOV.U32 R56, RZ, RZ, R136 ;  /* 0x000000ffff387224 */ /* 0x002fe200078e0088 */
[----:B------:R-:W-:Y:S01]  /*25d40*/  MOV R57, R138 ;  /* 0x0000008a00397202 */ /* 0x000fe20000000f00 */
[----:B------:R-:W-:Y:S01]  /*25d50*/  LDSM.16.M88.4 R92, [R81+UR15+0x10000] ;  /* 0x0100000f515c783b */ /* 0x000fe20008000200 */
[----:B--2---:R-:W-:Y:S02]  /*25d60*/  IMAD.MOV.U32 R58, RZ, RZ, R120 ;  /* 0x000000ffff3a7224 */ /* 0x004fe400078e0078 */
[----:B------:R-:W-:Y:S01]  /*25d70*/  IMAD.MOV.U32 R59, RZ, RZ, R122 ;  /* 0x000000ffff3b7224 */ /* 0x000fe200078e007a */
[----:B------:R-:W-:Y:S01]  /*25d80*/  LDSM.16.M88.4 R88, [R81+UR15+0x10800] ;  /* 0x0108000f5158783b */ /* 0x000fe20008000200 */
[----:B---3--:R-:W-:Y:S01]  /*25d90*/  MOV R60, R124 ;  /* 0x0000007c003c7202 */ /* 0x008fe20000000f00 */
[----:B------:R-:W-:-:S02]  /*25da0*/  IMAD.MOV.U32 R61, RZ, RZ, R126 ;  /* 0x000000ffff3d7224 */ /* 0x000fc400078e007e */
[----:B------:R-:W-:Y:S01]  /*25db0*/  LDSM.16.M88.4 R216, [R81+UR15+0x12000] ;  /* 0x0120000f51d8783b */ /* 0x000fe20008000200 */
[----:B----4-:R-:W-:Y:S01]  /*25dc0*/  IMAD.MOV.U32 R62, RZ, RZ, R112 ;  /* 0x000000ffff3e7224 */ /* 0x010fe200078e0070 */
[----:B------:R-:W-:Y:S02]  /*25dd0*/  MOV R63, R114 ;  /* 0x00000072003f7202 */ /* 0x000fe40000000f00 */
[----:B------:R-:W-:Y:S01]  /*25de0*/  LDSM.16.M88.4 R212, [R81+UR15+0x13000] ;  /* 0x0130000f51d4783b */ /* 0x000fe20008000200 */
[----:B-----5:R-:W-:Y:S02]  /*25df0*/  IMAD.MOV.U32 R64, RZ, RZ, R116 ;  /* 0x000000ffff407224 */ /* 0x020fe400078e0074 */
[----:B------:R-:W-:Y:S01]  /*25e00*/  IMAD.MOV.U32 R65, RZ, RZ, R118 ;  /* 0x000000ffff417224 */ /* 0x000fe200078e0076 */
[----:B------:R-:W-:Y:S01]  /*25e10*/  LDSM.16.M88.4 R204, [R81+UR15+0x14000] ;  /* 0x0140000f51cc783b */ /* 0x000fe20008000200 */
        /* <DEDUP_REMOVED lines=9> */
[----:B------:R-:W-:-:S04]  /*25eb0*/  MOV R75, R78 ;  /* 0x0000004e004b7202 */ /* 0x000fc80000000f00 */
[----:B------:R1:W-:Y:S02]  /*25ec0*/  STTM.x64 tmem[UR11+0x80], R12 ;  /* 0x0000800c000079ed */ /* 0x0003e4000834000b */
[----:B-1----:R-:W-:Y:S01]  /*25ed0*/  MOV R12, R209 ;  /* 0x000000d1000c7202 */ /* 0x002fe20000000f00 */
        /* <DEDUP_REMOVED lines=35> */
[----:B------:R-:W-:Y:S01]  /*26110*/  LDSM.16.M88.4 R208, [R81+UR15+0x12800] ;  /* 0x0128000f51d0783b */ /* 0x000fe20008000200 */
[----:B------:R-:W-:Y:S01]  /*26120*/  IMAD.MOV.U32 R40, RZ, RZ, R153 ;  /* 0x000000ffff287224 */ /* 0x000fe200078e0099 */
[----:B------:R-:W-:Y:S01]  /*26130*/  MOV R66, R77 ;  /* 0x0000004d00427202 */ /* 0x000fe20000000f00 */
[----:B------:R-:W-:Y:S01]  /*26140*/  IMAD.MOV.U32 R41, RZ, RZ, R155 ;  /* 0x000000ffff297224 */ /* 0x000fe200078e009b */
[----:B------:R-:W-:Y:S01]  /*26150*/  LDSM.16.M88.4 R200, [R81+UR15+0x13800] ;  /* 0x0138000f51c8783b */ /* 0x000fe20008000200 */
[----:B------:R-:W-:-:S02]  /*26160*/  IMAD.MOV.U32 R43, RZ, RZ, R147 ;  /* 0x000000ffff2b7224 */ /* 0x000fc400078e0093 */
[----:B------:R-:W-:Y:S01]  /*26170*/  IMAD.MOV.U32 R44, RZ, RZ, R141 ;  /* 0x000000ffff2c7224 */ /* 0x000fe200078e008d */
[----:B------:R-:W-:Y:S01]  /*26180*/  LDSM.16.M88.4 R192, [R81+UR15+0x14800] ;  /* 0x0148000f51c0783b */ /* 0x000fe20008000200 */
[----:B------:R-:W-:Y:S02]  /*26190*/  IMAD.MOV.U32 R46, RZ, RZ, R129 ;  /* 0x000000ffff2e7224 */ /* 0x000fe400078e0081 */
[----:B------:R-:W-:Y:S01]  /*261a0*/  IMAD.MOV.U32 R47, RZ, RZ, R131 ;  /* 0x000000ffff2f7224 */ /* 0x000fe200078e0083 */
[----:B------:R-:W-:Y:S01]  /*261b0*/  LDSM.16.M88.4 R196, [R81+UR15+0x15000] ;  /* 0x0150000f51c4783b */ /* 0x000fe20008000200 */
[----:B------:R-:W-:Y:S02]  /*261c0*/  IMAD.MOV.U32 R49, RZ, RZ, R139 ;  /* 0x000000ffff317224 */ /* 0x000fe400078e008b */
        /* <DEDUP_REMOVED lines=17> */
[----:B------:R-:W-:-:S03]  /*262e0*/  IMAD.MOV.U32 R67, RZ, RZ, R79 ;  /* 0x000000ffff437224 */ /* 0x000fc600078e004f */
[----:B------:R-:W-:Y:S04]  /*262f0*/  LDSM.16.M88.4 R100, [R81+UR15+0x11000] ;  /* 0x0110000f5164783b */ /* 0x000fe80008000200 */
        /* <DEDUP_REMOVED lines=10> */
[----:B------:R-:W1:Y:S04]  /*263a0*/  LDSM.16.M88.4 R128, [R81+UR15+0x1d000] ;  /* 0x01d0000f5180783b */ /* 0x000e680008000200 */
[----:B------:R-:W2:Y:S04]  /*263b0*/  LDSM.16.M88.4 R116, [R81+UR15+0x1d800] ;  /* 0x01d8000f5174783b */ /* 0x000ea80008000200 */
[----:B------:R-:W3:Y:S04]  /*263c0*/  LDSM.16.M88.4 R120, [R81+UR15+0x1e000] ;  /* 0x01e0000f5178783b */ /* 0x000ee80008000200 */
[----:B------:R-:W4:Y:S04]  /*263d0*/  LDSM.16.M88.4 R108, [R81+UR15+0x1e800] ;  /* 0x01e8000f516c783b */ /* 0x000f280008000200 */
[----:B------:R-:W5:Y:S04]  /*263e0*/  LDSM.16.M88.4 R112, [R81+UR15+0x1f000] ;  /* 0x01f0000f5170783b */ /* 0x000f680008000200 */
[----:B------:R-:W5:Y:S01]  /*263f0*/  LDSM.16.M88.4 R104, [R81+UR15+0x1f800] ;  /* 0x01f8000f5168783b */ /* 0x000f620008000200 */
[----:B------:R5:W-:Y:S01]  /*26400*/  STTM.x64 tmem[UR11+0x100], R4 ;  /* 0x00010004000079ed */ /* 0x000be2000834000b */
[----:B-1----:R-:W-:Y:S01]  /*26410*/  MOV R68, R128 ;  /* 0x0000008000447202 */ /* 0x002fe20000000f00 */
[----:B------:R-:W-:-:S02]  /*26420*/  IMAD.MOV.U32 R69, RZ, RZ, R130 ;  /* 0x000000ffff457224 */ /* 0x000fc400078e0082 */
[----:B--2---:R-:W-:Y:S01]  /*26430*/  IMAD.MOV.U32 R70, RZ, RZ, R116 ;  /* 0x000000ffff467224 */ /* 0x004fe200078e0074 */
[----:B------:R-:W-:Y:S01]  /*26440*/  MOV R71, R118 ;  /* 0x0000007600477202 */ /* 0x000fe20000000f00 */
[----:B---3--:R-:W-:Y:S02]  /*26450*/  IMAD.MOV.U32 R72, RZ, RZ, R120 ;  /* 0x000000ffff487224 */ /* 0x008fe400078e0078 */
[----:B------:R-:W-:Y:S01]  /*26460*/  IMAD.MOV.U32 R73, RZ, RZ, R122 ;  /* 0x000000ffff497224 */ /* 0x000fe200078e007a */
[----:B----4-:R-:W-:Y:S01]  /*26470*/  MOV R74, R108 ;  /* 0x0000006c004a7202 */ /* 0x010fe20000000f00 */
[----:B------:R-:W-:Y:S02]  /*26480*/  IMAD.MOV.U32 R75, RZ, RZ, R110 ;  /* 0x000000ffff4b7224 */ /* 0x000fe400078e006e */
[----:B-----5:R-:W-:Y:S01]  /*26490*/  IMAD.MOV.U32 R76, RZ, RZ, R112 ;  /* 0x000000ffff4c7224 */ /* 0x020fe200078e0070 */
[----:B------:R-:W-:Y:S01]  /*264a0*/  MOV R77, R114 ;  /* 0x00000072004d7202 */ /* 0x000fe20000000f00 */
[----:B------:R-:W-:-:S02]  /*264b0*/  IMAD.MOV.U32 R78, RZ, RZ, R104 ;  /* 0x000000ffff4e7224 */ /* 0x000fc400078e0068 */
[----:B------:R-:W-:Y:S02]  /*264c0*/  IMAD.MOV.U32 R79, RZ, RZ, R106 ;  /* 0x000000ffff4f7224 */ /* 0x000fe400078e006a */
        /* <DEDUP_REMOVED lines=57> */
[----:B------:R1:W-:Y:S01]  /*26860*/  STTM.x64 tmem[UR11+0xc0], R16 ;  /* 0x0000c010000079ed */ /* 0x0003e2000834000b */
[----:B------:R-:W-:Y:S02]  /*26870*/  IMAD.MOV.U32 R6, RZ, RZ, R89 ;  /* 0x000000ffff067224 */ /* 0x000fe400078e0059 */
[----:B------:R-:W-:Y:S02]  /*26880*/  IMAD.MOV.U32 R8, RZ, RZ, R101 ;  /* 0x000000ffff087224 */ /* 0x000fe400078e0065 */
[----:B------:R-:W-:Y:S02]  /*26890*/  IMAD.MOV.U32 R9, RZ, RZ, R103 ;  /* 0x000000ffff097224 */ /* 0x000fe400078e0067 */
[----:B------:R-:W-:-:S02]  /*268a0*/  IMAD.MOV.U32 R11, RZ, RZ, R99 ;  /* 0x000000ffff0b7224 */ /* 0x000fc400078e0063 */
[----:B------:R-:W-:Y:S02]  /*268b0*/  IMAD.MOV.U32 R12, RZ, RZ, R217 ;  /* 0x000000ffff0c7224 */ /* 0x000fe400078e00d9 */
[----:B------:R-:W-:Y:S02]  /*268c0*/  IMAD.MOV.U32 R14, RZ, RZ, R209 ;  /* 0x000000ffff0e7224 */ /* 0x000fe400078e00d1 */
[----:B------:R-:W-:Y:S01]  /*268d0*/  IMAD.MOV.U32 R15, RZ, RZ, R211 ;  /* 0x000000ffff0f7224 */ /* 0x000fe200078e00d3 */
        /* <DEDUP_REMOVED lines=51> */
[----:B------:R-:W-:-:S04]  /*26c10*/  IMAD.MOV.U32 R66, RZ, RZ, R105 ;  /* 0x000000ffff427224 */ /* 0x000fc800078e0069 */
[----:B------:R1:W-:Y:S01]  /*26c20*/  STTM.x64 tmem[UR11+0x140], R4 ;  /* 0x00014004000079ed */ /* 0x0003e2000834000b */
[----:B------:R-:W2:Y:S02]  /*26c30*/  FENCE.VIEW.ASYNC.T ;  /* 0x00000000000073c6 */ /* 0x000ea40000000200 */
[----:B--2---:R-:W-:Y:S06]  /*26c40*/  BAR.SYNC.DEFER_BLOCKING 0x0 ;  /* 0x0000000000007b1d */ /* 0x004fec0000010000 */
[----:B------:R-:W-:Y:S05]  /*26c50*/  @P1 BRA `(.L_x_11) ;  /* 0x0000000800a41947 */ /* 0x000fea0003800000 */
[----:B------:R-:W-:Y:S01]  /*26c60*/  ULEA UR9, UR5, UR7, 0xf ;  /* 0x0000000705097291 */ /* 0x000fe2000f8e78ff */
[----:B-1----:R-:W-:Y:S01]  /*26c70*/  MOV.SPILL R4, UR15 ;  /* 0x0000000f00047c02 */ /* 0x002fe20009000f00 */
[----:B------:R-:W-:Y:S01]  /*26c80*/  UMOV UR21, URZ ;  /* 0x000000ff00157c82 */ /* 0x000fe20008000000 */
[----:B------:R-:W-:Y:S01]  /*26c90*/  UIADD3 UR64, UPT, UPT, UR10, 0x88, URZ ;  /* 0x000000880a407890 */ /* 0x000fe2000fffe0ff */
[----:B------:R-:W-:Y:S01]  /*26ca0*/  MOV.SPILL R5, UR14 ;  /* 0x0000000e00057c02 */ /* 0x000fe20009000f00 */
[----:B------:R-:W-:Y:S02]  /*26cb0*/  UIADD3 UR9, UPT, UPT, UR9, 0x60000, URZ ;  /* 0x0006000009097890 */ /* 0x000fe4000fffe0ff */
[----:B------:R-:W-:Y:S02]  /*26cc0*/  UIADD3 UR65, UPT, UPT, UR10, 0x90, URZ ;  /* 0x000000900a417890 */ /* 0x000fe4000fffe0ff */
[----:B------:R-:W-:Y:S02]  /*26cd0*/  USHF.R.U32.HI UR46, URZ, 0x4, UR9 ;  /* 0x00000004ff2e7899 */ /* 0x000fe40008011609 */
[----:B------:R-:W-:-:S02]  /*26ce0*/  UIADD3 UR77, UPT, UPT, UR10, 0x98, URZ ;  /* 0x000000980a4d7890 */ /* 0x000fc4000fffe0ff */
[----:B------:R-:W-:Y:S01]  /*26cf0*/  USGXT.U32 UR46, UR46, 0xe ;  /* 0x0000000e2e2e789a */ /* 0x000fe20008000000 */
[----:B------:R-:W-:Y:S01]  /*26d00*/  UMOV UR26, 0x0 ;  /* 0x00000000001a7882 */ /* 0x000fe20000000000 */
[----:B------:R-:W-:Y:S02]  /*26d10*/  UMOV UR27, 0x8100910 ;  /* 0x08100910001b7882 */ /* 0x000fe40000000000 */
[----:B------:R-:W-:Y:S01]  /*26d20*/  UIADD3 UR48, UP1, UPT, UR46, 0x2, URZ ;  /* 0x000000022e307890 */ /* 0x000fe2000ff3e0ff */
[----:B------:R-:W-:Y:S01]  /*26d30*/  UMOV UR47, 0x40004040 ;  /* 0x40004040002f7882 */ /* 0x000fe20000000000 */
[----:B------:R-:W-:Y:S02]  /*26d40*/  UMOV UR28, 0x0 ;  /* 0x00000000001c7882 */ /* 0x000fe40000000000 */
[----:B------:R-:W-:Y:S01]  /*26d50*/  UIADD3.X UR49, UPT, UPT, UR21, 0x40004040, URZ, UP1, !UPT ;  /* 0x4000404015317890 */ /* 0x000fe20008ffe4ff */
[----:B------:R1:W-:Y:S01]  /*26d60*/  UTCHMMA tmem[UR12], gdesc[UR46], tmem[UR10], tmem[UR26], idesc[UR27], UPT ;  /* 0x00ff1a2e0c0079ea */ /* 0x0003e2000b80000a */
[----:B------:R-:W-:-:S02]  /*26d70*/  UIADD3 UR50, UP1, UPT, UR48, 0x2, URZ ;  /* 0x0000000230327890 */ /* 0x000fc4000ff3e0ff */
[----:B------:R-:W-:Y:S02]  /*26d80*/  UIADD3 UR52, UP2, UPT, UR48, 0x4, URZ ;  /* 0x0000000430347890 */ /* 0x000fe4000ff5e0ff */
[----:B------:R-:W-:Y:S02]  /*26d90*/  UIADD3.X UR51, UPT, UPT, UR49, URZ, URZ, UP1, !UPT ;  /* 0x000000ff31337290 */ /* 0x000fe40008ffe4ff */
[----:B------:R-:W-:Y:S02]  /*26da0*/  UIADD3.X UR53, UPT, UPT, UR49, URZ, URZ, UP2, !UPT ;  /* 0x000000ff31357290 */ /* 0x000fe400097fe4ff */
[----:B------:R-:W-:Y:S02]  /*26db0*/  UIADD3 UR54, UP2, UPT, UR48, 0x1fe, URZ ;  /* 0x000001fe30367890 */ /* 0x000fe4000ff5e0ff */
[----:B------:R-:W-:Y:S01]  /*26dc0*/  UIADD3 UR56, UP1, UPT, UR48, 0x200, URZ ;  /* 0x0000020030387890 */ /* 0x000fe2000ff3e0ff */
[----:B------:R-:W-:Y:S01]  /*26dd0*/  UMOV UR29, 0x8100910 ;  /* 0x08100910001d7882 */ /* 0x000fe20000000000 */
[----:B------:R-:W-:-:S02]  /*26de0*/  UIADD3.X UR55, UPT, UPT, UR49, URZ, URZ, UP2, !UPT ;  /* 0x000000ff31377290 */ /* 0x000fc400097fe4ff */
[----:B------:R2:W-:Y:S01]  /*26df0*/  UTCHMMA tmem[UR64], gdesc[UR48], tmem[UR10], tmem[UR28], idesc[UR29], UPT ;  /* 0x00ff1c30400079ea */ /* 0x0005e2000b80000a */
[----:B------:R-:W-:Y:S02]  /*26e00*/  UIADD3 UR76, UPT, UPT, UR10, 0xa0, URZ ;  /* 0x000000a00a4c7890 */ /* 0x000fe4000fffe0ff */
[----:B-1----:R-:W-:Y:S02]  /*26e10*/  UIADD3 UR26, UP2, UPT, UR48, 0x202, URZ ;  /* 0x00000202301a7890 */ /* 0x002fe4000ff5e0ff */
[----:B------:R-:W-:Y:S01]  /*26e20*/  UIADD3.X UR57, UPT, UPT, UR49, URZ, URZ, UP1, !UPT ;  /* 0x000000ff31397290 */ /* 0x000fe20008ffe4ff */
[----:B------:R-:W-:Y:S01]  /*26e30*/  UMOV UR32, 0x0 ;  /* 0x0000000000207882 */ /* 0x000fe20000000000 */
[----:B------:R-:W-:Y:S01]  /*26e40*/  UMOV UR33, 0x8100910 ;  /* 0x0810091000217882 */ /* 0x000fe20000000000 */
[----:B------:R-:W-:Y:S02]  /*26e50*/  UIADD3 UR66, UPT, UPT, UR10, 0xa8, URZ ;  /* 0x000000a80a427890 */ /* 0x000fe4000fffe0ff */
[----:B------:R1:W-:Y:S01]  /*26e60*/  UTCHMMA tmem[UR65], gdesc[UR50], tmem[UR10], tmem[UR32], idesc[UR33], UPT ;  /* 0x00ff2032410079ea */ /* 0x0003e2000b80000a */
[----:B--2---:R-:W-:Y:S01]  /*26e70*/  UIADD3 UR28, UP1, UPT, UR48, 0x204, URZ ;  /* 0x00000204301c7890 */ /* 0x004fe2000ff3e0ff */
[----:B------:R-:W-:Y:S01]  /*26e80*/  UMOV UR30, 0x0 ;  /* 0x00000000001e7882 */ /* 0x000fe20000000000 */
[----:B------:R-:W-:Y:S01]  /*26e90*/  UMOV UR31, 0x8100910 ;  /* 0x08100910001f7882 */ /* 0x000fe20000000000 */
[----:B------:R-:W-:-:S02]  /*26ea0*/  UIADD3 UR67, UPT, UPT, UR10, 0xb0, URZ ;  /* 0x000000b00a437890 */ /* 0x000fc4000fffe0ff */
[----:B------:R2:W-:Y:S01]  /*26eb0*/  UTCHMMA tmem[UR77], gdesc[UR52], tmem[UR10], tmem[UR30], idesc[UR31], UPT ;  /* 0x00ff1e344d0079ea */ /* 0x0005e2000b80000a */
[----:B------:R-:W-:Y:S02]  /*26ec0*/  UIADD3.X UR27, UPT, UPT, UR49, URZ, URZ, UP2, !UPT ;  /* 0x000000ff311b7290 */ /* 0x000fe400097fe4ff */
[----:B------:R-:W-:Y:S02]  /*26ed0*/  UIADD3 UR69, UPT, UPT, UR10, 0xb8, URZ ;  /* 0x000000b80a457890 */ /* 0x000fe4000fffe0ff */
[----:B------:R-:W-:Y:S02]  /*26ee0*/  UIADD3.X UR29, UPT, UPT, UR49, URZ, URZ, UP1, !UPT ;  /* 0x000000ff311d7290 */ /* 0x000fe40008ffe4ff */
[----:B-1----:R-:W-:Y:S01]  /*26ef0*/  UIADD3 UR32, UP1, UPT, UR48, 0x400, URZ ;  /* 0x0000040030207890 */ /* 0x002fe2000ff3e0ff */
[----:B------:R-:W-:Y:S01]  /*26f00*/  UMOV UR34, 0x0 ;  /* 0x0000000000227882 */ /* 0x000fe20000000000 */
[----:B--2---:R-:W-:Y:S01]  /*26f10*/  UIADD3 UR30, UP2, UPT, UR48, 0x3fe, URZ ;  /* 0x000003fe301e7890 */ /* 0x004fe2000ff5e0ff */
[----:B------:R-:W-:Y:S01]  /*26f20*/  UMOV UR35, 0x8100910 ;  /* 0x0810091000237882 */ /* 0x000fe20000000000 */
[----:B------:R-:W-:Y:S01]  /*26f30*/  UMOV UR36, 0x0 ;  /* 0x0000000000247882 */ /* 0x000fe20000000000 */
[----:B------:R-:W-:Y:S01]  /*26f40*/  UMOV UR37, 0x8100910 ;  /* 0x0810091000257882 */ /* 0x000fe20000000000 */
[----:B------:R1:W-:Y:S01]  /*26f50*/  UTCHMMA tmem[UR76], gdesc[UR54], tmem[UR10], tmem[UR34], idesc[UR35], UPT ;  /* 0x00ff22364c0079ea */ /* 0x0003e2000b80000a */
[----:B------:R-:W-:Y:S01]  /*26f60*/  UIADD3.X UR31, UPT, UPT, UR49, URZ, URZ, UP2, !UPT ;  /* 0x000000ff311f7290 */ /* 0x000fe200097fe4ff */
[----:B------:R2:W-:Y:S01]  /*26f70*/  UTCHMMA tmem[UR66], gdesc[UR56], tmem[UR10], tmem[UR36], idesc[UR37], UPT ;  /* 0x00ff2438420079ea */ /* 0x0005e2000b80000a */
[----:B------:R-:W-:-:S02]  /*26f80*/  UIADD3 UR68, UPT, UPT, UR10, 0xc0, URZ ;  /* 0x000000c00a447890 */ /* 0x000fc4000fffe0ff */
[----:B------:R-:W-:Y:S01]  /*26f90*/  UIADD3.X UR33, UPT, UPT, UR49, URZ, URZ, UP1, !UPT ;  /* 0x000000ff31217290 */ /* 0x000fe20008ffe4ff */
[----:B------:R-:W-:Y:S01]  /*26fa0*/  UMOV UR40, 0x0 ;  /* 0x0000000000287882 */ /* 0x000fe20000000000 */
[----:B------:R-:W-:Y:S01]  /*26fb0*/  UMOV UR41, 0x8100910 ;  /* 0x0810091000297882 */ /* 0x000fe20000000000 */
[----:B------:R-:W-:Y:S02]  /*26fc0*/  UIADD3 UR63, UPT, UPT, UR10, 0xc8, URZ ;  /* 0x000000c80a3f7890 */ /* 0x000fe4000fffe0ff */
[----:B------:R3:W-:Y:S01]  /*26fd0*/  UTCHMMA tmem[UR67], gdesc[UR26], tmem[UR10], tmem[UR40], idesc[UR41], UPT ;  /* 0x00ff281a430079ea */ /* 0x0007e2000b80000a */
[----:B-1----:R-:W-:Y:S02]  /*26fe0*/  UIADD3 UR34, UP2, UPT, UR48, 0x402, URZ ;  /* 0x0000040230227890 */ /* 0x002fe4000ff5e0ff */
[----:B--2---:R-:W-:Y:S01]  /*26ff0*/  UIADD3 UR36, UP1, UPT, UR48, 0x404, URZ ;  /* 0x0000040430247890 */ /* 0x004fe2000ff3e0ff */
[----:B------:R-:W-:Y:S01]  /*27000*/  UMOV UR38, 0x0 ;  /* 0x0000000000267882 */ /* 0x000fe20000000000 */
[----:B------:R-:W-:Y:S01]  /*27010*/  UMOV UR39, 0x8100910 ;  /* 0x0810091000277882 */ /* 0x000fe20000000000 */
[----:B------:R-:W-:Y:S01]  /*27020*/  UIADD3.X UR35, UPT, UPT, UR49, URZ, URZ, UP2, !UPT ;  /* 0x000000ff31237290 */ /* 0x000fe200097fe4ff */
[----:B------:R1:W-:Y:S01]  /*27030*/  UTCHMMA tmem[UR69], gdesc[UR28], tmem[UR10], tmem[UR38], idesc[UR39], UPT ;  /* 0x00ff261c450079ea */ /* 0x0003e2000b80000a */
[----:B------:R-:W-:-:S02]  /*27040*/  UIADD3.X UR37, UPT, UPT, UR49, URZ, URZ, UP1, !UPT ;  /* 0x000000ff31257290 */ /* 0x000fc40008ffe4ff */
[----:B---3--:R-:W-:Y:S01]  /*27050*/  UIADD3 UR40, UP1, UPT, UR48, 0x600, URZ ;  /* 0x0000060030287890 */ /* 0x008fe2000ff3e0ff */
[----:B------:R-:W-:Y:S01]  /*27060*/  UMOV UR42, 0x0 ;  /* 0x00000000002a7882 */ /* 0x000fe20000000000 */
[----:B------:R-:W-:Y:S01]  /*27070*/  UMOV UR43, 0x8100910 ;  /* 0x08100910002b7882 */ /* 0x000fe20000000000 */
[----:B------:R-:W-:Y:S01]  /*27080*/  UMOV UR44, 0x0 ;  /* 0x00000000002c7882 */ /* 0x000fe20000000000 */
[----:B------:R-:W-:Y:S01]  /*27090*/  UMOV UR45, 0x8100910 ;  /* 0x08100910002d7882 */ /* 0x000fe20000000000 */
[----:B------:R2:W-:Y:S01]  /*270a0*/  UTCHMMA tmem[UR68], gdesc[UR30], tmem[UR10], tmem[UR42], idesc[UR43], UPT ;  /* 0x00ff2a1e440079ea */ /* 0x0005e2000b80000a */
[----:B-1----:R-:W-:Y:S01]  /*270b0*/  UIADD3 UR38, UP2, UPT, UR48, 0x5fe, URZ ;  /* 0x000005fe30267890 */ /* 0x002fe2000ff5e0ff */
[----:B------:R1:W-:Y:S01]  /*270c0*/  UTCHMMA tmem[UR63], gdesc[UR32], tmem[UR10], tmem[UR44], idesc[UR45], UPT ;  /* 0x00ff2c203f0079ea */ /* 0x0003e2000b80000a */
[----:B------:R-:W-:Y:S02]  /*270d0*/  UIADD3 UR62, UPT, UPT, UR10, 0xd0, URZ ;  /* 0x000000d00a3e7890 */ /* 0x000fe4000fffe0ff */
[----:B------:R-:W-:-:S02]  /*270e0*/  UIADD3.X UR39, UPT, UPT, UR49, URZ, URZ, UP2, !UPT ;  /* 0x000000ff31277290 */ /* 0x000fc400097fe4ff */
[----:B------:R-:W-:Y:S02]  /*270f0*/  UIADD3.X UR41, UPT, UPT, UR49, URZ, URZ, UP1, !UPT ;  /* 0x000000ff31297290 */ /* 0x000fe40008ffe4ff */
[----:B------:R-:W-:Y:S02]  /*27100*/  UIADD3 UR59, UPT, UPT, UR10, 0xd8, URZ ;  /* 0x000000d80a3b7890 */ /* 0x000fe4000fffe0ff */
[----:B--2---:R-:W-:Y:S02]  /*27110*/  UIADD3 UR42, UP2, UPT, UR48, 0x602, URZ ;  /* 0x00000602302a7890 */ /* 0x004fe4000ff5e0ff */
[----:B-1----:R-:W-:Y:S02]  /*27120*/  UIADD3 UR44, UP1, UPT, UR48, 0x604, URZ ;  /* 0x00000604302c7890 */ /* 0x002fe4000ff3e0ff */
[----:B------:R-:W-:Y:S02]  /*27130*/  UIADD3 UR58, UPT, UPT, UR10, 0xe0, URZ ;  /* 0x000000e00a3a7890 */ /* 0x000fe4000fffe0ff */
[----:B------:R-:W-:-:S02]  /*27140*/  UIADD3 UR9, UPT, UPT, UR10, 0xe8, URZ ;  /* 0x000000e80a097890 */ /* 0x000fc4000fffe0ff */
[----:B------:R-:W-:Y:S02]  /*27150*/  UIADD3 UR18, UPT, UPT, UR10, 0xf0, URZ ;  /* 0x000000f00a127890 */ /* 0x000fe4000fffe0ff */
[----:B------:R-:W-:Y:S02]  /*27160*/  UIADD3.X UR43, UPT, UPT, UR49, URZ, URZ, UP2, !UPT ;  /* 0x000000ff312b7290 */ /* 0x000fe400097fe4ff */
[----:B------:R-:W-:Y:S02]  /*27170*/  UIADD3 UR19, UPT, UPT, UR10, 0xf8, URZ ;  /* 0x000000f80a137890 */ /* 0x000fe4000fffe0ff */
[----:B------:R-:W-:Y:S02]  /*27180*/  UIADD3.X UR45, UPT, UPT, UR49, URZ, URZ, UP1, !UPT ;  /* 0x000000ff312d7290 */ /* 0x000fe40008ffe4ff */
[----:B------:R-:W-:Y:S02]  /*27190*/  UIADD3 UR20, UPT, UPT, UR10, 0x40, URZ ;  /* 0x000000400a147890 */ /* 0x000fe4000fffe0ff */
        /* <DEDUP_REMOVED lines=19> */
[----:B------:R-:W-:Y:S01]  /*272d0*/  UTCHMMA tmem[UR9], gdesc[UR40], tmem[UR10], tmem[UR74], idesc[UR75], UPT ;  /* 0x00ff4a28090079ea */ /* 0x000fe2000b80000a */
[----:B------:R-:W-:Y:S01]  /*272e0*/  UIADD3 UR67, UPT, UPT, UR10, 0x120, URZ ;  /* 0x000001200a437890 */ /* 0x000fe2000fffe0ff */
[----:B------:R-:W-:Y:S01]  /*272f0*/  UMOV UR76, 0x0 ;  /* 0x00000000004c7882 */ /* 0x000fe20000000000 */
[----:B------:R-:W-:Y:S01]  /*27300*/  UMOV UR77, 0x8100910 ;  /* 0x08100910004d7882 */ /* 0x000fe20000000000 */
[----:B------:R-:W-:Y:S01]  /*27310*/  UMOV UR14, 0x0 ;  /* 0x00000000000e7882 */ /* 0x000fe20000000000 */
[----:B------:R-:W-:Y:S01]  /*27320*/  UMOV UR15, 0x8100910 ;  /* 0x08100910000f7882 */ /* 0x000fe20000000000 */
[----:B------:R-:W-:-:S02]  /*27330*/  UIADD3 UR63, UPT, UPT, UR10, 0x40, URZ ;  /* 0x000000400a3f7890 */ /* 0x000fc4000fffe0ff */
[----:B------:R-:W-:Y:S01]  /*27340*/  UTCHMMA tmem[UR18], gdesc[UR42], tmem[UR10], tmem[UR76], idesc[UR77], UPT ;  /* 0x00ff4c2a120079ea */ /* 0x000fe2000b80000a */
[----:B-1----:R-:W-:Y:S02]  /*27350*/  UIADD3 UR61, UPT, UPT, UR10, 0x128, URZ ;  /* 0x000001280a3d7890 */ /* 0x002fe4000fffe0ff */
[----:B------:R-:W-:Y:S01]  /*27360*/  UTCHMMA tmem[UR19], gdesc[UR44], tmem[UR10], tmem[UR14], idesc[UR15], UPT ;  /* 0x00ff0e2c130079ea */ /* 0x000fe2000b80000a */
[----:B--2---:R-:W-:Y:S01]  /*27370*/  UIADD3 UR59, UPT, UPT, UR10, 0x40, URZ ;  /* 0x000000400a3b7890 */ /* 0x004fe2000fffe0ff */
[----:B------:R1:W-:Y:S01]  /*27380*/  UTCHMMA tmem[UR21], gdesc[UR46], tmem[UR20], tmem[UR76], idesc[UR77], UPT ;  /* 0x00ff4c2e150079ea */ /* 0x0003e2000b800014 */
[----:B------:R-:W-:Y:S01]  /*27390*/  UIADD3 UR60, UPT, UPT, UR10, 0x130, URZ ;  /* 0x000001300a3c7890 */ /* 0x000fe2000fffe0ff */
[----:B------:R2:W-:Y:S01]  /*273a0*/  UTCHMMA tmem[UR23], gdesc[UR48], tmem[UR22], tmem[UR76], idesc[UR77], UPT ;  /* 0x00ff4c30170079ea */ /* 0x0005e2000b800016 */
[----:B---3--:R-:W-:Y:S01]  /*273b0*/  UIADD3 UR58, UPT, UPT, UR10, 0x40, URZ ;  /* 0x000000400a3a7890 */ /* 0x008fe2000fffe0ff */
[----:B------:R3:W-:Y:S01]  /*273c0*/  UTCHMMA tmem[UR25], gdesc[UR50], tmem[UR24], tmem[UR74], idesc[UR75], UPT ;  /* 0x00ff4a32190079ea */ /* 0x0007e2000b800018 */
[----:B------:R-:W-:-:S02]  /*273d0*/  UIADD3 UR69, UPT, UPT, UR10, 0x138, URZ ;  /* 0x000001380a457890 */ /* 0x000fc4000fffe0ff */
[----:B------:R-:W-:Y:S02]  /*273e0*/  UIADD3 UR68, UPT, UPT, UR10, 0x40, URZ ;  /* 0x000000400a447890 */ /* 0x000fe4000fffe0ff */
[----:B------:R-:W-:Y:S02]  /*273f0*/  UIADD3 UR62, UPT, UPT, UR10, 0x140, URZ ;  /* 0x000001400a3e7890 */ /* 0x000fe4000fffe0ff */
[----:B------:R-:W-:Y:S02]  /*27400*/  UIADD3 UR72, UPT, UPT, UR10, 0x40, URZ ;  /* 0x000000400a487890 */ /* 0x000fe4000fffe0ff */
[----:B------:R-:W-:Y:S01]  /*27410*/  UIADD3 UR71, UPT, UPT, UR10, 0x148, URZ ;  /* 0x000001480a477890 */ /* 0x000fe2000fffe0ff */
[----:B-1----:R-:W-:Y:S01]  /*27420*/  UMOV UR46, 0x0 ;  /* 0x00000000002e7882 */ /* 0x002fe20000000000 */
[----:B------:R-:W-:Y:S01]  /*27430*/  UMOV UR47, 0x8100910 ;  /* 0x08100910002f7882 */ /* 0x000fe20000000000 */
[----:B------:R-:W-:Y:S01]  /*27440*/  UIADD3 UR70, UPT, UPT, UR10, 0x40, URZ ;  /* 0x000000400a467890 */ /* 0x000fe2000fffe0ff */
[----:B------:R1:W-:Y:S01]  /*27450*/  UTCHMMA tmem[UR65], gdesc[UR52], tmem[UR64], tmem[UR46], idesc[UR47], UPT ;  /* 0x00ff2e34410079ea */ /* 0x0003e2000b800040 */
[----:B------:R-:W-:Y:S01]  /*27460*/  UIADD3 UR73, UPT, UPT, UR10, 0x150, URZ ;  /* 0x000001500a497890 */ /* 0x000fe2000fffe0ff */
[----:B--2---:R-:W-:Y:S01]  /*27470*/  UMOV UR48, 0x0 ;  /* 0x0000000000307882 */ /* 0x004fe20000000000 */
[----:B------:R-:W-:Y:S01]  /*27480*/  UMOV UR49, 0x8100910 ;  /* 0x0810091000317882 */ /* 0x000fe20000000000 */
[----:B---3--:R-:W-:Y:S01]  /*27490*/  UIADD3 UR74, UPT, UPT, UR10, 0x40, URZ ;  /* 0x000000400a4a7890 */ /* 0x008fe2000fffe0ff */
[----:B------:R2:W-:Y:S01]  /*274a0*/  UTCHMMA tmem[UR67], gdesc[UR54], tmem[UR66], tmem[UR48], idesc[UR49], UPT ;  /* 0x00ff3036430079ea */ /* 0x0005e2000b800042 */
[----:B------:R-:W-:Y:S01]  /*274b0*/  UIADD3 UR75, UPT, UPT, UR10, 0x158, URZ ;  /* 0x000001580a4b7890 */ /* 0x000fe2000fffe0ff */
[----:B------:R-:W-:Y:S01]  /*274c0*/  UTCHMMA tmem[UR61], gdesc[UR56], tmem[UR63], tmem[UR48], idesc[UR49], UPT ;  /* 0x00ff30383d0079ea */ /* 0x000fe2000b80003f */
[----:B------:R3:W-:Y:S01]  /*274d0*/  UTCHMMA tmem[UR60], gdesc[UR26], tmem[UR59], tmem[UR14], idesc[UR15], UPT ;  /* 0x00ff0e1a3c0079ea */ /* 0x0007e2000b80003b */
[----:B-1----:R-:W-:-:S02]  /*274e0*/  UIADD3 UR53, UPT, UPT, UR10, 0x160, URZ ;  /* 0x000001600a357890 */ /* 0x002fc4000fffe0ff */
[----:B------:R-:W-:Y:S02]  /*274f0*/  UIADD3 UR52, UPT, UPT, UR10, 0x40, URZ ;  /* 0x000000400a347890 */ /* 0x000fe4000fffe0ff */
[----:B------:R-:W-:Y:S02]  /*27500*/  UIADD3 UR65, UPT, UPT, UR10, 0x170, URZ ;  /* 0x000001700a417890 */ /* 0x000fe4000fffe0ff */
[----:B--2---:R-:W-:Y:S02]  /*27510*/  UIADD3 UR54, UPT, UPT, UR10, 0x168, URZ ;  /* 0x000001680a367890 */ /* 0x004fe4000fffe0ff */
[----:B------:R-:W-:Y:S01]  /*27520*/  UIADD3 UR55, UPT, UPT, UR10, 0x40, URZ ;  /* 0x000000400a377890 */ /* 0x000fe2000fffe0ff */
[----:B---3--:R-:W-:Y:S01]  /*27530*/  R2UR.FILL UR15, R4 ;  /* 0x00000000040f72ca */ /* 0x008fe200004e0000 */
[----:B------:R-:W-:Y:S01]  /*27540*/  UMOV UR66, 0x0 ;  /* 0x0000000000427882 */ /* 0x000fe20000000000 */
[----:B------:R-:W-:Y:S01]  /*27550*/  UMOV UR67, 0x8100910 ;  /* 0x0810091000437882 */ /* 0x000fe20000000000 */
[----:B------:R-:W-:Y:S01]  /*27560*/  UIADD3 UR56, UPT, UPT, UR10, 0x40, URZ ;  /* 0x000000400a387890 */ /* 0x000fe2000fffe0ff */
[----:B------:R2:W-:Y:S01]  /*27570*/  UTCHMMA tmem[UR69], gdesc[UR28], tmem[UR58], tmem[UR66], idesc[UR67], UPT ;  /* 0x00ff421c450079ea */ /* 0x0005e2000b80003a */
[----:B------:R-:W-:Y:S01]  /*27580*/  UIADD3 UR57, UPT, UPT, UR10, 0x178, URZ ;  /* 0x000001780a397890 */ /* 0x000fe2000fffe0ff */
[----:B------:R2:W-:Y:S01]  /*27590*/  UTCHMMA tmem[UR62], gdesc[UR30], tmem[UR68], tmem[UR76], idesc[UR77], UPT ;  /* 0x00ff4c1e3e0079ea */ /* 0x0005e2000b800044 */
[----:B------:R-:W-:Y:S01]  /*275a0*/  UMOV UR18, 0x0 ;  /* 0x0000000000127882 */ /* 0x000fe20000000000 */
[----:B------:R-:W-:Y:S01]  /*275b0*/  UMOV UR19, 0x8100910 ;  /* 0x0810091000137882 */ /* 0x000fe20000000000 */
[----:B------:R-:W-:Y:S01]  /*275c0*/  UMOV UR20, 0x0 ;  /* 0x0000000000147882 */ /* 0x000fe20000000000 */
[----:B------:R-:W-:Y:S01]  /*275d0*/  UMOV UR21, 0x8100910 ;  /* 0x0810091000157882 */ /* 0x000fe20000000000 */
[----:B------:R-:W-:Y:S01]  /*275e0*/  UMOV UR22, 0x0 ;  /* 0x0000000000167882 */ /* 0x000fe20000000000 */
[----:B------:R-:W-:Y:S01]  /*275f0*/  UMOV UR23, 0x8100910 ;  /* 0x0810091000177882 */ /* 0x000fe20000000000 */
[----:B------:R2:W-:Y:S01]  /*27600*/  UTCHMMA tmem[UR71], gdesc[UR32], tmem[UR72], tmem[UR18], idesc[UR19], UPT ;  /* 0x00ff1220470079ea */ /* 0x0005e2000b800048 */
[----:B------:R2:W-:Y:S01]  /*27610*/  UTCHMMA tmem[UR73], gdesc[UR34], tmem[UR70], tmem[UR20], idesc[UR21], UPT ;  /* 0x00ff1422490079ea */ /* 0x0005e2000b800046 */
[----:B------:R-:W-:Y:S01]  /*27620*/  UMOV UR24, 0x0 ;  /* 0x0000000000187882 */ /* 0x000fe20000000000 */
[----:B------:R-:W-:Y:S01]  /*27630*/  UMOV UR25, 0x8100910 ;  /* 0x0810091000197882 */ /* 0x000fe20000000000 */
[----:B------:R2:W-:Y:S01]  /*27640*/  UTCHMMA tmem[UR75], gdesc[UR36], tmem[UR74], tmem[UR22], idesc[UR23], UPT ;  /* 0x00ff16244b0079ea */ /* 0x0005e2000b80004a */
        /* <DEDUP_REMOVED lines=10> */
.L_x_11:
[----:B-1----:R-:W3:Y:S01]  /*276f0*/  LDL.LU R7, [R1+0x958] ;  /* 0x0009580001077983 */ /* 0x002ee20000300800 */
[----:B------:R-:W1:Y:S03]  /*27700*/  LDC R5, c[0x0][0x3a0] ;  /* 0x0000e800ff057b82 */ /* 0x000e660000000800 */
[----:B------:R-:W4:Y:S04]  /*27710*/  LDL.LU R6, [R1+0x960] ;  /* 0x0009600001067983 */ /* 0x000f280000300800 */
[----:B------:R-:W5:Y:S04]  /*27720*/  LDL.LU R19, [R1+0x950] ;  /* 0x0009500001137983 */ /* 0x000f680000300800 */
[----:B--2---:R-:W2:Y:S04]  /*27730*/  LDL.LU R18, [R1+0x95c] ;  /* 0x00095c0001127983 */ /* 0x004ea80000300800 */
[----:B------:R-:W2:Y:S04]  /*27740*/  LDL.LU R15, [R1+0x948] ;  /* 0x00094800010f7983 */ /* 0x000ea80000300800 */
[----:B------:R-:W2:Y:S04]  /*27750*/  LDL.LU R14, [R1+0x954] ;  /* 0x00095400010e7983 */ /* 0x000ea80000300800 */
[----:B------:R-:W5:Y:S01]  /*27760*/  LDL.LU R13, [R1+0x940] ;  /* 0x00094000010d7983 */ /* 0x000f620000300800 */
[----:B-1----:R-:W-:-:S03]  /*27770*/  VIADD R5, R5, 0x7f ;  /* 0x0000007f05057836 */ /* 0x002fc60000000000 */
[----:B------:R-:W5:Y:S04]  /*27780*/  LDL.LU R8, [R1+0x94c] ;  /* 0x00094c0001087983 */ /* 0x000f680000300800 */
[----:B------:R-:W5:Y:S04]  /*27790*/  LDL.LU R17, [R1+0x938] ;  /* 0x0009380001117983 */ /* 0x000f680000300800 */
[----:B------:R-:W5:Y:S01]  /*277a0*/  LDL.LU R16, [R1+0x944] ;  /* 0x0009440001107983 */ /* 0x000f620000300800 */
[----:B------:R-:W-:-:S04]  /*277b0*/  SHF.R.S32.HI R4, RZ, 0x1f, R5 ;  /* 0x0000001fff047819 */ /* 0x000fc80000011405 */
[----:B------:R-:W-:Y:S02]  /*277c0*/  LEA.HI R4, R4, R5, RZ, 0x7 ;  /* 0x0000000504047211 */ /* 0x000fe400078f38ff */
[----:B------:R-:W1:Y:S02]  /*277d0*/  LDC R5, c[0x0][0x3a0] ;  /* 0x0000e800ff057b82 */ /* 0x000e640000000800 */
[----:B------:R-:W-:-:S04]  /*277e0*/  SHF.R.S32.HI R4, RZ, 0x7, R4 ;  /* 0x00000007ff047819 */ /* 0x000fc80000011404 */
[----:B------:R-:W-:Y:S02]  /*277f0*/  IADD3 R4, PT, PT, R4, -0x4, RZ ;  /* 0xfffffffc04047810 */ /* 0x000fe40007ffe0ff */
[----:B------:R-:W-:Y:S02]  /*27800*/  BAR.SYNC.DEFER_BLOCKING 0x0 ;  /* 0x0000000000007b1d */ /* 0x000fe40000010000 */
[----:B------:R-:W-:Y:S01]  /*27810*/  ISETP.GE.AND P2, PT, R82, R4, PT ;  /* 0x000000045200720c */ /* 0x000fe20003f46270 */
[----:B-1----:R-:W-:-:S04]  /*27820*/  VIADD R5, R5, 0xfffffe00 ;  /* 0xfffffe0005057836 */ /* 0x002fc80000000000 */
[----:B------:R-:W-:-:S05]  /*27830*/  IMAD R5, R82, -0x80, R5 ;  /* 0xffffff8052057824 */ /* 0x000fca00078e0205 */
[----:B------:R-:W-:-:S04]  /*27840*/  ISETP.GT.AND P4, PT, R5, RZ, PT ;  /* 0x000000ff0500720c */ /* 0x000fc80003f84270 */
[----:B------:R-:W-:-:S04]  /*27850*/  SEL R4, RZ, 0x4, !P4 ;  /* 0x00000004ff047807 */ /* 0x000fc80006000000 */
[----:B------:R-:W-:-:S04]  /*27860*/  SEL R4, R4, RZ, !P2 ;  /* 0x000000ff04047207 */ /* 0x000fc80005000000 */
[----:B------:R-:W-:Y:S02]  /*27870*/  ISETP.NE.U32.AND P5, PT, R4, RZ, PT ;  /* 0x000000ff0400720c */ /* 0x000fe40003fa5070 */
[----:B------:R-:W-:Y:S02]  /*27880*/  LEA R4, R83, UR15, 0x2 ;  /* 0x0000000f53047c11 */ /* 0x000fe4000f8e10ff */
[----:B----4-:R-:W-:-:S05]  /*27890*/  IADD3 R6, P4, PT, R6, R2, RZ ;  /* 0x0000000206067210 */ /* 0x010fca0007f9e0ff */
[----:B---3--:R-:W-:Y:S01]  /*278a0*/  IMAD.X R7, R7, 0x1, R0, P4 ;  /* 0x0000000107077824 */ /* 0x008fe200020e0600 */
[----:B------:R1:W-:Y:S01]  /*278b0*/  STL [R1+0x960], R6 ;  /* 0x0009600601007387 */ /* 0x0003e20000100800 */
[----:B------:R-:W-:-:S03]  /*278c0*/  ISETP.GT.AND P4, PT, R5, 0x1, PT ;  /* 0x000000010500780c */ /* 0x000fc60003f84270 */
[----:B------:R3:W-:Y:S04]  /*278d0*/  STL [R1+0x958], R7 ;  /* 0x0009580701007387 */ /* 0x0007e80000100800 */
[----:B------:R-:W4:Y:S04]  /*278e0*/  LDL.LU R12, [R1+0x930] ;  /* 0x00093000010c7983 */ /* 0x000f280000300800 */
[----:B------:R-:W4:Y:S01]  /*278f0*/  LDL.LU R11, [R1+0x93c] ;  /* 0x00093c00010b7983 */ /* 0x000f220000300800 */
[----:B--2---:R-:W-:-:S03]  /*27900*/  IADD3 R18, P6, PT, R18, R2, RZ ;  /* 0x0000000212127210 */ /* 0x004fc60007fde0ff */
[----:B------:R-:W-:Y:S01]  /*27910*/  @!PT LDS RZ, [RZ] ;  /* 0x00000000fffff984 */ /* 0x000fe20000000800 */
[----:B------:R-:W-:Y:S01]  /*27920*/  @!PT LDS RZ, [RZ] ;  /* 0x00000000fffff984 */ /* 0x000fe20000000800 */
[----:B------:R-:W-:Y:S01]  /*27930*/  @!PT LDS RZ, [RZ] ;  /* 0x00000000fffff984 */ /* 0x000fe20000000800 */
[----:B------:R1:W-:Y:S04]  /*27940*/  LDGSTS.E [R4], desc[UR16][R6.64], P5 ;  /* 0x0000000006047fae */ /* 0x0003e8000a9a1010 */
[----:B------:R-:W2:Y:S01]  /*27950*/  LDL.LU R10, [R1+0x928] ;  /* 0x00092800010a7983 */ /* 0x000ea20000300800 */
[----:B-----5:R-:W-:-:S03]  /*27960*/  IMAD.X R19, R19, 0x1, R0, P6 ;  /* 0x0000000113137824 */ /* 0x020fc600030e0600 */
[----:B------:R-:W5:Y:S01]  /*27970*/  LDL.LU R9, [R1+0x934] ;  /* 0x0009340001097983 */ /* 0x000f620000300800 */
[----:B-1----:R-:W-:Y:S02]  /*27980*/  SEL R6, RZ, 0x4, !P4 ;  /* 0x00000004ff067807 */ /* 0x002fe40006000000 */
[----:B------:R-:W-:Y:S02]  /*27990*/  IADD3 R14, P6, PT, R14, R2, RZ ;  /* 0x000000020e0e7210 */ /* 0x000fe40007fde0ff */
[----:B------:R-:W-:Y:S01]  /*279a0*/  SEL R6, R6, RZ, !P2 ;  /* 0x000000ff06067207 */ /* 0x000fe20005000000 */
[----:B---3--:R-:W-:Y:S01]  /*279b0*/  IMAD.MOV.U32 R7, RZ, RZ, R19 ;  /* 0x000000ffff077224 */ /* 0x008fe200078e0013 */
[----:B------:R-:W-:Y:S02]  /*279c0*/  IADD3.X R15, PT, PT, R15, R0, RZ, P6, !PT ;  /* 0x000000000f0f7210 */ /* 0x000fe400037fe4ff */
[----:B------:R-:W-:Y:S01]  /*279d0*/  ISETP.NE.U32.AND P4, PT, R6, RZ, PT ;  /* 0x000000ff0600720c */ /* 0x000fe20003f85070 */
[----:B------:R-:W-:Y:S01]  /*279e0*/  IMAD.MOV.U32 R6, RZ, RZ, R18 ;  /* 0x000000ffff067224 */ /* 0x000fe200078e0012 */
[-C--:B------:R-:W-:Y:S01]  /*279f0*/  IADD3 R8, P6, PT, R8, R2.reuse, RZ ;  /* 0x0000000208087210 */ /* 0x080fe20007fde0ff */
[----:B------:R-:W-:Y:S04]  /*27a00*/  STL [R1+0x95c], R18 ;  /* 0x00095c1201007387 */ /* 0x000fe80000100800 */
[----:B------:R1:W-:Y:S01]  /*27a10*/  LDGSTS.E [R4+0x200], desc[UR16][R6.64], P5 ;  /* 0x0020000006047fae */ /* 0x0003e2000a9a1010 */
[----:B------:R-:W-:Y:S01]  /*27a20*/  IMAD.X R13, R13, 0x1, R0, P6 ;  /* 0x000000010d0d7824 */ /* 0x000fe200030e0600 */
[----:B------:R-:W-:-:S02]  /*27a30*/  IADD3 R16, P6, PT, R16, R2, RZ ;  /* 0x0000000210107210 */ /* 0x000fc40007fde0ff */
[----:B------:R-:W-:Y:S01]  /*27a40*/  STL [R1+0x950], R19 ;  /* 0x0009501301007387 */ /* 0x000fe20000100800 */
[----:B------:R-:W-:Y:S02]  /*27a50*/  ISETP.GT.AND P5, PT, R5, 0x2, PT ;  /* 0x000000020500780c */ /* 0x000fe40003fa4270 */
[----:B------:R-:W-:Y:S01]  /*27a60*/  IADD3.X R17, PT, PT, R17, R0, RZ, P6, !PT ;  /* 0x0000000011117210 */ /* 0x000fe200037fe4ff */
[----:B------:R-:W-:Y:S01]  /*27a70*/  STL [R1+0x954], R14 ;  /* 0x0009540e01007387 */ /* 0x000fe20000100800 */
[----:B-1----:R-:W-:Y:S01]  /*27a80*/  MOV R6, R14 ;  /* 0x0000000e00067202 */ /* 0x002fe20000000f00 */
[----:B------:R-:W-:Y:S02]  /*27a90*/  IMAD.MOV.U32 R7, RZ, RZ, R15 ;  /* 0x000000ffff077224 */ /* 0x000fe400078e000f */
[----:B------:R1:W-:Y:S04]  /*27aa0*/  STL [R1+0x948], R15 ;  /* 0x0009480f01007387 */ /* 0x0003e80000100800 */
[----:B------:R3:W-:Y:S04]  /*27ab0*/  LDGSTS.E [R4+0x400], desc[UR16][R6.64], P4 ;  /* 0x0040000006047fae */ /* 0x0007e8000a1a1010 */
[----:B------:R-:W-:Y:S04]  /*27ac0*/  STL [R1+0x94c], R8 ;  /* 0x00094c0801007387 */ /* 0x000fe80000100800 */
[----:B------:R1:W-:Y:S01]  /*27ad0*/  STL [R1+0x940], R13 ;  /* 0x0009400d01007387 */ /* 0x0003e20000100800 */
[----:B---3--:R-:W-:-:S03]  /*27ae0*/  SEL R6, RZ, 0x4, !P5 ;  /* 0x00000004ff067807 */ /* 0x008fc60006800000 */
[----:B-1----:R-:W3:Y:S04]  /*27af0*/  LDL.LU R15, [R1+0x920] ;  /* 0x00092000010f7983 */ /* 0x002ee80000300800 */
[----:B------:R-:W-:Y:S01]  /*27b00*/  STL [R1+0x944], R16 ;  /* 0x0009441001007387 */ /* 0x000fe20000100800 */
[----:B------:R-:W-:-:S03]  /*27b10*/  SEL R6, R6, RZ, !P2 ;  /* 0x000000ff06067207 */ /* 0x000fc60005000000 */
[----:B------:R-:W-:Y:S04]  /*27b20*/  STL [R1+0x938], R17 ;  /* 0x0009381101007387 */ /* 0x000fe80000100800 */
[----:B------:R-:W3:Y:S01]  /*27b30*/  LDL.LU R14, [R1+0x92c] ;  /* 0x00092c00010e7983 */ /* 0x000ee20000300800 */
[----:B------:R-:W-:Y:S01]  /*27b40*/  ISETP.NE.U32.AND P5, PT, R6, RZ, PT ;  /* 0x000000ff0600720c */ /* 0x000fe20003fa5070 */
[----:B------:R-:W-:Y:S02]  /*27b50*/  IMAD.MOV.U32 R7, RZ, RZ, R13 ;  /* 0x000000ffff077224 */ /* 0x000fe400078e000d */
[----:B------:R-:W-:Y:S01]  /*27b60*/  IMAD.MOV.U32 R6, RZ, RZ, R8 ;  /* 0x000000ffff067224 */ /* 0x000fe200078e0008 */
[----:B------:R-:W3:Y:S04]  /*27b70*/  LDL.LU R13, [R1+0x918] ;  /* 0x00091800010d7983 */ /* 0x000ee80000300800 */
[----:B------:R-:W3:Y:S04]  /*27b80*/  LDL.LU R8, [R1+0x924] ;  /* 0x0009240001087983 */ /* 0x000ee80000300800 */
[----:B------:R1:W-:Y:S01]  /*27b90*/  LDGSTS.E [R4+0x600], desc[UR16][R6.64], P4 ;  /* 0x0060000006047fae */ /* 0x0003e2000a1a1010 */
[----:B------:R-:W-:-:S02]  /*27ba0*/  ISETP.GT.AND P4, PT, R5, 0x3, PT ;  /* 0x000000030500780c */ /* 0x000fc40003f84270 */
[----:B-1----:R-:W-:Y:S01]  /*27bb0*/  MOV R6, R16 ;  /* 0x0000001000067202 */ /* 0x002fe20000000f00 */
[----:B------:R-:W-:-:S05]  /*27bc0*/  IMAD.MOV.U32 R7, RZ, RZ, R17 ;  /* 0x000000ffff077224 */ /* 0x000fca00078e0011 */
[----:B------:R1:W-:Y:S02]  /*27bd0*/  LDGSTS.E [R4+0x800], desc[UR16][R6.64], P5 ;  /* 0x0080000006047fae */ /* 0x0003e4000a9a1010 */
[----:B-1----:R-:W-:-:S04]  /*27be0*/  SEL R6, RZ, 0x4, !P4 ;  /* 0x00000004ff067807 */ /* 0x002fc80006000000 */
[----:B------:R-:W-:-:S04]  /*27bf0*/  SEL R6, R6, RZ, !P2 ;  /* 0x000000ff06067207 */ /* 0x000fc80005000000 */
[----:B------:R-:W-:Y:S02]  /*27c00*/  ISETP.NE.U32.AND P4, PT, R6, RZ, PT ;  /* 0x000000ff0600720c */ /* 0x000fe40003f85070 */
[----:B----4-:R-:W-:-:S05]  /*27c10*/  IADD3 R11, P6, PT, R11, R2, RZ ;  /* 0x000000020b0b7210 */ /* 0x010fca0007fde0ff */
[----:B------:R-:W-:Y:S01]  /*27c20*/  IMAD.X R12, R12, 0x1, R0, P6 ;  /* 0x000000010c0c7824 */ /* 0x000fe200030e0600 */
[----:B------:R-:W-:Y:S01]  /*27c30*/  STL [R1+0x93c], R11 ;  /* 0x00093c0b01007387 */ /* 0x000fe20000100800 */
[----:B-----5:R-:W-:-:S03]  /*27c40*/  IADD3 R9, P6, PT, R9, R2, RZ ;  /* 0x0000000209097210 */ /* 0x020fc60007fde0ff */
[----:B------:R1:W-:Y:S01]  /*27c50*/  STL [R1+0x930], R12 ;  /* 0x0009300c01007387 */ /* 0x0003e20000100800 */
[----:B--2---:R-:W-:-:S03]  /*27c60*/  IADD3.X R10, PT, PT, R10, R0, RZ, P6, !PT ;  /* 0x000000000a0a7210 */ /* 0x004fc600037fe4ff */
[----:B------:R-:W2:Y:S04]  /*27c70*/  LDL.LU R19, [R1+0x910] ;  /* 0x0009100001137983 */ /* 0x000ea80000300800 */
[----:B------:R-:W-:Y:S04]  /*27c80*/  STL [R1+0x934], R9 ;  /* 0x0009340901007387 */ /* 0x000fe80000100800 */
[----:B------:R4:W-:Y:S01]  /*27c90*/  STL [R1+0x928], R10 ;  /* 0x0009280a01007387 */ /* 0x0009e20000100800 */
[----:B------:R-:W-:-:S03]  /*27ca0*/  IMAD.MOV.U32 R6, RZ, RZ, R11 ;  /* 0x000000ffff067224 */ /* 0x000fc600078e000b */
[----:B------:R-:W5:Y:S01]  /*27cb0*/  LDL.LU R18, [R1+0x91c] ;  /* 0x00091c0001127983 */ /* 0x000f620000300800 */
[----:B------:R-:W-:-:S03]  /*27cc0*/  IMAD.MOV.U32 R7, RZ, RZ, R12 ;  /* 0x000000ffff077224 */ /* 0x000fc600078e000c */
[----:B-1----:R-:W2:Y:S04]  /*27cd0*/  LDL.LU R12, [R1+0x908] ;  /* 0x00090800010c7983 */ /* 0x002ea80000300800 */
[----:B------:R-:W2:Y:S04]  /*27ce0*/  LDL.LU R11, [R1+0x914] ;  /* 0x00091400010b7983 */ /* 0x000ea80000300800 */
[----:B------:R1:W-:Y:S01]  /*27cf0*/  LDGSTS.E [R4+0xa00], desc[UR16][R6.64], P5 ;  /* 0x00a0000006047fae */ /* 0x0003e2000a9a1010 */
[----:B------:R-:W-:Y:S01]  /*27d00*/  ISETP.GT.AND P5, PT, R5, 0x4, PT ;  /* 0x000000040500780c */ /* 0x000fe20003fa4270 */
[----:B-1----:R-:W-:Y:S01]  /*27d10*/  IMAD.MOV.U32 R7, RZ, RZ, R10 ;  /* 0x000000ffff077224 */ /* 0x002fe200078e000a */
[----:B------:R-:W-:Y:S01]  /*27d20*/  MOV R6, R9 ;  /* 0x0000000900067202 */ /* 0x000fe20000000f00 */
[----:B----4-:R-:W4:Y:S04]  /*27d30*/  LDL.LU R10, [R1+0x900] ;  /* 0x00090000010a7983 */ /* 0x010f280000300800 */
[----:B------:R-:W4:Y:S04]  /*27d40*/  LDL.LU R9, [R1+0x90c] ;  /* 0x00090c0001097983 */ /* 0x000f280000300800 */
[----:B------:R1:W-:Y:S04]  /*27d50*/  LDGSTS.E [R4+0xc00], desc[UR16][R6.64], P4 ;  /* 0x00c0000006047fae */ /* 0x0003e8000a1a1010 */
[----:B------:R-:W4:Y:S04]  /*27d60*/  LDL.LU R17, [R1+0x8f8] ;  /* 0x0008f80001117983 */ /* 0x000f280000300800 */
[----:B------:R-:W4:Y:S01]  /*27d70*/  LDL.LU R16, [R1+0x904] ;  /* 0x0009040001107983 */ /* 0x000f220000300800 */
[----:B---3--:R-:W-:-:S02]  /*27d80*/  IADD3 R14, P6, PT, R14, R2, RZ ;  /* 0x000000020e0e7210 */ /* 0x008fc40007fde0ff */
[----:B-1----:R-:W-:-:S03]  /*27d90*/  SEL R6, RZ, 0x4, !P5 ;  /* 0x00000004ff067807 */ /* 0x002fc60006800000 */
[----:B------:R-:W-:Y:S01]  /*27da0*/  IMAD.X R15, R15, 0x1, R0, P6 ;  /* 0x000000010f0f7824 */ /* 0x000fe200030e0600 */
[----:B------:R-:W-:Y:S02]  /*27db0*/  SEL R6, R6, RZ, !P2 ;  /* 0x000000ff06067207 */ /* 0x000fe40005000000 */
[----:B------:R-:W-:Y:S01]  /*27dc0*/  IADD3 R8, P6, PT, R8, R2, RZ ;  /* 0x0000000208087210 */ /* 0x000fe20007fde0ff */
[----:B------:R-:W-:Y:S01]  /*27dd0*/  IMAD.MOV.U32 R7, RZ, RZ, R15 ;  /* 0x000000ffff077224 */ /* 0x000fe200078e000f */
[----:B------:R-:W-:Y:S01]  /*27de0*/  ISETP.NE.U32.AND P5, PT, R6, RZ, PT ;  /* 0x000000ff0600720c */ /* 0x000fe20003fa5070 */
[----:B------:R-:W-:Y:S01]  /*27df0*/  IMAD.MOV.U32 R6, RZ, RZ, R14 ;  /* 0x000000ffff067224 */ /* 0x000fe200078e000e */
[----:B------:R-:W-:Y:S01]  /*27e00*/  IADD3.X R13, PT, PT, R13, R0, RZ, P6, !PT ;  /* 0x000000000d0d7210 */ /* 0x000fe200037fe4ff */
[----:B------:R-:W-:Y:S04]  /*27e10*/  STL [R1+0x92c], R14 ;  /* 0x00092c0e01007387 */ /* 0x000fe80000100800 */
[----:B------:R1:W-:Y:S04]  /*27e20*/  STL [R1+0x920], R15 ;  /* 0x0009200f01007387 */ /* 0x0003e80000100800 */
[----:B------:R3:W-:Y:S04]  /*27e30*/  STL [R1+0x924], R8 ;  /* 0x0009240801007387 */ /* 0x0007e80000100800 */
[----:B------:R3:W-:Y:S04]  /*27e40*/  LDGSTS.E [R4+0xe00], desc[UR16][R6.64], P4 ;  /* 0x00e0000006047fae */ /* 0x0007e8000a1a1010 */
[----:B------:R3:W-:Y:S04]  /*27e50*/  STL [R1+0x918], R13 ;  /* 0x0009180d01007387 */ /* 0x0007e80000100800 */
[----:B-1----:R-:W4:Y:S01]  /*27e60*/  LDL.LU R15, [R1+0x8f0] ;  /* 0x0008f000010f7983 */ /* 0x002f220000300800 */
[----:B---3--:R-:W-:-:S03]  /*27e70*/  MOV R6, R8 ;  /* 0x0000000800067202 */ /* 0x008fc60000000f00 */
[----:B------:R-:W3:Y:S01]  /*27e80*/  LDL.LU R8, [R1+0x8fc] ;  /* 0x0008fc0001087983 */ /* 0x000ee20000300800 */
[----:B------:R-:W-:-:S03]  /*27e90*/  IMAD.MOV.U32 R7, RZ, RZ, R13 ;  /* 0x000000ffff077224 */ /* 0x000fc600078e000d */
[----:B------:R-:W3:Y:S04]  /*27ea0*/  LDL.LU R14, [R1+0x8e8] ;  /* 0x0008e800010e7983 */ /* 0x000ee80000300800 */
[----:B------:R-:W3:Y:S01]  /*27eb0*/  LDL.LU R13, [R1+0x8f4] ;  /* 0x0008f400010d7983 */ /* 0x000ee20000300800 */
[----:B------:R-:W-:-:S03]  /*27ec0*/  ISETP.GT.AND P4, PT, R5, 0x5, PT ;  /* 0x000000050500780c */ /* 0x000fc60003f84270 */
[----:B------:R1:W-:Y:S02]  /*27ed0*/  LDGSTS.E [R4+0x1000], desc[UR16][R6.64], P5 ;  /* 0x0100000006047fae */ /* 0x0003e4000a9a1010 */
[----:B-1----:R-:W-:-:S04]  /*27ee0*/  SEL R6, RZ, 0x4, !P4 ;  /* 0x00000004ff067807 */ /* 0x002fc80006000000 */
[----:B------:R-:W-:-:S04]  /*27ef0*/  SEL R6, R6, RZ, !P2 ;  /* 0x000000ff06067207 */ /* 0x000fc80005000000 */
[----:B------:R-:W-:Y:S02]  /*27f00*/  ISETP.NE.U32.AND P4, PT, R6, RZ, PT ;  /* 0x000000ff0600720c */ /* 0x000fe40003f85070 */
[----:B-----5:R-:W-:-:S05]  /*27f10*/  IADD3 R18, P6, PT, R18, R2, RZ ;  /* 0x0000000212127210 */ /* 0x020fca0007fde0ff */
[----:B--2---:R-:W-:Y:S01]  /*27f20*/  IMAD.X R19, R19, 0x1, R0, P6 ;  /* 0x0000000113137824 */ /* 0x004fe200030e0600 */
[----:B------:R-:W-:Y:S01]  /*27f30*/  IADD3 R11, P6, PT, R11, R2, RZ ;  /* 0x000000020b0b7210 */ /* 0x000fe20007fde0ff */
[----:B------:R-:W-:Y:S02]  /*27f40*/  IMAD.MOV.U32 R6, RZ, RZ, R18 ;  /* 0x000000ffff067224 */ /* 0x000fe400078e0012 */
[----:B------:R-:W-:Y:S01]  /*27f50*/  IMAD.MOV.U32 R7, RZ, RZ, R19 ;  /* 0x000000ffff077224 */ /* 0x000fe200078e0013 */
[----:B------:R-:W-:Y:S01]  /*27f60*/  IADD3.X R12, PT, PT, R12, R0, RZ, P6, !PT ;  /* 0x000000000c0c7210 */ /* 0x000fe200037fe4ff */
[----:B------:R-:W-:Y:S04]  /*27f70*/  STL [R1+0x91c], R18 ;  /* 0x00091c1201007387 */ /* 0x000fe80000100800 */
[----:B------:R1:W-:Y:S01]  /*27f80*/  LDGSTS.E [R4+0x1200], desc[UR16][R6.64], P5 ;  /* 0x0120000006047fae */ /* 0x0003e2000a9a1010 */
[----:B------:R-:W-:-:S03]  /*27f90*/  ISETP.GT.AND P5, PT, R5, 0x6, PT ;  /* 0x000000060500780c */ /* 0x000fc60003fa4270 */
[----:B------:R-:W-:Y:S01]  /*27fa0*/  STL [R1+0x910], R19 ;  /* 0x0009101301007387 */ /* 0x000fe20000100800 */
[----:B----4-:R-:W-:Y:S01]  /*27fb0*/  IADD3 R9, P6, PT, R9, R2, RZ ;  /* 0x0000000209097210 */ /* 0x010fe20007fde0ff */
[----:B-1----:R-:W-:Y:S01]  /*27fc0*/  IMAD.MOV.U32 R7, RZ, RZ, R12 ;  /* 0x000000ffff077224 */ /* 0x002fe200078e000c */
[----:B------:R-:W-:-:S03]  /*27fd0*/  MOV R6, R11 ;  /* 0x0000000b00067202 */ /* 0x000fc60000000f00 */
[----:B------:R-:W-:Y:S01]  /*27fe0*/  IMAD.X R10, R10, 0x1, R0, P6 ;  /* 0x000000010a0a7824 */ /* 0x000fe200030e0600 */
[----:B------:R-:W-:Y:S04]  /*27ff0*/  STL [R1+0x914], R11 ;  /* 0x0009140b01007387 */ /* 0x000fe80000100800 */
[----:B------:R1:W-:Y:S01]  /*28000*/  LDGSTS.E [R4+0x1400], desc[UR16][R6.64], P4 ;  /* 0x0140000006047fae */ /* 0x0003e2000a1a1010 */
[----:B------:R-:W-:-:S03]  /*28010*/  IADD3 R16, P6, PT, R16, R2, RZ ;  /* 0x0000000210107210 */ /* 0x000fc60007fde0ff */
[----:B------:R2:W-:Y:S01]  /*28020*/  STL [R1+0x908], R12 ;  /* 0x0009080c01007387 */ /* 0x0005e20000100800 */
[----:B------:R-:W-:-:S03]  /*28030*/  IADD3.X R17, PT, PT, R17, R0, RZ, P6, !PT ;  /* 0x0000000011117210 */ /* 0x000fc600037fe4ff */
[----:B------:R-:W-:Y:S01]  /*28040*/  STL [R1+0x90c], R9 ;  /* 0x00090c0901007387 */ /* 0x000fe20000100800 */
[----:B-1----:R-:W-:-:S03]  /*28050*/  SEL R6, RZ, 0x4, !P5 ;  /* 0x00000004ff067807 */ /* 0x002fc60006800000 */
[----:B------:R1:W-:Y:S04]  /*28060*/  STL [R1+0x900], R10 ;  /* 0x0009000a01007387 */ /* 0x0003e80000100800 */
[----:B--2---:R-:W2:Y:S01]  /*28070*/  LDL.LU R12, [R1+0x8e0] ;  /* 0x0008e000010c7983 */ /* 0x004ea20000300800 */
[----:B------:R-:W-:-:S03]  /*28080*/  SEL R6, R6, RZ, !P2 ;  /* 0x000000ff06067207 */ /* 0x000fc60005000000 */
[----:B------:R-:W-:Y:S04]  /*28090*/  STL [R1+0x904], R16 ;  /* 0x0009041001007387 */ /* 0x000fe80000100800 */
[----:B------:R4:W-:Y:S01]  /*280a0*/  STL [R1+0x8f8], R17 ;  /* 0x0008f81101007387 */ /* 0x0009e20000100800 */
[----:B------:R-:W-:-:S03]  /*280b0*/  ISETP.NE.U32.AND P5, PT, R6, RZ, PT ;  /* 0x000000ff0600720c */ /* 0x000fc60003fa5070 */
[----:B------:R-:W5:Y:S01]  /*280c0*/  LDL.LU R11, [R1+0x8ec] ;  /* 0x0008ec00010b7983 */ /* 0x000f620000300800 */
[----:B------:R-:W-:Y:S02]  /*280d0*/  IMAD.MOV.U32 R7, RZ, RZ, R10 ;  /* 0x000000ffff077224 */ /* 0x000fe400078e000a */
[----:B------:R-:W-:Y:S01]  /*280e0*/  IMAD.MOV.U32 R6, RZ, RZ, R9 ;  /* 0x000000ffff067224 */ /* 0x000fe200078e0009 */
[----:B-1----:R-:W2:Y:S04]  /*280f0*/  LDL.LU R10, [R1+0x8d8] ;  /* 0x0008d800010a7983 */ /* 0x002ea80000300800 */
[----:B------:R-:W2:Y:S04]  /*28100*/  LDL.LU R9, [R1+0x8e4] ;  /* 0x0008e40001097983 */ /* 0x000ea80000300800 */
[----:B------:R1:W-:Y:S01]  /*28110*/  LDGSTS.E [R4+0x1600], desc[UR16][R6.64], P4 ;  /* 0x0160000006047fae */ /* 0x0003e2000a1a1010 */
[----:B---3--:R-:W-:-:S02]  /*28120*/  IADD3 R8, P6, PT, R8, R2, RZ ;  /* 0x0000000208087210 */ /* 0x008fc40007fde0ff */
[----:B------:R-:W-:-:S03]  /*28130*/  ISETP.GT.AND P4, PT, R5, 0x7, PT ;  /* 0x000000070500780c */ /* 0x000fc60003f84270 */
[----:B------:R-:W-:Y:S01]  /*28140*/  IMAD.X R15, R15, 0x1, R0, P6 ;  /* 0x000000010f0f7824 */ /* 0x000fe200030e0600 */
[----:B-1----:R-:W-:Y:S01]  /*28150*/  MOV R6, R16 ;  /* 0x0000001000067202 */ /* 0x002fe20000000f00 */
[----:B------:R-:W-:Y:S01]  /*28160*/  IMAD.MOV.U32 R7, RZ, RZ, R17 ;  /* 0x000000ffff077224 */ /* 0x000fe200078e0011 */
[----:B------:R-:W-:Y:S01]  /*28170*/  IADD3 R13, P6, PT, R13, R2, RZ ;  /* 0x000000020d0d7210 */ /* 0x000fe20007fde0ff */
[----:B------:R1:W-:Y:S03]  /*28180*/  STL [R1+0x8fc], R8 ;  /* 0x0008fc0801007387 */ /* 0x0003e60000100800 */
[----:B------:R-:W-:Y:S01]  /*28190*/  IADD3.X R14, PT, PT, R14, R0, RZ, P6, !PT ;  /* 0x000000000e0e7210 */ /* 0x000fe200037fe4ff */
[----:B------:R3:W-:Y:S04]  /*281a0*/  LDGSTS.E [R4+0x1800], desc[UR16][R6.64], P5 ;  /* 0x0180000006047fae */ /* 0x0007e8000a9a1010 */
[----:B------:R1:W-:Y:S04]  /*281b0*/  STL [R1+0x8f0], R15 ;  /* 0x0008f00f01007387 */ /* 0x0003e80000100800 */
[----:B------:R-:W2:Y:S01]  /*281c0*/  LDL.LU R19, [R1+0x8d0] ;  /* 0x0008d00001137983 */ /* 0x000ea20000300800 */
[----:B---3--:R-:W-:-:S03]  /*281d0*/  SEL R6, RZ, 0x4, !P4 ;  /* 0x00000004ff067807 */ /* 0x008fc60006000000 */
[----:B------:R-:W-:Y:S01]  /*281e0*/  STL [R1+0x8f4], R13 ;  /* 0x0008f40d01007387 */ /* 0x000fe20000100800 */
[----:B------:R-:W-:-:S03]  /*281f0*/  SEL R6, R6, RZ, !P2 ;  /* 0x000000ff06067207 */ /* 0x000fc60005000000 */
[----:B------:R3:W-:Y:S04]  /*28200*/  STL [R1+0x8e8], R14 ;  /* 0x0008e80e01007387 */ /* 0x0007e80000100800 */
[----:B------:R-:W2:Y:S01]  /*28210*/  LDL.LU R18, [R1+0x8dc] ;  /* 0x0008dc0001127983 */ /* 0x000ea20000300800 */
[----:B------:R-:W-:Y:S01]  /*28220*/  ISETP.NE.U32.AND P4, PT, R6, RZ, PT ;  /* 0x000000ff0600720c */ /* 0x000fe20003f85070 */
[----:B------:R-:W-:Y:S02]  /*28230*/  IMAD.MOV.U32 R6, RZ, RZ, R8 ;  /* 0x000000ffff067224 */ /* 0x000fe400078e0008 */
[----:B----4-:R-:W4:Y:S04]  /*28240*/  LDL.LU R17, [R1+0x8c8] ;  /* 0x0008c80001117983 */ /* 0x010f280000300800 */
[----:B-1----:R-:W4:Y:S01]  /*28250*/  LDL.LU R8, [R1+0x8d4] ;  /* 0x0008d40001087983 */ /* 0x002f220000300800 */
[----:B------:R-:W-:-:S03]  /*28260*/  IMAD.MOV.U32 R7, RZ, RZ, R15 ;  /* 0x000000ffff077224 */ /* 0x000fc600078e000f */
[----:B------:R-:W4:Y:S04]  /*28270*/  LDL.LU R16, [R1+0x8c0] ;  /* 0x0008c00001107983 */ /* 0x000f280000300800 */
[----:B------:R1:W-:Y:S01]  /*28280*/  LDGSTS.E [R4+0x1a00], desc[UR16][R6.64], P5 ;  /* 0x01a0000006047fae */ /* 0x0003e2000a9a1010 */
[----:B------:R-:W-:-:S03]  /*28290*/  ISETP.GT.AND P5, PT, R5, 0x8, PT ;  /* 0x000000080500780c */ /* 0x000fc60003fa4270 */
[----:B------:R-:W4:Y:S01]  /*282a0*/  LDL.LU R15, [R1+0x8cc] ;  /* 0x0008cc00010f7983 */ /* 0x000f220000300800 */
[----:B-1----:R-:W-:Y:S01]  /*282b0*/  MOV R6, R13 ;  /* 0x0000000d00067202 */ /* 0x002fe20000000f00 */
[----:B------:R-:W-:Y:S02]  /*282c0*/  IMAD.MOV.U32 R7, RZ, RZ, R14 ;  /* 0x000000ffff077224 */ /* 0x000fe400078e000e */
[----:B---3--:R-:W3:Y:S04]  /*282d0*/  LDL.LU R14, [R1+0x8b8] ;  /* 0x0008b800010e7983 */ /* 0x008ee80000300800 */
[----:B------:R1:W-:Y:S04]  /*282e0*/  LDGSTS.E [R4+0x1c00], desc[UR16][R6.64], P4 ;  /* 0x01c0000006047fae */ /* 0x0003e8000a1a1010 */
[----:B------:R-:W3:Y:S01]  /*282f0*/  LDL.LU R13, [R1+0x8c4] ;  /* 0x0008c400010d7983 */ /* 0x000ee20000300800 */
        /* <DEDUP_REMOVED lines=8> */
[----:B------:R-:W-:-:S04]  /*28380*/  IADD3.X R10, PT, PT, R10, R0, RZ, P6, !PT ;  /* 0x000000000a0a7210 */ /* 0x000fc800037fe4ff */
[----:B------:R1:W-:Y:S01]  /*28390*/  LDGSTS.E [R4+0x1e00], desc[UR16][R6.64], P4 ;  /* 0x01e0000006047fae */ /* 0x0003e2000a1a1010 */
[----:B------:R-:W-:-:S03]  /*283a0*/  ISETP.GT.AND P4, PT, R5, 0x9, PT ;  /* 0x000000090500780c */ /* 0x000fc60003f84270 */
[----:B------:R-:W-:Y:S01]  /*283b0*/  STL [R1+0x8ec], R11 ;  /* 0x0008ec0b01007387 */ /* 0x000fe20000100800 */
[----:B-1----:R-:W-:Y:S01]  /*283c0*/  MOV R6, R9 ;  /* 0x0000000900067202 */ /* 0x002fe20000000f00 */
[----:B------:R-:W-:Y:S02]  /*283d0*/  IMAD.MOV.U32 R7, RZ, RZ, R10 ;  /* 0x000000ffff077224 */ /* 0x000fe400078e000a */
[----:B------:R1:W-:Y:S04]  /*283e0*/  STL [R1+0x8e0], R12 ;  /* 0x0008e00c01007387 */ /* 0x0003e80000100800 */
[----:B------:R2:W-:Y:S04]  /*283f0*/  LDGSTS.E [R4+0x2000], desc[UR16][R6.64], P5 ;  /* 0x0200000006047fae */ /* 0x0005e8000a9a1010 */
[----:B------:R-:W-:Y:S04]  /*28400*/  STL [R1+0x8e4], R9 ;  /* 0x0008e40901007387 */ /* 0x000fe80000100800 */
[----:B------:R5:W-:Y:S01]  /*28410*/  STL [R1+0x8d8], R10 ;  /* 0x0008d80a01007387 */ /* 0x000be20000100800 */
[----:B--2---:R-:W-:-:S03]  /*28420*/  SEL R6, RZ, 0x4, !P4 ;  /* 0x00000004ff067807 */ /* 0x004fc60006000000 */
[----:B-1----:R-:W2:Y:S01]  /*28430*/  LDL.LU R12, [R1+0x8b0] ;  /* 0x0008b000010c7983 */ /* 0x002ea20000300800 */
[----:B------:R-:W-:-:S03]  /*28440*/  IADD3 R18, P6, PT, R18, R2, RZ ;  /* 0x0000000212127210 */ /* 0x000fc60007fde0ff */
[----:B------:R-:W2:Y:S01]  /*28450*/  LDL.LU R11, [R1+0x8bc] ;  /* 0x0008bc00010b7983 */ /* 0x000ea20000300800 */
[----:B------:R-:W-:Y:S01]  /*28460*/  SEL R6, R6, RZ, !P2 ;  /* 0x000000ff06067207 */ /* 0x000fe20005000000 */
[----:B------:R-:W-:-:S03]  /*28470*/  IMAD.X R19, R19, 0x1, R0, P6 ;  /* 0x0000000113137824 */ /* 0x000fc600030e0600 */
[----:B------:R-:W-:Y:S01]  /*28480*/  ISETP.NE.U32.AND P4, PT, R6, RZ, PT ;  /* 0x000000ff0600720c */ /* 0x000fe20003f85070 */
[----:B-----5:R-:W5:Y:S01]  /*28490*/  LDL.LU R10, [R1+0x8a8] ;  /* 0x0008a800010a7983 */ /* 0x020f620000300800 */
[----:B----4-:R-:W-:Y:S01]  /*284a0*/  IADD3 R8, P6, PT, R8, R2, RZ ;  /* 0x0000000208087210 */ /* 0x010fe20007fde0ff */
[----:B------:R-:W-:Y:S02]  /*284b0*/  IMAD.MOV.U32 R6, RZ, RZ, R18 ;  /* 0x000000ffff067224 */ /* 0x000fe400078e0012 */
[----:B------:R-:W-:Y:S01]  /*284c0*/  IMAD.MOV.U32 R7, RZ, RZ, R19 ;  /* 0x000000ffff077224 */ /* 0x000fe200078e0013 */
[----:B------:R-:W-:Y:S01]  /*284d0*/  IADD3.X R17, PT, PT, R17, R0, RZ, P6, !PT ;  /* 0x0000000011117210 */ /* 0x000fe200037fe4ff */
[----:B------:R-:W4:Y:S04]  /*284e0*/  LDL.LU R9, [R1+0x8b4] ;  /* 0x0008b40001097983 */ /* 0x000f280000300800 */
[----:B------:R-:W-:Y:S04]  /*284f0*/  STL [R1+0x8dc], R18 ;  /* 0x0008dc1201007387 */ /* 0x000fe80000100800 */
[----:B------:R-:W-:Y:S04]  /*28500*/  STL [R1+0x8d0], R19 ;  /* 0x0008d01301007387 */ /* 0x000fe80000100800 */
[----:B------:R1:W-:Y:S04]  /*28510*/  LDGSTS.E [R4+0x2200], desc[UR16][R6.64], P5 ;  /* 0x0220000006047fae */ /* 0x0003e8000a9a1010 */
[----:B------:R3:W-:Y:S04]  /*28520*/  STL [R1+0x8d4], R8 ;  /* 0x0008d40801007387 */ /* 0x0007e80000100800 */
[----:B------:R-:W-:Y:S01]  /*28530*/  STL [R1+0x8c8], R17 ;  /* 0x0008c81101007387 */ /* 0x000fe20000100800 */
[----:B-1----:R-:W-:-:S03]  /*28540*/  MOV R6, R8 ;  /* 0x0000000800067202 */ /* 0x002fc60000000f00 */
[----:B---3--:R-:W3:Y:S01]  /*28550*/  LDL.LU R8, [R1+0x8ac] ;  /* 0x0008ac0001087983 */ /* 0x008ee20000300800 */
[----:B------:R-:W-:Y:S01]  /*28560*/  IMAD.MOV.U32 R7, RZ, RZ, R17 ;  /* 0x000000ffff077224 */ /* 0x000fe200078e0011 */
[----:B------:R-:W-:Y:S02]  /*28570*/  ISETP.GT.AND P5, PT, R5, 0xa, PT ;  /* 0x0000000a0500780c */ /* 0x000fe40003fa4270 */
[-C--:B------:R-:W-:Y:S02]  /*28580*/  IADD3 R15, P6, PT, R15, R2.reuse, RZ ;  /* 0x000000020f0f7210 */ /* 0x080fe40007fde0ff */
[----:B------:R1:W-:Y:S03]  /*28590*/  LDGSTS.E [R4+0x2400], desc[UR16][R6.64], P4 ;  /* 0x0240000006047fae */ /* 0x0003e6000a1a1010 */
[----:B------:R-:W-:Y:S01]  /*285a0*/  IMAD.X R16, R16, 0x1, R0, P6 ;  /* 0x0000000110107824 */ /* 0x000fe200030e0600 */
[----:B------:R-:W-:-:S02]  /*285b0*/  IADD3 R13, P6, PT, R13, R2, RZ ;  /* 0x000000020d0d7210 */ /* 0x000fc40007fde0ff */
[----:B-1----:R-:W-:-:S04]  /*285c0*/  SEL R6, RZ, 0x4, !P5 ;  /* 0x00000004ff067807 */ /* 0x002fc80006800000 */
[----:B------:R-:W-:Y:S01]  /*285d0*/  SEL R6, R6, RZ, !P2 ;  /* 0x000000ff06067207 */ /* 0x000fe20005000000 */
[----:B------:R-:W-:-:S03]  /*285e0*/  IMAD.MOV.U32 R7, RZ, RZ, R16 ;  /* 0x000000ffff077224 */ /* 0x000fc600078e0010 */
[----:B------:R-:W-:Y:S01]  /*285f0*/  ISETP.NE.U32.AND P5, PT, R6, RZ, PT ;  /* 0x000000ff0600720c */ /* 0x000fe20003fa5070 */
[----:B------:R-:W-:Y:S01]  /*28600*/  IMAD.MOV.U32 R6, RZ, RZ, R15 ;  /* 0x000000ffff067224 */ /* 0x000fe200078e000f */
[----:B------:R-:W-:-:S04]  /*28610*/  IADD3.X R14, PT, PT, R14, R0, RZ, P6, !PT ;  /* 0x000000000e0e7210 */ /* 0x000fc800037fe4ff */
[----:B------:R1:W-:Y:S01]  /*28620*/  LDGSTS.E [R4+0x2600], desc[UR16][R6.64], P4 ;  /* 0x0260000006047fae */ /* 0x0003e2000a1a1010 */
[----:B------:R-:W-:Y:S02]  /*28630*/  ISETP.GT.AND P4, PT, R5, 0xb, PT ;  /* 0x0000000b0500780c */ /* 0x000fe40003f84270 */
[----:B-1----:R-:W-:Y:S01]  /*28640*/  MOV R6, R13 ;  /* 0x0000000d00067202 */ /* 0x002fe20000000f00 */
[----:B------:R-:W-:-:S05]  /*28650*/  IMAD.MOV.U32 R7, RZ, RZ, R14 ;  /* 0x000000ffff077224 */ /* 0x000fca00078e000e */
[----:B------:R1:W-:Y:S04]  /*28660*/  LDGSTS.E [R4+0x2800], desc[UR16][R6.64], P5 ;  /* 0x0280000006047fae */ /* 0x0003e8000a9a1010 */
[----:B------:R-:W-:Y:S01]  /*28670*/  STL [R1+0x8cc], R15 ;  /* 0x0008cc0f01007387 */ /* 0x000fe20000100800 */
[----:B-1----:R-:W-:-:S03]  /*28680*/  SEL R6, RZ, 0x4, !P4 ;  /* 0x00000004ff067807 */ /* 0x002fc60006000000 */
[----:B------:R-:W-:Y:S01]  /*28690*/  STL [R1+0x8c0], R16 ;  /* 0x0008c01001007387 */ /* 0x000fe20000100800 */
[----:B------:R-:W-:-:S03]  /*286a0*/  SEL R6, R6, RZ, !P2 ;  /* 0x000000ff06067207 */ /* 0x000fc60005000000 */
[----:B------:R-:W-:Y:S01]  /*286b0*/  STL [R1+0x8c4], R13 ;  /* 0x0008c40d01007387 */ /* 0x000fe20000100800 */
[----:B------:R-:W-:-:S03]  /*286c0*/  ISETP.NE.U32.AND P4, PT, R6, RZ, PT ;  /* 0x000000ff0600720c */ /* 0x000fc60003f85070 */
[----:B------:R-:W-:Y:S01]  /*286d0*/  STL [R1+0x8b8], R14 ;  /* 0x0008b80e01007387 */ /* 0x000fe20000100800 */
[----:B--2---:R-:W-:-:S05]  /*286e0*/  IADD3 R11, P6, PT, R11, R2, RZ ;  /* 0x000000020b0b7210 */ /* 0x004fca0007fde0ff */
[----:B------:R-:W-:Y:S01]  /*286f0*/  IMAD.X R12, R12, 0x1, R0, P6 ;  /* 0x000000010c0c7824 */ /* 0x000fe200030e0600 */
[----:B------:R1:W-:Y:S01]  /*28700*/  STL [R1+0x8bc], R11 ;  /* 0x0008bc0b01007387 */ /* 0x0003e20000100800 */
[----:B------:R-:W-:Y:S01]  /*28710*/  IMAD.MOV.U32 R6, RZ, RZ, R11 ;  /* 0x000000ffff067224 */ /* 0x000fe200078e000b */
[----:B----4-:R-:W-:Y:S01]  /*28720*/  IADD3 R9, P6, PT, R9, R2, RZ ;  /* 0x0000000209097210 */ /* 0x010fe20007fde0ff */
[----:B------:R-:W-:-:S03]  /*28730*/  IMAD.MOV.U32 R7, RZ, RZ, R12 ;  /* 0x000000ffff077224 */ /* 0x000fc600078e000c */
[----:B-----5:R-:W-:Y:S01]  /*28740*/  IADD3.X R10, PT, PT, R10, R0, RZ, P6, !PT ;  /* 0x000000000a0a7210 */ /* 0x020fe200037fe4ff */
[----:B------:R-:W-:Y:S04]  /*28750*/  STL [R1+0x8b0], R12 ;  /* 0x0008b00c01007387 */ /* 0x000fe80000100800 */
[----:B------:R2:W-:Y:S04]  /*28760*/  STL [R1+0x8b4], R9 ;  /* 0x0008b40901007387 */ /* 0x0005e80000100800 */
[----:B------:R4:W-:Y:S04]  /*28770*/  STL [R1+0x8a8], R10 ;  /* 0x0008a80a01007387 */ /* 0x0009e80000100800 */
[----:B------:R5:W-:Y:S01]  /*28780*/  LDGSTS.E [R4+0x2a00], desc[UR16][R6.64], P5 ;  /* 0x02a0000006047fae */ /* 0x000be2000a9a1010 */
[----:B---3--:R-:W-:-:S02]  /*28790*/  IADD3 R8, P6, PT, R8, R2, RZ ;  /* 0x0000000208087210 */ /* 0x008fc40007fde0ff */
[----:B-----5:R-:W-:-:S03]  /*287a0*/  MOV R6, R9 ;  /* 0x0000000900067202 */ /* 0x020fc60000000f00 */
[----:B------:R3:W-:Y:S04]  /*287b0*/  STL [R1+0x8ac], R8 ;  /* 0x0008ac0801007387 */ /* 0x0007e80000100800 */
[----:B-1----:R-:W5:Y:S04]  /*287c0*/  LDL.LU R11, [R1] ;  /* 0x00000000010b7983 */ /* 0x002f680000300800 */
[----:B--2---:R-:W2:Y:S04]  /*287d0*/  LDL.LU R9, [R1+0x4] ;  /* 0x0000040001097983 */ /* 0x004ea80000300800 */
[----:B------:R-:W2:Y:S04]  /*287e0*/  LDL.LU R17, [R1+0x8] ;  /* 0x0000080001117983 */ /* 0x000ea80000300800 */
[----:B------:R-:W2:Y:S01]  /*287f0*/  LDL.LU R16, [R1+0xc] ;  /* 0x00000c0001107983 */ /* 0x000ea20000300800 */
[----:B------:R-:W-:Y:S01]  /*28800*/  IMAD.MOV.U32 R7, RZ, RZ, R10 ;  /* 0x000000ffff077224 */ /* 0x000fe200078e000a */
[----:B------:R-:W-:Y:S01]  /*28810*/  ISETP.GT.AND P5, PT, R5, 0xc, PT ;  /* 0x0000000c0500780c */ /* 0x000fe20003fa4270 */
[----:B------:R-:W-:Y:S01]  /*28820*/  IMAD.X R85, R85, 0x1, R0, P6 ;  /* 0x0000000155557824 */ /* 0x000fe200030e0600 */
[----:B------:R-:W2:Y:S04]  /*28830*/  LDL.LU R14, [R1+0x10] ;  /* 0x00001000010e7983 */ /* 0x000ea80000300800 */
[----:B------:R1:W-:Y:S01]  /*28840*/  LDGSTS.E [R4+0x2c00], desc[UR16][R6.64], P4 ;  /* 0x02c0000006047fae */ /* 0x0003e2000a1a1010 */
[----:B------:R-:W-:-:S03]  /*28850*/  IADD3 R87, P6, PT, R87, R2, RZ ;  /* 0x0000000257577210 */ /* 0x000fc60007fde0ff */
[----:B------:R-:W2:Y:S01]  /*28860*/  LDL.LU R13, [R1+0x14] ;  /* 0x00001400010d7983 */ /* 0x000ea20000300800 */
[----:B-1----:R-:W-:Y:S01]  /*28870*/  SEL R6, RZ, 0x4, !P5 ;  /* 0x00000004ff067807 */ /* 0x002fe20006800000 */
[----:B------:R-:W-:Y:S01]  /*28880*/  IMAD.MOV.U32 R7, RZ, RZ, R85 ;  /* 0x000000ffff077224 */ /* 0x000fe200078e0055 */
[----:B------:R-:W-:Y:S01]  /*28890*/  IADD3.X R86, PT, PT, R86, R0, RZ, P6, !PT ;  /* 0x0000000056567210 */ /* 0x000fe200037fe4ff */
[----:B----4-:R-:W4:Y:S01]  /*288a0*/  LDL.LU R10, [R1+0x18] ;  /* 0x00001800010a7983 */ /* 0x010f220000300800 */
[----:B------:R-:W-:-:S04]  /*288b0*/  SEL R6, R6, RZ, !P2 ;  /* 0x000000ff06067207 */ /* 0x000fc80005000000 */
[----:B------:R-:W-:Y:S01]  /*288c0*/  ISETP.NE.U32.AND P5, PT, R6, RZ, PT ;  /* 0x000000ff0600720c */ /* 0x000fe20003fa5070 */
[----:B------:R-:W-:Y:S01]  /*288d0*/  IMAD.MOV.U32 R6, RZ, RZ, R8 ;  /* 0x000000ffff067224 */ /* 0x000fe200078e0008 */
[----:B------:R-:W-:Y:S01]  /*288e0*/  IADD3 R134, P6, PT, R134, R2, RZ ;  /* 0x0000000286867210 */ /* 0x000fe20007fde0ff */
[----:B---3--:R-:W3:Y:S04]  /*288f0*/  LDL.LU R8, [R1+0x1c] ;  /* 0x00001c0001087983 */ /* 0x008ee80000300800 */
[----:B------:R1:W-:Y:S01]  /*28900*/  LDGSTS.E [R4+0x2e00], desc[UR16][R6.64], P4 ;  /* 0x02e0000006047fae */ /* 0x0003e2000a1a1010 */
[----:B------:R-:W-:Y:S02]  /*28910*/  ISETP.GT.AND P4, PT, R5, 0xd, PT ;  /* 0x0000000d0500780c */ /* 0x000fe40003f84270 */
[----:B-1----:R-:W-:Y:S01]  /*28920*/  MOV R6, R87 ;  /* 0x0000005700067202 */ /* 0x002fe20000000f00 */
[----:B------:R-:W-:-:S05]  /*28930*/  IMAD.MOV.U32 R7, RZ, RZ, R86 ;  /* 0x000000ffff077224 */ /* 0x000fca00078e0056 */
[----:B------:R1:W-:Y:S01]  /*28940*/  LDGSTS.E [R4+0x3000], desc[UR16][R6.64], P5 ;  /* 0x0300000006047fae */ /* 0x0003e2000a9a1010 */
[----:B------:R-:W-:Y:S01]  /*28950*/  IMAD.X R133, R133, 0x1, R0, P6 ;  /* 0x0000000185857824 */ /* 0x000fe200030e0600 */
[----:B------:R-:W-:Y:S02]  /*28960*/  IADD3 R220, P6, PT, R220, R2, RZ ;  /* 0x00000002dcdc7210 */ /* 0x000fe40007fde0ff */
        /* <DEDUP_REMOVED lines=8> */
[----:B------:R-:W-:Y:S02]  /*289f0*/  IADD3 R222, P6, PT, R222, R2, RZ ;  /* 0x00000002dede7210 */ /* 0x000fe40007fde0ff */
        /* <DEDUP_REMOVED lines=105> */
[----:B------:R-:W-:Y:S01]  /*29090*/  IMAD.MOV.U32 R7, RZ, RZ, R249 ;  /* 0x000000ffff077224 */ /* 0x000fe200078e00f9 */
[----:B------:R-:W-:Y:S02]  /*290a0*/  IADD3.X R251, PT, PT, R251, R0, RZ, P6, !PT ;  /* 0x00000000fbfb7210 */ /* 0x000fe400037fe4ff */
[----:B------:R-:W-:Y:S01]  /*290b0*/  ISETP.NE.U32.AND P4, PT, R6, RZ, PT ;  /* 0x000000ff0600720c */ /* 0x000fe20003f85070 */
[----:B------:R-:W-:Y:S01]  /*290c0*/  IMAD.MOV.U32 R6, RZ, RZ, R250 ;  /* 0x000000ffff067224 */ /* 0x000fe200078e00fa */
[----:B--2---:R-:W-:-:S04]  /*290d0*/  IADD3 R9, P6, PT, R9, R2, RZ ;  /* 0x0000000209097210 */ /* 0x004fc80007fde0ff */
[----:B------:R1:W-:Y:S01]  /*290e0*/  LDGSTS.E [R4+0x5200], desc[UR16][R6.64], P5 ;  /* 0x0520000006047fae */ /* 0x0003e2000a9a1010 */
[----:B-----5:R-:W-:Y:S01]  /*290f0*/  IMAD.X R11, R11, 0x1, R0, P6 ;  /* 0x000000010b0b7824 */ /* 0x020fe200030e0600 */
[----:B------:R-:W-:Y:S02]  /*29100*/  IADD3 R16, P6, PT, R16, R2, RZ ;  /* 0x0000000210107210 */ /* 0x000fe40007fde0ff */
[----:B------:R-:W-:Y:S01]  /*29110*/  ISETP.GT.AND P5, PT, R5, 0x16, PT ;  /* 0x000000160500780c */ /* 0x000fe20003fa4270 */
[----:B------:R-:W-:Y:S01]  /*29120*/  STL [R1+0x4], R9 ;  /* 0x0000040901007387 */ /* 0x000fe20000100800 */
[----:B------:R-:W-:Y:S02]  /*29130*/  IADD3.X R17, PT, PT, R17, R0, RZ, P6, !PT ;  /* 0x0000000011117210 */ /* 0x000fe400037fe4ff */
[----:B-1----:R-:W-:Y:S01]  /*29140*/  MOV R6, R252 ;  /* 0x000000fc00067202 */ /* 0x002fe20000000f00 */
[----:B------:R-:W-:Y:S01]  /*29150*/  IMAD.MOV.U32 R7, RZ, RZ, R251 ;  /* 0x000000ffff077224 */ /* 0x000fe200078e00fb */
[----:B------:R1:W-:Y:S04]  /*29160*/  STL [R1], R11 ;  /* 0x0000000b01007387 */ /* 0x0003e80000100800 */
[----:B------:R2:W-:Y:S04]  /*29170*/  LDGSTS.E [R4+0x5400], desc[UR16][R6.64], P4 ;  /* 0x0540000006047fae */ /* 0x0005e8000a1a1010 */
[----:B------:R-:W5:Y:S04]  /*29180*/  LDL.LU R15, [R1+0x20] ;  /* 0x00002000010f7983 */ /* 0x000f680000300800 */
[----:B------:R-:W-:Y:S01]  /*29190*/  STL [R1+0xc], R16 ;  /* 0x00000c1001007387 */ /* 0x000fe20000100800 */
[----:B--2---:R-:W-:-:S03]  /*291a0*/  SEL R6, RZ, 0x4, !P5 ;  /* 0x00000004ff067807 */ /* 0x004fc60006800000 */
[----:B------:R-:W-:Y:S01]  /*291b0*/  STL [R1+0x8], R17 ;  /* 0x0000081101007387 */ /* 0x000fe20000100800 */
[----:B------:R-:W-:-:S03]  /*291c0*/  SEL R6, R6, RZ, !P2 ;  /* 0x000000ff06067207 */ /* 0x000fc60005000000 */
[----:B------:R-:W2:Y:S01]  /*291d0*/  LDL.LU R12, [R1+0x24] ;  /* 0x00002400010c7983 */ /* 0x000ea20000300800 */
[----:B------:R-:W-:Y:S01]  /*291e0*/  IMAD.MOV.U32 R7, RZ, RZ, R11 ;  /* 0x000000ffff077224 */ /* 0x000fe200078e000b */
[----:B------:R-:W-:Y:S01]  /*291f0*/  ISETP.NE.U32.AND P5, PT, R6, RZ, PT ;  /* 0x000000ff0600720c */ /* 0x000fe20003fa5070 */
[----:B------:R-:W-:Y:S01]  /*29200*/  IMAD.MOV.U32 R6, RZ, RZ, R9 ;  /* 0x000000ffff067224 */ /* 0x000fe200078e0009 */
[----:B-1----:R-:W5:Y:S04]  /*29210*/  LDL.LU R11, [R1+0x28] ;  /* 0x00002800010b7983 */ /* 0x002f680000300800 */
[----:B------:R-:W5:Y:S01]  /*29220*/  LDL.LU R9, [R1+0x2c] ;  /* 0x00002c0001097983 */ /* 0x000f620000300800 */
[----:B------:R-:W-:-:S03]  /*29230*/  IADD3 R13, P6, PT, R13, R2, RZ ;  /* 0x000000020d0d7210 */ /* 0x000fc60007fde0ff */
[----:B------:R1:W-:Y:S01]  /*29240*/  LDGSTS.E [R4+0x5600], desc[UR16][R6.64], P4 ;  /* 0x0560000006047fae */ /* 0x0003e2000a1a1010 */
[----:B------:R-:W-:Y:S01]  /*29250*/  ISETP.GT.AND P4, PT, R5, 0x17, PT ;  /* 0x000000170500780c */ /* 0x000fe20003f84270 */
[----:B------:R-:W-:Y:S01]  /*29260*/  IMAD.X R14, R14, 0x1, R0, P6 ;  /* 0x000000010e0e7824 */ /* 0x000fe200030e0600 */
[----:B---3--:R-:W-:Y:S01]  /*29270*/  IADD3 R8, P6, PT, R8, R2, RZ ;  /* 0x0000000208087210 */ /* 0x008fe20007fde0ff */
[----:B------:R-:W-:Y:S01]  /*29280*/  STL [R1+0x14], R13 ;  /* 0x0000140d01007387 */ /* 0x000fe20000100800 */
[----:B-1----:R-:W-:Y:S01]  /*29290*/  MOV R6, R16 ;  /* 0x0000001000067202 */ /* 0x002fe20000000f00 */
[----:B------:R-:W-:Y:S01]  /*292a0*/  IMAD.MOV.U32 R7, RZ, RZ, R17 ;  /* 0x000000ffff077224 */ /* 0x000fe200078e0011 */
[----:B----4-:R-:W-:Y:S01]  /*292b0*/  IADD3.X R10, PT, PT, R10, R0, RZ, P6, !PT ;  /* 0x000000000a0a7210 */ /* 0x010fe200037fe4ff */
[----:B------:R1:W-:Y:S04]  /*292c0*/  STL [R1+0x10], R14 ;  /* 0x0000100e01007387 */ /* 0x0003e80000100800 */
[----:B------:R3:W-:Y:S04]  /*292d0*/  LDGSTS.E [R4+0x5800], desc[UR16][R6.64], P5 ;  /* 0x0580000006047fae */ /* 0x0007e8000a9a1010 */
[----:B------:R-:W4:Y:S04]  /*292e0*/  LDL.LU R19, [R1+0x30] ;  /* 0x0000300001137983 */ /* 0x000f280000300800 */
[----:B------:R-:W-:Y:S01]  /*292f0*/  STL [R1+0x1c], R8 ;  /* 0x00001c0801007387 */ /* 0x000fe20000100800 */
[----:B---3--:R-:W-:-:S03]  /*29300*/  SEL R6, RZ, 0x4, !P4 ;  /* 0x00000004ff067807 */ /* 0x008fc60006000000 */
[----:B------:R3:W-:Y:S01]  /*29310*/  STL [R1+0x18], R10 ;  /* 0x0000180a01007387 */ /* 0x0007e20000100800 */
[----:B------:R-:W-:-:S03]  /*29320*/  SEL R6, R6, RZ, !P2 ;  /* 0x000000ff06067207 */ /* 0x000fc60005000000 */
[----:B------:R-:W4:Y:S01]  /*29330*/  LDL.LU R18, [R1+0x34] ;  /* 0x0000340001127983 */ /* 0x000f220000300800 */
[----:B------:R-:W-:Y:S01]  /*29340*/  IMAD.MOV.U32 R7, RZ, RZ, R14 ;  /* 0x000000ffff077224 */ /* 0x000fe200078e000e */
[----:B------:R-:W-:Y:S01]  /*29350*/  ISETP.NE.U32.AND P4, PT, R6, RZ, PT ;  /* 0x000000ff0600720c */ /* 0x000fe20003f85070 */
[----:B------:R-:W-:Y:S01]  /*29360*/  IMAD.MOV.U32 R6, RZ, RZ, R13 ;  /* 0x000000ffff067224 */ /* 0x000fe200078e000d */
[----:B-1----:R-:W4:Y:S04]  /*29370*/  LDL.LU R14, [R1+0x38] ;  /* 0x00003800010e7983 */ /* 0x002f280000300800 */
[----:B------:R-:W4:Y:S04]  /*29380*/  LDL.LU R13, [R1+0x3c] ;  /* 0x00003c00010d7983 */ /* 0x000f280000300800 */
[----:B------:R1:W-:Y:S02]  /*29390*/  LDGSTS.E [R4+0x5a00], desc[UR16][R6.64], P5 ;  /* 0x05a0000006047fae */ /* 0x0003e4000a9a1010 */
[----:B-1----:R-:W-:Y:S01]  /*293a0*/  IMAD.MOV.U32 R7, RZ, RZ, R10 ;  /* 0x000000ffff077224 */ /* 0x002fe200078e000a */
[----:B------:R-:W-:Y:S01]  /*293b0*/  MOV R6, R8 ;  /* 0x0000000800067202 */ /* 0x000fe20000000f00 */
[----:B---3--:R-:W3:Y:S04]  /*293c0*/  LDL.LU R10, [R1+0x40] ;  /* 0x00004000010a7983 */ /* 0x008ee80000300800 */
[----:B------:R-:W3:Y:S04]  /*293d0*/  LDL.LU R8, [R1+0x44] ;  /* 0x0000440001087983 */ /* 0x000ee80000300800 */
[----:B------:R-:W3:Y:S04]  /*293e0*/  LDL.LU R17, [R1+0x48] ;  /* 0x0000480001117983 */ /* 0x000ee80000300800 */
[----:B------:R-:W3:Y:S01]  /*293f0*/  LDL.LU R16, [R1+0x4c] ;  /* 0x00004c0001107983 */ /* 0x000ee20000300800 */
[----:B------:R-:W-:-:S03]  /*29400*/  ISETP.GT.AND P5, PT, R5, 0x18, PT ;  /* 0x000000180500780c */ /* 0x000fc60003fa4270 */
[----:B------:R1:W-:Y:S02]  /*29410*/  LDGSTS.E [R4+0x5c00], desc[UR16][R6.64], P4 ;  /* 0x05c0000006047fae */ /* 0x0003e4000a1a1010 */
[----:B-1----:R-:W-:-:S04]  /*29420*/  SEL R6, RZ, 0x4, !P5 ;  /* 0x00000004ff067807 */ /* 0x002fc80006800000 */
[----:B------:R-:W-:-:S04]  /*29430*/  SEL R6, R6, RZ, !P2 ;  /* 0x000000ff06067207 */ /* 0x000fc80005000000 */
[----:B------:R-:W-:Y:S02]  /*29440*/  ISETP.NE.U32.AND P5, PT, R6, RZ, PT ;  /* 0x000000ff0600720c */ /* 0x000fe40003fa5070 */
[----:B--2---:R-:W-:-:S05]  /*29450*/  IADD3 R12, P6, PT, R12, R2, RZ ;  /* 0x000000020c0c7210 */ /* 0x004fca0007fde0ff */
[----:B-----5:R-:W-:Y:S01]  /*29460*/  IMAD.X R15, R15, 0x1, R0, P6 ;  /* 0x000000010f0f7824 */ /* 0x020fe200030e0600 */
[----:B------:R-:W-:Y:S01]  /*29470*/  IADD3 R9, P6, PT, R9, R2, RZ ;  /* 0x0000000209097210 */ /* 0x000fe20007fde0ff */
[----:B------:R-:W-:Y:S03]  /*29480*/  STL [R1+0x24], R12 ;  /* 0x0000240c01007387 */ /* 0x000fe60000100800 */
[----:B------:R-:W-:Y:S01]  /*29490*/  IADD3.X R11, PT, PT, R11, R0, RZ, P6, !PT ;  /* 0x000000000b0b7210 */ /* 0x000fe200037fe4ff */
[----:B------:R1:W-:Y:S01]  /*294a0*/  STL [R1+0x20], R15 ;  /* 0x0000200f01007387 */ /* 0x0003e20000100800 */
[----:B------:R-:W-:Y:S02]  /*294b0*/  IMAD.MOV.U32 R6, RZ, RZ, R12 ;  /* 0x000000ffff067224 */ /* 0x000fe400078e000c */
[----:B------:R-:W-:Y:S01]  /*294c0*/  IMAD.MOV.U32 R7, RZ, RZ, R15 ;  /* 0x000000ffff077224 */ /* 0x000fe200078e000f */
[----:B------:R-:W-:Y:S04]  /*294d0*/  STL [R1+0x2c], R9 ;  /* 0x00002c0901007387 */ /* 0x000fe80000100800 */
[----:B------:R2:W-:Y:S04]  /*294e0*/  STL [R1+0x28], R11 ;  /* 0x0000280b01007387 */ /* 0x0005e80000100800 */
[----:B-1----:R-:W5:Y:S04]  /*294f0*/  LDL.LU R15, [R1+0x50] ;  /* 0x00005000010f7983 */ /* 0x002f680000300800 */
[----:B------:R-:W5:Y:S04]  /*29500*/  LDL.LU R12, [R1+0x54] ;  /* 0x00005400010c7983 */ /* 0x000f680000300800 */
[----:B------:R1:W-:Y:S02]  /*29510*/  LDGSTS.E [R4+0x5e00], desc[UR16][R6.64], P4 ;  /* 0x05e0000006047fae */ /* 0x0003e4000a1a1010 */
[----:B-1----:R-:W-:Y:S01]  /*29520*/  IMAD.MOV.U32 R7, RZ, RZ, R11 ;  /* 0x000000ffff077224 */ /* 0x002fe200078e000b */
[----:B------:R-:W-:Y:S01]  /*29530*/  MOV R6, R9 ;  /* 0x0000000900067202 */ /* 0x000fe20000000f00 */
[----:B--2---:R-:W2:Y:S04]  /*29540*/  LDL.LU R11, [R1+0x58] ;  /* 0x00005800010b7983 */ /* 0x004ea80000300800 */
[----:B------:R-:W2:Y:S01]  /*29550*/  LDL.LU R9, [R1+0x5c] ;  /* 0x00005c0001097983 */ /* 0x000ea20000300800 */
[----:B------:R-:W-:-:S02]  /*29560*/  ISETP.GT.AND P4, PT, R5, 0x19, PT ;  /* 0x000000190500780c */ /* 0x000fc40003f84270 */
[-C--:B----4-:R-:W-:Y:S01]  /*29570*/  IADD3 R18, P6, PT, R18, R2.reuse, RZ ;  /* 0x0000000212127210 */ /* 0x090fe20007fde0ff */
[----:B------:R1:W-:Y:S04]  /*29580*/  LDGSTS.E [R4+0x6000], desc[UR16][R6.64], P5 ;  /* 0x0600000006047fae */ /* 0x0003e8000a9a1010 */
        /* <DEDUP_REMOVED lines=8> */
[----:B---3--:R-:W-:-:S04]  /*29610*/  IADD3 R8, P6, PT, R8, R2, RZ ;  /* 0x0000000208087210 */ /* 0x008fc80007fde0ff */
[----:B------:R1:W-:Y:S01]  /*29620*/  LDGSTS.E [R4+0x6200], desc[UR16][R6.64], P5 ;  /* 0x0620000006047fae */ /* 0x0003e2000a9a1010 */
[----:B------:R-:W-:-:S03]  /*29630*/  IMAD.X R10, R10, 0x1, R0, P6 ;  /* 0x000000010a0a7824 */ /* 0x000fc600030e0600 */
[----:B------:R-:W-:Y:S01]  /*29640*/  STL [R1+0x34], R18 ;  /* 0x0000341201007387 */ /* 0x000fe20000100800 */
[----:B------:R-:W-:-:S03]  /*29650*/  IADD3 R16, P6, PT, R16, R2, RZ ;  /* 0x0000000210107210 */ /* 0x000fc60007fde0ff */
[----:B------:R-:W-:Y:S01]  /*29660*/  STL [R1+0x30], R19 ;  /* 0x0000301301007387 */ /* 0x000fe20000100800 */
[----:B------:R-:W-:Y:S02]  /*29670*/  ISETP.GT.AND P5, PT, R5, 0x1a, PT ;  /* 0x0000001a0500780c */ /* 0x000fe40003fa4270 */
[----:B-1----:R-:W-:Y:S01]  /*29680*/  MOV R6, R13 ;  /* 0x0000000d00067202 */ /* 0x002fe20000000f00 */
[----:B------:R-:W-:Y:S01]  /*29690*/  IMAD.MOV.U32 R7, RZ, RZ, R14 ;  /* 0x000000ffff077224 */ /* 0x000fe200078e000e */
[----:B------:R-:W-:Y:S01]  /*296a0*/  STL [R1+0x3c], R13 ;  /* 0x00003c0d01007387 */ /* 0x000fe20000100800 */
[----:B------:R-:W-:-:S03]  /*296b0*/  IADD3.X R17, PT, PT, R17, R0, RZ, P6, !PT ;  /* 0x0000000011117210 */ /* 0x000fc600037fe4ff */
        /* <DEDUP_REMOVED lines=13> */
[----:B----4-:R-:W4:Y:S04]  /*29790*/  LDL.LU R10, [R1+0x68] ;  /* 0x00006800010a7983 */ /* 0x010f280000300800 */
[----:B------:R-:W4:Y:S04]  /*297a0*/  LDL.LU R8, [R1+0x6c] ;  /* 0x00006c0001087983 */ /* 0x000f280000300800 */
        /* <DEDUP_REMOVED lines=8> */
[----:B-----5:R-:W-:-:S05]  /*29830*/  IADD3 R12, P6, PT, R12, R2, RZ ;  /* 0x000000020c0c7210 */ /* 0x020fca0007fde0ff */
[----:B------:R-:W-:Y:S01]  /*29840*/  IMAD.X R15, R15, 0x1, R0, P6 ;  /* 0x000000010f0f7824 */ /* 0x000fe200030e0600 */
[----:B------:R-:W-:Y:S04]  /*29850*/  STL [R1+0x54], R12 ;  /* 0x0000540c01007387 */ /* 0x000fe80000100800 */
[----:B------:R1:W-:Y:S04]  /*29860*/  STL [R1+0x50], R15 ;  /* 0x0000500f01007387 */ /* 0x0003e80000100800 */
[----:B------:R-:W5:Y:S01]  /*29870*/  LDL.LU R19, [R1+0x70] ;  /* 0x0000700001137983 */ /* 0x000f620000300800 */
[----:B--2---:R-:W-:-:S04]  /*29880*/  IADD3 R9, P6, PT, R9, R2, RZ ;  /* 0x0000000209097210 */ /* 0x004fc80007fde0ff */
[----:B------:R-:W-:Y:S01]  /*29890*/  IADD3.X R11, PT, PT, R11, R0, RZ, P6, !PT ;  /* 0x000000000b0b7210 */ /* 0x000fe200037fe4ff */
[----:B------:R-:W-:Y:S04]  /*298a0*/  STL [R1+0x5c], R9 ;  /* 0x00005c0901007387 */ /* 0x000fe80000100800 */
[----:B------:R2:W-:Y:S01]  /*298b0*/  STL [R1+0x58], R11 ;  /* 0x0000580b01007387 */ /* 0x0005e20000100800 */
[----:B------:R-:W-:-:S03]  /*298c0*/  IMAD.MOV.U32 R6, RZ, RZ, R12 ;  /* 0x000000ffff067224 */ /* 0x000fc600078e000c */
[----:B------:R-:W5:Y:S01]  /*298d0*/  LDL.LU R18, [R1+0x74] ;  /* 0x0000740001127983 */ /* 0x000f620000300800 */
[----:B------:R-:W-:-:S03]  /*298e0*/  IMAD.MOV.U32 R7, RZ, RZ, R15 ;  /* 0x000000ffff077224 */ /* 0x000fc600078e000f */
[----:B-1----:R-:W5:Y:S04]  /*298f0*/  LDL.LU R15, [R1+0x78] ;  /* 0x00007800010f7983 */ /* 0x002f680000300800 */
[----:B------:R-:W5:Y:S04]  /*29900*/  LDL.LU R12, [R1+0x7c] ;  /* 0x00007c00010c7983 */ /* 0x000f680000300800 */
[----:B------:R1:W-:Y:S02]  /*29910*/  LDGSTS.E [R4+0x6a00], desc[UR16][R6.64], P5 ;  /* 0x06a0000006047fae */ /* 0x0003e4000a9a1010 */
[----:B-1----:R-:W-:Y:S01]  /*29920*/  IMAD.MOV.U32 R7, RZ, RZ, R11 ;  /* 0x000000ffff077224 */ /* 0x002fe200078e000b */
[----:B------:R-:W-:Y:S01]  /*29930*/  MOV R6, R9 ;  /* 0x0000000900067202 */ /* 0x000fe20000000f00 */
[----:B--2---:R-:W2:Y:S04]  /*29940*/  LDL.LU R11, [R1+0x80] ;  /* 0x00008000010b7983 */ /* 0x004ea80000300800 */
[----:B------:R-:W2:Y:S04]  /*29950*/  LDL.LU R9, [R1+0x84] ;  /* 0x0000840001097983 */ /* 0x000ea80000300800 */
[----:B------:R-:W2:Y:S04]  /*29960*/  LDL.LU R17, [R1+0x88] ;  /* 0x0000880001117983 */ /* 0x000ea80000300800 */
[----:B------:R-:W2:Y:S01]  /*29970*/  LDL.LU R16, [R1+0x8c] ;  /* 0x00008c0001107983 */ /* 0x000ea20000300800 */
[----:B------:R-:W-:-:S03]  /*29980*/  ISETP.GT.AND P5, PT, R5, 0x1c, PT ;  /* 0x0000001c0500780c */ /* 0x000fc60003fa4270 */
[----:B------:R1:W-:Y:S02]  /*29990*/  LDGSTS.E [R4+0x6c00], desc[UR16][R6.64], P4 ;  /* 0x06c0000006047fae */ /* 0x0003e4000a1a1010 */
[----:B-1----:R-:W-:Y:S02]  /*299a0*/  SEL R6, RZ, 0x4, !P5 ;  /* 0x00000004ff067807 */ /* 0x002fe40006800000 */
[----:B---3--:R-:W-:-:S05]  /*299b0*/  IADD3 R13, P6, PT, R13, R2, RZ ;  /* 0x000000020d0d7210 */ /* 0x008fca0007fde0ff */
[----:B------:R-:W-:Y:S01]  /*299c0*/  IMAD.X R14, R14, 0x1, R0, P6 ;  /* 0x000000010e0e7824 */ /* 0x000fe200030e0600 */
[----:B----4-:R-:W-:Y:S02]  /*299d0*/  IADD3 R8, P6, PT, R8, R2, RZ ;  /* 0x0000000208087210 */ /* 0x010fe40007fde0ff */
[----:B------:R-:W-:Y:S02]  /*299e0*/  SEL R6, R6, RZ, !P2 ;  /* 0x000000ff06067207 */ /* 0x000fe40005000000 */
[----:B------:R-:W-:Y:S01]  /*299f0*/  IADD3.X R10, PT, PT, R10, R0, RZ, P6, !PT ;  /* 0x000000000a0a7210 */ /* 0x000fe200037fe4ff */
[----:B------:R-:W-:Y:S01]  /*29a00*/  STL [R1+0x64], R13 ;  /* 0x0000640d01007387 */ /* 0x000fe20000100800 */
[----:B------:R-:W-:Y:S01]  /*29a10*/  ISETP.NE.U32.AND P5, PT, R6, RZ, PT ;  /* 0x000000ff0600720c */ /* 0x000fe20003fa5070 */
[----:B------:R-:W-:Y:S02]  /*29a20*/  IMAD.MOV.U32 R6, RZ, RZ, R13 ;  /* 0x000000ffff067224 */ /* 0x000fe400078e000d */
[----:B------:R1:W-:Y:S01]  /*29a30*/  STL [R1+0x60], R14 ;  /* 0x0000600e01007387 */ /* 0x0003e20000100800 */
[----:B------:R-:W-:-:S03]  /*29a40*/  IMAD.MOV.U32 R7, RZ, RZ, R14 ;  /* 0x000000ffff077224 */ /* 0x000fc600078e000e */
[----:B------:R-:W-:Y:S04]  /*29a50*/  STL [R1+0x6c], R8 ;  /* 0x00006c0801007387 */ /* 0x000fe80000100800 */
[----:B------:R3:W-:Y:S04]  /*29a60*/  STL [R1+0x68], R10 ;  /* 0x0000680a01007387 */ /* 0x0007e80000100800 */
[----:B-1----:R-:W4:Y:S04]  /*29a70*/  LDL.LU R14, [R1+0x90] ;  /* 0x00009000010e7983 */ /* 0x002f280000300800 */
[----:B------:R-:W4:Y:S04]  /*29a80*/  LDL.LU R13, [R1+0x94] ;  /* 0x00009400010d7983 */ /* 0x000f280000300800 */
[----:B------:R1:W-:Y:S01]  /*29a90*/  LDGSTS.E [R4+0x6e00], desc[UR16][R6.64], P4 ;  /* 0x06e0000006047fae */ /* 0x0003e2000a1a1010 */
[----:B------:R-:W-:Y:S01]  /*29aa0*/  ISETP.GT.AND P4, PT, R5, 0x1d, PT ;  /* 0x0000001d0500780c */ /* 0x000fe20003f84270 */
[----:B-1----:R-:W-:Y:S01]  /*29ab0*/  IMAD.MOV.U32 R7, RZ, RZ, R10 ;  /* 0x000000ffff077224 */ /* 0x002fe200078e000a */
[----:B------:R-:W-:Y:S01]  /*29ac0*/  MOV R6, R8 ;  /* 0x0000000800067202 */ /* 0x000fe20000000f00 */
[----:B---3--:R-:W3:Y:S04]  /*29ad0*/  LDL.LU R10, [R1+0x98] ;  /* 0x00009800010a7983 */ /* 0x008ee80000300800 */
[----:B------:R-:W3:Y:S04]  /*29ae0*/  LDL.LU R8, [R1+0x9c] ;  /* 0x00009c0001087983 */ /* 0x000ee80000300800 */
[----:B------:R1:W-:Y:S02]  /*29af0*/  LDGSTS.E [R4+0x7000], desc[UR16][R6.64], P5 ;  /* 0x0700000006047fae */ /* 0x0003e4000a9a1010 */
[----:B-1----:R-:W-:-:S04]  /*29b00*/  SEL R6, RZ, 0x4, !P4 ;  /* 0x00000004ff067807 */ /* 0x002fc80006000000 */
[----:B------:R-:W-:-:S04]  /*29b10*/  SEL R6, R6, RZ, !P2 ;  /* 0x000000ff06067207 */ /* 0x000fc80005000000 */
[----:B------:R-:W-:Y:S02]  /*29b20*/  ISETP.NE.U32.AND P4, PT, R6, RZ, PT ;  /* 0x000000ff0600720c */ /* 0x000fe40003f85070 */
[----:B-----5:R-:W-:-:S05]  /*29b30*/  IADD3 R18, P6, PT, R18, R2, RZ ;  /* 0x0000000212127210 */ /* 0x020fca0007fde0ff */
[----:B------:R-:W-:Y:S01]  /*29b40*/  IMAD.X R19, R19, 0x1, R0, P6 ;  /* 0x0000000113137824 */ /* 0x000fe200030e0600 */
        /* <DEDUP_REMOVED lines=8> */
[----:B--2---:R-:W-:Y:S01]  /*29bd0*/  IADD3 R9, P6, PT, R9, R2, RZ ;  /* 0x0000000209097210 */ /* 0x004fe20007fde0ff */
[----:B-1----:R-:W-:Y:S01]  /*29be0*/  IMAD.MOV.U32 R7, RZ, RZ, R15 ;  /* 0x000000ffff077224 */ /* 0x002fe200078e000f */
[----:B------:R-:W-:-:S03]  /*29bf0*/  MOV R6, R12 ;  /* 0x0000000c00067202 */ /* 0x000fc60000000f00 */
[----:B------:R-:W-:Y:S01]  /*29c00*/  IMAD.X R11, R11, 0x1, R0, P6 ;  /* 0x000000010b0b7824 */ /* 0x000fe200030e0600 */
[----:B------:R-:W-:Y:S01]  /*29c10*/  STL [R1+0x7c], R12 ;  /* 0x00007c0c01007387 */ /* 0x000fe20000100800 */
[----:B------:R-:W-:-:S03]  /*29c20*/  IADD3 R16, P6, PT, R16, R2, RZ ;  /* 0x0000000210107210 */ /* 0x000fc60007fde0ff */
[----:B------:R1:W-:Y:S01]  /*29c30*/  STL [R1+0x78], R15 ;  /* 0x0000780f01007387 */ /* 0x0003e20000100800 */
[----:B------:R-:W-:-:S03]  /*29c40*/  IADD3.X R17, PT, PT, R17, R0, RZ, P6, !PT ;  /* 0x0000000011117210 */ /* 0x000fc600037fe4ff */
[----:B------:R2:W-:Y:S04]  /*29c50*/  LDGSTS.E [R4+0x7400], desc[UR16][R6.64], P4 ;  /* 0x0740000006047fae */ /* 0x0005e8000a1a1010 */
[----:B------:R-:W-:Y:S04]  /*29c60*/  STL [R1+0x84], R9 ;  /* 0x0000840901007387 */ /* 0x000fe80000100800 */
[----:B------:R5:W-:Y:S01]  /*29c70*/  STL [R1+0x80], R11 ;  /* 0x0000800b01007387 */ /* 0x000be20000100800 */
[----:B--2---:R-:W-:-:S03]  /*29c80*/  SEL R6, RZ, 0x4, !P5 ;  /* 0x00000004ff067807 */ /* 0x004fc60006800000 */
[----:B-1----:R-:W2:Y:S04]  /*29c90*/  LDL.LU R15, [R1+0xa0] ;  /* 0x0000a000010f7983 */ /* 0x002ea80000300800 */
[----:B------:R-:W-:Y:S01]  /*29ca0*/  STL [R1+0x8c], R16 ;  /* 0x00008c1001007387 */ /* 0x000fe20000100800 */
[----:B------:R-:W-:-:S03]  /*29cb0*/  SEL R6, R6, RZ, !P2 ;  /* 0x000000ff06067207 */ /* 0x000fc60005000000 */
[----:B------:R-:W-:Y:S04]  /*29cc0*/  STL [R1+0x88], R17 ;  /* 0x0000881101007387 */ /* 0x000fe80000100800 */
[----:B------:R-:W2:Y:S01]  /*29cd0*/  LDL.LU R12, [R1+0xa4] ;  /* 0x0000a400010c7983 */ /* 0x000ea20000300800 */
[----:B------:R-:W-:Y:S01]  /*29ce0*/  ISETP.NE.U32.AND P5, PT, R6, RZ, PT ;  /* 0x000000ff0600720c */ /* 0x000fe20003fa5070 */
[----:B------:R-:W-:Y:S02]  /*29cf0*/  IMAD.MOV.U32 R7, RZ, RZ, R11 ;  /* 0x000000ffff077224 */ /* 0x000fe400078e000b */
[----:B------:R-:W-:Y:S01]  /*29d00*/  IMAD.MOV.U32 R6, RZ, RZ, R9 ;  /* 0x000000ffff067224 */ /* 0x000fe200078e0009 */
[----:B-----5:R-:W5:Y:S04]  /*29d10*/  LDL.LU R11, [R1+0xa8] ;  /* 0x0000a800010b7983 */ /* 0x020f680000300800 */
[----:B------:R-:W5:Y:S04]  /*29d20*/  LDL.LU R9, [R1+0xac] ;  /* 0x0000ac0001097983 */ /* 0x000f680000300800 */
[----:B------:R1:W-:Y:S01]  /*29d30*/  LDGSTS.E [R4+0x7600], desc[UR16][R6.64], P4 ;  /* 0x0760000006047fae */ /* 0x0003e2000a1a1010 */
[----:B------:R-:W-:-:S02]  /*29d40*/  ISETP.GT.AND P4, PT, R5, 0x1f, PT ;  /* 0x0000001f0500780c */ /* 0x000fc40003f84270 */
[----:B-1----:R-:W-:Y:S02]  /*29d50*/  MOV R6, R16 ;  /* 0x0000001000067202 */ /* 0x002fe40000000f00 */
[----:B----4-:R-:W-:Y:S01]  /*29d60*/  IADD3 R13, P6, PT, R13, R2, RZ ;  /* 0x000000020d0d7210 */ /* 0x010fe20007fde0ff */
[----:B------:R-:W-:-:S04]  /*29d70*/  IMAD.MOV.U32 R7, RZ, RZ, R17 ;  /* 0x000000ffff077224 */ /* 0x000fc800078e0011 */
[----:B------:R-:W-:Y:S01]  /*29d80*/  IMAD.X R14, R14, 0x1, R0, P6 ;  /* 0x000000010e0e7824 */ /* 0x000fe200030e0600 */
[----:B------:R1:W-:Y:S04]  /*29d90*/  LDGSTS.E [R4+0x7800], desc[UR16][R6.64], P5 ;  /* 0x0780000006047fae */ /* 0x0003e8000a9a1010 */
[----:B------:R-:W-:Y:S04]  /*29da0*/  STL [R1+0x94], R13 ;  /* 0x0000940d01007387 */ /* 0x000fe80000100800 */
[----:B------:R4:W-:Y:S01]  /*29db0*/  STL [R1+0x90], R14 ;  /* 0x0000900e01007387 */ /* 0x0009e20000100800 */
[----:B-1----:R-:W-:-:S03]  /*29dc0*/  SEL R6, RZ, 0x4, !P4 ;  /* 0x00000004ff067807 */ /* 0x002fc60006000000 */
[----:B------:R-:W5:Y:S01]  /*29dd0*/  LDL.LU R19, [R1+0xb0] ;  /* 0x0000b00001137983 */ /* 0x000f620000300800 */
[----:B---3--:R-:W-:-:S04]  /*29de0*/  IADD3 R8, P6, PT, R8, R2, RZ ;  /* 0x0000000208087210 */ /* 0x008fc80007fde0ff */
[----:B------:R-:W-:Y:S01]  /*29df0*/  IADD3.X R10, PT, PT, R10, R0, RZ, P6, !PT ;  /* 0x000000000a0a7210 */ /* 0x000fe200037fe4ff */
[----:B------:R-:W-:Y:S01]  /*29e00*/  STL [R1+0x9c], R8 ;  /* 0x00009c0801007387 */ /* 0x000fe20000100800 */
[----:B------:R-:W-:-:S03]  /*29e10*/  SEL R6, R6, RZ, !P2 ;  /* 0x000000ff06067207 */ /* 0x000fc60005000000 */
[----:B------:R1:W-:Y:S01]  /*29e20*/  STL [R1+0x98], R10 ;  /* 0x0000980a01007387 */ /* 0x0003e20000100800 */
[----:B------:R-:W-:-:S03]  /*29e30*/  ISETP.NE.U32.AND P4, PT, R6, RZ, PT ;  /* 0x000000ff0600720c */ /* 0x000fc60003f85070 */
[----:B------:R-:W3:Y:S01]  /*29e40*/  LDL.LU R18, [R1+0xb4] ;  /* 0x0000b40001127983 */ /* 0x000ee20000300800 */
[----:B------:R-:W-:Y:S02]  /*29e50*/  IMAD.MOV.U32 R6, RZ, RZ, R13 ;  /* 0x000000ffff067224 */ /* 0x000fe400078e000d */
[----:B------:R-:W-:Y:S02]  /*29e60*/  IMAD.MOV.U32 R7, RZ, RZ, R14 ;  /* 0x000000ffff077224 */ /* 0x000fe400078e000e */
[----:B----4-:R-:W4:Y:S04]  /*29e70*/  LDL.LU R14, [R1+0xb8] ;  /* 0x0000b800010e7983 */ /* 0x010f280000300800 */
[----:B------:R-:W4:Y:S04]  /*29e80*/  LDL.LU R13, [R1+0xbc] ;  /* 0x0000bc00010d7983 */ /* 0x000f280000300800 */
[----:B------:R1:W-:Y:S02]  /*29e90*/  LDGSTS.E [R4+0x7a00], desc[UR16][R6.64], P5 ;  /* 0x07a0000006047fae */ /* 0x0003e4000a9a1010 */
[----:B-1----:R-:W-:Y:S01]  /*29ea0*/  IMAD.MOV.U32 R7, RZ, RZ, R10 ;  /* 0x000000ffff077224 */ /* 0x002fe200078e000a */
[----:B------:R-:W-:Y:S01]  /*29eb0*/  MOV R6, R8 ;  /* 0x0000000800067202 */ /* 0x000fe20000000f00 */
[----:B------:R-:W4:Y:S04]  /*29ec0*/  LDL.LU R10, [R1+0xc0] ;  /* 0x0000c000010a7983 */ /* 0x000f280000300800 */
[----:B------:R-:W4:Y:S04]  /*29ed0*/  LDL.LU R8, [R1+0xc4] ;  /* 0x0000c40001087983 */ /* 0x000f280000300800 */
[----:B------:R-:W4:Y:S04]  /*29ee0*/  LDL.LU R17, [R1+0xc8] ;  /* 0x0000c80001117983 */ /* 0x000f280000300800 */
[----:B------:R-:W4:Y:S01]  /*29ef0*/  LDL.LU R16, [R1+0xcc] ;  /* 0x0000cc0001107983 */ /* 0x000f220000300800 */
[----:B------:R-:W-:-:S03]  /*29f00*/  ISETP.GT.AND P5, PT, R5, 0x20, PT ;  /* 0x000000200500780c */ /* 0x000fc60003fa4270 */
[----:B------:R1:W-:Y:S02]  /*29f10*/  LDGSTS.E [R4+0x7c00], desc[UR16][R6.64], P4 ;  /* 0x07c0000006047fae */ /* 0x0003e4000a1a1010 */
[----:B-1----:R-:W-:-:S04]  /*29f20*/  SEL R6, RZ, 0x4, !P5 ;  /* 0x00000004ff067807 */ /* 0x002fc80006800000 */
[----:B------:R-:W-:-:S04]  /*29f30*/  SEL R6, R6, RZ, !P2 ;  /* 0x000000ff06067207 */ /* 0x000fc80005000000 */
[----:B------:R-:W-:Y:S02]  /*29f40*/  ISETP.NE.U32.AND P5, PT, R6, RZ, PT ;  /* 0x000000ff0600720c */ /* 0x000fe40003fa5070 */
[----:B--2---:R-:W-:-:S05]  /*29f50*/  IADD3 R12, P6, PT, R12, R2, RZ ;  /* 0x000000020c0c7210 */ /* 0x004fca0007fde0ff */
[----:B------:R-:W-:Y:S01]  /*29f60*/  IMAD.X R15, R15, 0x1, R0, P6 ;  /* 0x000000010f0f7824 */ /* 0x000fe200030e0600 */
[----:B-----5:R-:W-:Y:S01]  /*29f70*/  IADD3 R9, P6, PT, R9, R2, RZ ;  /* 0x0000000209097210 */ /* 0x020fe20007fde0ff */
        /* <DEDUP_REMOVED lines=14> */
[----:B------:R-:W-:-:S03]  /*2a060*/  ISETP.GT.AND P4, PT, R5, 0x21, PT ;  /* 0x000000210500780c */ /* 0x000fc60003f84270 */
[----:B------:R1:W-:Y:S01]  /*2a070*/  LDGSTS.E [R4+0x8000], desc[UR16][R6.64], P5 ;  /* 0x0800000006047fae */ /* 0x0003e2000a9a1010 */
[----:B---3--:R-:W-:Y:S02]  /*2a080*/  IADD3 R18, P6, PT, R18, R2, RZ ;  /* 0x0000000212127210 */ /* 0x008fe40007fde0ff */
[----:B-1----:R-:W-:-:S03]  /*2a090*/  SEL R6, RZ, 0x4, !P4 ;  /* 0x00000004ff067807 */ /* 0x002fc60006000000 */
[----:B------:R-:W-:Y:S01]  /*2a0a0*/  IMAD.X R19, R19, 0x1, R0, P6 ;  /* 0x0000000113137824 */ /* 0x000fe200030e0600 */
[----:B------:R-:W-:Y:S02]  /*2a0b0*/  SEL R6, R6, RZ, !P2 ;  /* 0x000000ff06067207 */ /* 0x000fe40005000000 */
[----:B----4-:R-:W-:Y:S02]  /*2a0c0*/  IADD3 R13, P6, PT, R13, R2, RZ ;  /* 0x000000020d0d7210 */ /* 0x010fe40007fde0ff */
[----:B------:R-:W-:Y:S01]  /*2a0d0*/  ISETP.NE.U32.AND P4, PT, R6, RZ, PT ;  /* 0x000000ff0600720c */ /* 0x000fe20003f85070 */
[----:B------:R-:W-:Y:S01]  /*2a0e0*/  IMAD.MOV.U32 R6, RZ, RZ, R18 ;  /* 0x000000ffff067224 */ /* 0x000fe200078e0012 */
[----:B------:R-:W-:Y:S01]  /*2a0f0*/  IADD3.X R14, PT, PT, R14, R0, RZ, P6, !PT ;  /* 0x000000000e0e7210 */ /* 0x000fe200037fe4ff */
[----:B------:R-:W-:Y:S01]  /*2a100*/  IMAD.MOV.U32 R7, RZ, RZ, R19 ;  /* 0x000000ffff077224 */ /* 0x000fe200078e0013 */
[----:B------:R-:W-:Y:S04]  /*2a110*/  STL [R1+0xb4], R18 ;  /* 0x0000b41201007387 */ /* 0x000fe80000100800 */
[----:B------:R1:W-:Y:S01]  /*2a120*/  LDGSTS.E [R4+0x8200], desc[UR16][R6.64], P5 ;  /* 0x0820000006047fae */ /* 0x0003e2000a9a1010 */
[----:B------:R-:W-:-:S02]  /*2a130*/  ISETP.GT.AND P5, PT, R5, 0x22, PT ;  /* 0x000000220500780c */ /* 0x000fc40003fa4270 */
[----:B------:R-:W-:Y:S01]  /*2a140*/  IADD3 R8, P6, PT, R8, R2, RZ ;  /* 0x0000000208087210 */ /* 0x000fe20007fde0ff */
[----:B-1----:R-:W-:Y:S01]  /*2a150*/  IMAD.MOV.U32 R7, RZ, RZ, R14 ;  /* 0x000000ffff077224 */ /* 0x002fe200078e000e */
[----:B------:R-:W-:-:S03]  /*2a160*/  MOV R6, R13 ;  /* 0x0000000d00067202 */ /* 0x000fc60000000f00 */
[----:B------:R-:W-:Y:S01]  /*2a170*/  IMAD.X R10, R10, 0x1, R0, P6 ;  /* 0x000000010a0a7824 */ /* 0x000fe200030e0600 */
[----:B------:R-:W-:Y:S01]  /*2a180*/  STL [R1+0xb0], R19 ;  /* 0x0000b01301007387 */ /* 0x000fe20000100800 */
[----:B------:R-:W-:-:S03]  /*2a190*/  IADD3 R16, P6, PT, R16, R2, RZ ;  /* 0x0000000210107210 */ /* 0x000fc60007fde0ff */
        /* <DEDUP_REMOVED lines=48> */
[----:B-1----:R-:W-:-:S04]  /*2a4a0*/  SEL R6, RZ, 0x4, !P5 ;  /* 0x00000004ff067807 */ /* 0x002fc80006800000 */
[----:B------:R-:W-:Y:S02]  /*2a4b0*/  SEL R6, R6, RZ, !P2 ;  /* 0x000000ff06067207 */ /* 0x000fe40005000000 */
[----:B---3--:R-:W-:-:S05]  /*2a4c0*/  IADD3 R13, P6, PT, R13, R2, RZ ;  /* 0x000000020d0d7210 */ /* 0x008fca0007fde0ff */
[----:B------:R-:W-:Y:S01]  /*2a4d0*/  IMAD.X R14, R14, 0x1, R0, P6 ;  /* 0x000000010e0e7824 */ /* 0x000fe200030e0600 */
[----:B----4-:R-:W-:Y:S01]  /*2a4e0*/  IADD3 R8, P6, PT, R8, R2, RZ ;  /* 0x0000000208087210 */ /* 0x010fe20007fde0ff */
[----:B------:R-:W-:Y:S03]  /*2a4f0*/  STL [R1+0xe4], R13 ;  /* 0x0000e40d01007387 */ /* 0x000fe60000100800 */
[----:B------:R-:W-:Y:S01]  /*2a500*/  IADD3.X R10, PT, PT, R10, R0, RZ, P6, !PT ;  /* 0x000000000a0a7210 */ /* 0x000fe200037fe4ff */
[----:B------:R1:W-:Y:S01]  /*2a510*/  STL [R1+0xe0], R14 ;  /* 0x0000e00e01007387 */ /* 0x0003e20000100800 */
[----:B------:R-:W-:Y:S01]  /*2a520*/  ISETP.NE.U32.AND P5, PT, R6, RZ, PT ;  /* 0x000000ff0600720c */ /* 0x000fe20003fa5070 */
[----:B------:R-:W-:Y:S02]  /*2a530*/  IMAD.MOV.U32 R6, RZ, RZ, R13 ;  /* 0x000000ffff067224 */ /* 0x000fe400078e000d */
[----:B------:R-:W-:Y:S01]  /*2a540*/  STL [R1+0xec], R8 ;  /* 0x0000ec0801007387 */ /* 0x000fe20000100800 */
[----:B------:R-:W-:-:S03]  /*2a550*/  IMAD.MOV.U32 R7, RZ, RZ, R14 ;  /* 0x000000ffff077224 */ /* 0x000fc600078e000e */
        /* <DEDUP_REMOVED lines=47> */
[----:B-1----:R-:W-:Y:S01]  /*2a850*/  MOV R6, R16 ;  /* 0x0000001000067202 */ /* 0x002fe20000000f00 */
[----:B------:R-:W-:-:S05]  /*2a860*/  IMAD.MOV.U32 R7, RZ, RZ, R17 ;  /* 0x000000ffff077224 */ /* 0x000fca00078e0011 */
[----:B------:R1:W-:Y:S01]  /*2a870*/  LDGSTS.E [R4+0x9800], desc[UR16][R6.64], P5 ;  /* 0x0980000006047fae */ /* 0x0003e2000a9a1010 */
[----:B----4-:R-:W-:-:S05]  /*2a880*/  IADD3 R13, P6, PT, R13, R2, RZ ;  /* 0x000000020d0d7210 */ /* 0x010fca0007fde0ff */
[----:B------:R-:W-:Y:S01]  /*2a890*/  IMAD.X R14, R14, 0x1, R0, P6 ;  /* 0x000000010e0e7824 */ /* 0x000fe200030e0600 */
[----:B------:R-:W-:Y:S01]  /*2a8a0*/  STL [R1+0x114], R13 ;  /* 0x0001140d01007387 */ /* 0x000fe20000100800 */
[----:B-1----:R-:W-:-:S03]  /*2a8b0*/  SEL R6, RZ, 0x4, !P4 ;  /* 0x00000004ff067807 */ /* 0x002fc60006000000 */
[----:B------:R1:W-:Y:S01]  /*2a8c0*/  STL [R1+0x110], R14 ;  /* 0x0001100e01007387 */ /* 0x0003e20000100800 */
[----:B------:R-:W-:-:S03]  /*2a8d0*/  SEL R6, R6, RZ, !P2 ;  /* 0x000000ff06067207 */ /* 0x000fc60005000000 */
[----:B------:R-:W4:Y:S01]  /*2a8e0*/  LDL.LU R19, [R1+0x130] ;  /* 0x0001300001137983 */ /* 0x000f220000300800 */
[----:B---3--:R-:W-:-:S04]  /*2a8f0*/  IADD3 R8, P6, PT, R8, R2, RZ ;  /* 0x0000000208087210 */ /* 0x008fc80007fde0ff */
[----:B------:R-:W-:Y:S01]  /*2a900*/  IADD3.X R10, PT, PT, R10, R0, RZ, P6, !PT ;  /* 0x000000000a0a7210 */ /* 0x000fe200037fe4ff */
[----:B------:R-:W-:Y:S01]  /*2a910*/  STL [R1+0x11c], R8 ;  /* 0x00011c0801007387 */ /* 0x000fe20000100800 */
[----:B------:R-:W-:-:S03]  /*2a920*/  ISETP.NE.U32.AND P4, PT, R6, RZ, PT ;  /* 0x000000ff0600720c */ /* 0x000fc60003f85070 */
[----:B------:R3:W-:Y:S01]  /*2a930*/  STL [R1+0x118], R10 ;  /* 0x0001180a01007387 */ /* 0x0007e20000100800 */
[----:B------:R-:W-:-:S03]  /*2a940*/  IMAD.MOV.U32 R6, RZ, RZ, R13 ;  /* 0x000000ffff067224 */ /* 0x000fc600078e000d */
[----:B------:R-:W4:Y:S01]  /*2a950*/  LDL.LU R18, [R1+0x134] ;  /* 0x0001340001127983 */ /* 0x000f220000300800 */
[----:B------:R-:W-:-:S03]  /*2a960*/  IMAD.MOV.U32 R7, RZ, RZ, R14 ;  /* 0x000000ffff077224 */ /* 0x000fc600078e000e */
        /* <DEDUP_REMOVED lines=32> */
[----:B------:R1:W-:Y:S02]  /*2ab70*/  LDGSTS.E [R4+0xa000], desc[UR16][R6.64], P5 ;  /* 0x0a00000006047fae */ /* 0x0003e4000a9a1010 */
[----:B-1----:R-:W-:Y:S02]  /*2ab80*/  SEL R6, RZ, 0x4, !P4 ;  /* 0x00000004ff067807 */ /* 0x002fe40006000000 */
[----:B----4-:R-:W-:Y:S02]  /*2ab90*/  IADD3 R18, P6, PT, R18, R2, RZ ;  /* 0x0000000212127210 */ /* 0x010fe40007fde0ff */
[----:B------:R-:W-:-:S03]  /*2aba0*/  SEL R6, R6, RZ, !P2 ;  /* 0x000000ff06067207 */ /* 0x000fc60005000000 */
[----:B------:R-:W-:Y:S01]  /*2abb0*/  IMAD.X R19, R19, 0x1, R0, P6 ;  /* 0x0000000113137824 */ /* 0x000fe200030e0600 */
[----:B------:R-:W-:Y:S02]  /*2abc0*/  IADD3 R13, P6, PT, R13, R2, RZ ;  /* 0x000000020d0d7210 */ /* 0x000fe40007fde0ff */
[----:B------:R-:W-:Y:S01]  /*2abd0*/  ISETP.NE.U32.AND P4, PT, R6, RZ, PT ;  /* 0x000000ff0600720c */ /* 0x000fe20003f85070 */
[----:B------:R-:W-:Y:S01]  /*2abe0*/  IMAD.MOV.U32 R6, RZ, RZ, R18 ;  /* 0x000000ffff067224 */ /* 0x000fe200078e0012 */
[----:B------:R-:W-:Y:S01]  /*2abf0*/  IADD3.X R14, PT, PT, R14, R0, RZ, P6, !PT ;  /* 0x000000000e0e7210 */ /* 0x000fe200037fe4ff */
[----:B------:R-:W-:Y:S01]  /*2ac00*/  IMAD.MOV.U32 R7, RZ, RZ, R19 ;  /* 0x000000ffff077224 */ /* 0x000fe200078e0013 */
[----:B------:R-:W-:Y:S04]  /*2ac10*/  STL [R1+0x134], R18 ;  /* 0x0001341201007387 */ /* 0x000fe80000100800 */
[----:B------:R1:W-:Y:S01]  /*2ac20*/  LDGSTS.E [R4+0xa200], desc[UR16][R6.64], P5 ;  /* 0x0a20000006047fae */ /* 0x0003e2000a9a1010 */
[----:B------:R-:W-:-:S03]  /*2ac30*/  ISETP.GT.AND P5, PT, R5, 0x2a, PT ;  /* 0x0000002a0500780c */ /* 0x000fc60003fa4270 */
[----:B------:R-:W-:Y:S01]  /*2ac40*/  STL [R1+0x130], R19 ;  /* 0x0001301301007387 */ /* 0x000fe20000100800 */
[----:B---3--:R-:W-:Y:S01]  /*2ac50*/  IADD3 R8, P6, PT, R8, R2, RZ ;  /* 0x0000000208087210 */ /* 0x008fe20007fde0ff */
        /* <DEDUP_REMOVED lines=1730> */
[----:B------:R-:W-:Y:S02]  /*31880*/  IMAD.MOV.U32 R6, RZ, RZ, R12 ;  /* 0x000000ffff067224 */ /* 0x000fe400078e000c */
[----:B------:R-:W-:Y:S01]  /*31890*/  IMAD.MOV.U32 R7, RZ, RZ, R15 ;  /* 0x000000ffff077224 */ /* 0x000fe200078e000f */
[----:B------:R-:W-:Y:S01]  /*318a0*/  IADD3.X R11, PT, PT, R11, R0, RZ, P6, !PT ;  /* 0x000000000b0b7210 */ /* 0x000fe200037fe4ff */
[----:B------:R-:W-:Y:S04]  /*318b0*/  STL [R1+0x624], R12 ;  /* 0x0006240c01007387 */ /* 0x000fe80000100800 */
[----:B------:R-:W-:Y:S04]  /*318c0*/  STL [R1+0x620], R15 ;  /* 0x0006200f01007387 */ /* 0x000fe80000100800 */
[----:B------:R1:W-:Y:S04]  /*318d0*/  LDGSTS.E [R4+0x1de00], desc[UR16][R6.64], P4 ;  /* 0x1de0000006047fae */ /* 0x0003e8000a1a1010 */
[----:B------:R-:W-:Y:S04]  /*318e0*/  STL [R1+0x62c], R9 ;  /* 0x00062c0901007387 */ /* 0x000fe80000100800 */
[----:B------:R2:W-:Y:S01]  /*318f0*/  STL [R1+0x628], R11 ;  /* 0x0006280b01007387 */ /* 0x0005e20000100800 */
[----:B-1----:R-:W-:Y:S01]  /*31900*/  IMAD.MOV.U32 R7, RZ, RZ, R11 ;  /* 0x000000ffff077224 */ /* 0x002fe200078e000b */
[----:B------:R-:W-:-:S02]  /*31910*/  MOV R6, R9 ;  /* 0x0000000900067202 */ /* 0x000fc40000000f00 */
[----:B--2---:R-:W2:Y:S04]  /*31920*/  LDL.LU R11, [R1+0x650] ;  /* 0x00065000010b7983 */ /* 0x004ea80000300800 */
[----:B------:R-:W5:Y:S04]  /*31930*/  LDL.LU R9, [R1+0x654] ;  /* 0x0006540001097983 */ /* 0x000f680000300800 */
[----:B------:R-:W2:Y:S04]  /*31940*/  LDL.LU R15, [R1+0x658] ;  /* 0x00065800010f7983 */ /* 0x000ea80000300800 */
        /* <DEDUP_REMOVED lines=47> */
[----:B--2---:R-:W-:Y:S01]  /*31c40*/  IMAD.X R11, R11, 0x1, R0, P6 ;  /* 0x000000010b0b7824 */ /* 0x004fe200030e0600 */
[----:B------:R-:W-:Y:S01]  /*31c50*/  IADD3 R12, P6, PT, R12, R2, RZ ;  /* 0x000000020c0c7210 */ /* 0x000fe20007fde0ff */
[----:B------:R-:W-:Y:S02]  /*31c60*/  STL [R1+0x654], R9 ;  /* 0x0006540901007387 */ /* 0x000fe40000100800 */
[----:B------:R-:W-:Y:S01]  /*31c70*/  IMAD.MOV.U32 R7, RZ, RZ, R11 ;  /* 0x000000ffff077224 */ /* 0x000fe200078e000b */
[----:B------:R-:W-:Y:S01]  /*31c80*/  IADD3.X R15, PT, PT, R15, R0, RZ, P6, !PT ;  /* 0x000000000f0f7210 */ /* 0x000fe200037fe4ff */
[----:B------:R1:W-:Y:S01]  /*31c90*/  STL [R1+0x650], R11 ;  /* 0x0006500b01007387 */ /* 0x0003e20000100800 */
[----:B------:R-:W-:-:S05]  /*31ca0*/  IMAD.MOV.U32 R6, RZ, RZ, R9 ;  /* 0x000000ffff067224 */ /* 0x000fca00078e0009 */
[----:B------:R2:W-:Y:S04]  /*31cb0*/  LDGSTS.E [R4+0x1ea00], desc[UR16][R6.64], P5 ;  /* 0x1ea0000006047fae */ /* 0x0005e8000a9a1010 */
[----:B-1----:R-:W5:Y:S04]  /*31cc0*/  LDL.LU R11, [R1+0x670] ;  /* 0x00067000010b7983 */ /* 0x002f680000300800 */
[----:B------:R-:W-:Y:S04]  /*31cd0*/  STL [R1+0x65c], R12 ;  /* 0x00065c0c01007387 */ /* 0x000fe80000100800 */
[----:B------:R1:W-:Y:S04]  /*31ce0*/  STL [R1+0x658], R15 ;  /* 0x0006580f01007387 */ /* 0x0003e80000100800 */
[----:B------:R-:W5:Y:S04]  /*31cf0*/  LDL.LU R9, [R1+0x674] ;  /* 0x0006740001097983 */ /* 0x000f680000300800 */
[----:B------:R-:W5:Y:S04]  /*31d00*/  LDL.LU R19, [R1+0x678] ;  /* 0x0006780001137983 */ /* 0x000f680000300800 */
[----:B------:R-:W5:Y:S01]  /*31d10*/  LDL.LU R18, [R1+0x67c] ;  /* 0x00067c0001127983 */ /* 0x000f620000300800 */
[----:B--2---:R-:W-:Y:S01]  /*31d20*/  MOV R6, R12 ;  /* 0x0000000c00067202 */ /* 0x004fe20000000f00 */
[----:B------:R-:W-:-:S02]  /*31d30*/  IMAD.MOV.U32 R7, RZ, RZ, R15 ;  /* 0x000000ffff077224 */ /* 0x000fc400078e000f */
[----:B------:R-:W2:Y:S01]  /*31d40*/  LDL.LU R17, [R1+0x680] ;  /* 0x0006800001117983 */ /* 0x000ea20000300800 */
[----:B------:R-:W-:-:S03]  /*31d50*/  ISETP.GT.AND P5, PT, R5, 0x7c, PT ;  /* 0x0000007c0500780c */ /* 0x000fc60003fa4270 */
[----:B------:R-:W2:Y:S04]  /*31d60*/  LDL.LU R16, [R1+0x684] ;  /* 0x0006840001107983 */ /* 0x000ea80000300800 */
[----:B------:R1:W-:Y:S04]  /*31d70*/  LDGSTS.E [R4+0x1ec00], desc[UR16][R6.64], P4 ;  /* 0x1ec0000006047fae */ /* 0x0003e8000a1a1010 */
[----:B-1----:R-:W2:Y:S04]  /*31d80*/  LDL.LU R15, [R1+0x688] ;  /* 0x00068800010f7983 */ /* 0x002ea80000300800 */
[----:B------:R-:W2:Y:S01]  /*31d90*/  LDL.LU R12, [R1+0x68c] ;  /* 0x00068c00010c7983 */ /* 0x000ea20000300800 */
[----:B------:R-:W-:-:S04]  /*31da0*/  SEL R6, RZ, 0x4, !P5 ;  /* 0x00000004ff067807 */ /* 0x000fc80006800000 */
[----:B------:R-:W-:-:S04]  /*31db0*/  SEL R6, R6, RZ, !P2 ;  /* 0x000000ff06067207 */ /* 0x000fc80005000000 */
[----:B------:R-:W-:Y:S02]  /*31dc0*/  ISETP.NE.U32.AND P5, PT, R6, RZ, PT ;  /* 0x000000ff0600720c */ /* 0x000fe40003fa5070 */
[----:B---3--:R-:W-:-:S05]  /*31dd0*/  IADD3 R13, P6, PT, R13, R2, RZ ;  /* 0x000000020d0d7210 */ /* 0x008fca0007fde0ff */
[----:B------:R-:W-:Y:S01]  /*31de0*/  IMAD.X R14, R14, 0x1, R0, P6 ;  /* 0x000000010e0e7824 */ /* 0x000fe200030e0600 */
[----:B----4-:R-:W-:Y:S01]  /*31df0*/  IADD3 R8, P6, PT, R8, R2, RZ ;  /* 0x0000000208087210 */ /* 0x010fe20007fde0ff */
[----:B------:R-:W-:Y:S03]  /*31e00*/  STL [R1+0x664], R13 ;  /* 0x0006640d01007387 */ /* 0x000fe60000100800 */
[----:B------:R-:W-:Y:S01]  /*31e10*/  IADD3.X R10, PT, PT, R10, R0, RZ, P6, !PT ;  /* 0x000000000a0a7210 */ /* 0x000fe200037fe4ff */
[----:B------:R1:W-:Y:S01]  /*31e20*/  STL [R1+0x660], R14 ;  /* 0x0006600e01007387 */ /* 0x0003e20000100800 */
[----:B------:R-:W-:-:S03]  /*31e30*/  IMAD.MOV.U32 R7, RZ, RZ, R14 ;  /* 0x000000ffff077224 */ /* 0x000fc600078e000e */
[----:B------:R-:W-:Y:S01]  /*31e40*/  STL [R1+0x66c], R8 ;  /* 0x00066c0801007387 */ /* 0x000fe20000100800 */
[----:B------:R-:W-:-:S03]  /*31e50*/  IMAD.MOV.U32 R6, RZ, RZ, R13 ;  /* 0x000000ffff067224 */ /* 0x000fc600078e000d */
[----:B------:R3:W-:Y:S04]  /*31e60*/  STL [R1+0x668], R10 ;  /* 0x0006680a01007387 */ /* 0x0007e80000100800 */
[----:B-1----:R-:W4:Y:S04]  /*31e70*/  LDL.LU R14, [R1+0x690] ;  /* 0x00069000010e7983 */ /* 0x002f280000300800 */
[----:B------:R-:W4:Y:S04]  /*31e80*/  LDL.LU R13, [R1+0x694] ;  /* 0x00069400010d7983 */ /* 0x000f280000300800 */
[----:B------:R1:W-:Y:S01]  /*31e90*/  LDGSTS.E [R4+0x1ee00], desc[UR16][R6.64], P4 ;  /* 0x1ee0000006047fae */ /* 0x0003e2000a1a1010 */
[----:B------:R-:W-:-:S02]  /*31ea0*/  ISETP.GT.AND P4, PT, R5, 0x7d, PT ;  /* 0x0000007d0500780c */ /* 0x000fc40003f84270 */
        /* <DEDUP_REMOVED lines=9> */
[----:B------:R-:W-:Y:S01]  /*31f40*/  IMAD.X R11, R11, 0x1, R0, P6 ;  /* 0x000000010b0b7824 */ /* 0x000fe200030e0600 */
[----:B------:R-:W-:Y:S01]  /*31f50*/  IADD3 R18, P6, PT, R18, R2, RZ ;  /* 0x0000000212127210 */ /* 0x000fe20007fde0ff */
[----:B------:R-:W-:Y:S02]  /*31f60*/  STL [R1+0x674], R9 ;  /* 0x0006740901007387 */ /* 0x000fe40000100800 */
[----:B------:R-:W-:Y:S01]  /*31f70*/  IMAD.MOV.U32 R7, RZ, RZ, R11 ;  /* 0x000000ffff077224 */ /* 0x000fe200078e000b */
[----:B------:R-:W-:Y:S01]  /*31f80*/  IADD3.X R19, PT, PT, R19, R0, RZ, P6, !PT ;  /* 0x0000000013137210 */ /* 0x000fe200037fe4ff */
[----:B------:R1:W-:Y:S01]  /*31f90*/  STL [R1+0x670], R11 ;  /* 0x0006700b01007387 */ /* 0x0003e20000100800 */
[----:B------:R-:W-:-:S05]  /*31fa0*/  IMAD.MOV.U32 R6, RZ, RZ, R9 ;  /* 0x000000ffff067224 */ /* 0x000fca00078e0009 */
[----:B------:R5:W-:Y:S04]  /*31fb0*/  LDGSTS.E [R4+0x1f200], desc[UR16][R6.64], P5 ;  /* 0x1f20000006047fae */ /* 0x000be8000a9a1010 */
[----:B-1----:R-:W3:Y:S04]  /*31fc0*/  LDL.LU R11, [R1+0x698] ;  /* 0x00069800010b7983 */ /* 0x002ee80000300800 */
[----:B------:R-:W-:Y:S04]  /*31fd0*/  STL [R1+0x67c], R18 ;  /* 0x00067c1201007387 */ /* 0x000fe80000100800 */
[----:B------:R-:W-:Y:S04]  /*31fe0*/  STL [R1+0x678], R19 ;  /* 0x0006781301007387 */ /* 0x000fe80000100800 */
[----:B------:R-:W3:Y:S01]  /*31ff0*/  LDL.LU R9, [R1+0x6a0] ;  /* 0x0006a00001097983 */ /* 0x000ee20000300800 */
[----:B-----5:R-:W-:Y:S01]  /*32000*/  MOV R6, R18 ;  /* 0x0000001200067202 */ /* 0x020fe20000000f00 */
[----:B------:R-:W-:Y:S01]  /*32010*/  IMAD.MOV.U32 R7, RZ, RZ, R19 ;  /* 0x000000ffff077224 */ /* 0x000fe200078e0013 */
[----:B------:R-:W-:-:S02]  /*32020*/  ISETP.GT.AND P5, PT, R5, 0x7e, PT ;  /* 0x0000007e0500780c */ /* 0x000fc40003fa4270 */
[-C--:B--2---:R-:W-:Y:S02]  /*32030*/  IADD3 R16, P6, PT, R16, R2.reuse, RZ ;  /* 0x0000000210107210 */ /* 0x084fe40007fde0ff */
[----:B------:R1:W-:Y:S03]  /*32040*/  LDGSTS.E [R4+0x1f400], desc[UR16][R6.64], P4 ;  /* 0x1f40000006047fae */ /* 0x0003e6000a1a1010 */
[----:B------:R-:W-:Y:S01]  /*32050*/  IMAD.X R17, R17, 0x1, R0, P6 ;  /* 0x0000000111117824 */ /* 0x000fe200030e0600 */
[----:B------:R-:W-:Y:S02]  /*32060*/  IADD3 R12, P6, PT, R12, R2, RZ ;  /* 0x000000020c0c7210 */ /* 0x000fe40007fde0ff */
[----:B-1----:R-:W-:-:S04]  /*32070*/  SEL R6, RZ, 0x4, !P5 ;  /* 0x00000004ff067807 */ /* 0x002fc80006800000 */
[----:B------:R-:W-:Y:S01]  /*32080*/  SEL R6, R6, RZ, !P2 ;  /* 0x000000ff06067207 */ /* 0x000fe20005000000 */
[----:B------:R-:W-:-:S03]  /*32090*/  IMAD.MOV.U32 R7, RZ, RZ, R17 ;  /* 0x000000ffff077224 */ /* 0x000fc600078e0011 */
[----:B------:R-:W-:Y:S01]  /*320a0*/  ISETP.NE.U32.AND P5, PT, R6, RZ, PT ;  /* 0x000000ff0600720c */ /* 0x000fe20003fa5070 */
[----:B------:R-:W-:Y:S01]  /*320b0*/  IMAD.MOV.U32 R6, RZ, RZ, R16 ;  /* 0x000000ffff067224 */ /* 0x000fe200078e0010 */
[----:B------:R-:W-:Y:S01]  /*320c0*/  IADD3.X R15, PT, PT, R15, R0, RZ, P6, !PT ;  /* 0x000000000f0f7210 */ /* 0x000fe200037fe4ff */
[----:B------:R-:W-:Y:S04]  /*320d0*/  STL [R1+0x684], R16 ;  /* 0x0006841001007387 */ /* 0x000fe80000100800 */
[----:B------:R1:W-:Y:S01]  /*320e0*/  LDGSTS.E [R4+0x1f600], desc[UR16][R6.64], P4 ;  /* 0x1f60000006047fae */ /* 0x0003e2000a1a1010 */
[----:B------:R-:W-:-:S03]  /*320f0*/  ISETP.GT.AND P4, PT, R5, 0x7f, PT ;  /* 0x0000007f0500780c */ /* 0x000fc60003f84270 */
[----:B------:R-:W-:Y:S04]  /*32100*/  STL [R1+0x680], R17 ;  /* 0x0006801101007387 */ /* 0x000fe80000100800 */
[----:B------:R2:W-:Y:S01]  /*32110*/  STL [R1+0x68c], R12 ;  /* 0x00068c0c01007387 */ /* 0x0005e20000100800 */
[----:B-1----:R-:W-:Y:S01]  /*32120*/  MOV R6, R12 ;  /* 0x0000000c00067202 */ /* 0x002fe20000000f00 */
[----:B------:R-:W-:Y:S02]  /*32130*/  IMAD.MOV.U32 R7, RZ, RZ, R15 ;  /* 0x000000ffff077224 */ /* 0x000fe400078e000f */
[----:B------:R-:W-:Y:S04]  /*32140*/  STL [R1+0x688], R15 ;  /* 0x0006880f01007387 */ /* 0x000fe80000100800 */
[----:B------:R1:W-:Y:S01]  /*32150*/  LDGSTS.E [R4+0x1f800], desc[UR16][R6.64], P5 ;  /* 0x1f80000006047fae */ /* 0x0003e2000a9a1010 */
[----:B----4-:R-:W-:-:S03]  /*32160*/  IADD3 R13, P6, PT, R13, R2, RZ ;  /* 0x000000020d0d7210 */ /* 0x010fc60007fde0ff */
[----:B--2---:R-:W2:Y:S02]  /*32170*/  LDL.LU R12, [R1+0x6ac] ;  /* 0x0006ac00010c7983 */ /* 0x004ea40000300800 */
[----:B------:R-:W-:Y:S02]  /*32180*/  IMAD.X R14, R14, 0x1, R0, P6 ;  /* 0x000000010e0e7824 */ /* 0x000fe400030e0600 */
[----:B------:R-:W4:Y:S01]  /*32190*/  LDL.LU R19, [R1+0x6ec] ;  /* 0x0006ec0001137983 */ /* 0x000f220000300800 */
[----:B-1----:R-:W-:-:S03]  /*321a0*/  SEL R6, RZ, 0x4, !P4 ;  /* 0x00000004ff067807 */ /* 0x002fc60006000000 */
[----:B------:R-:W-:Y:S01]  /*321b0*/  STL [R1+0x694], R13 ;  /* 0x0006940d01007387 */ /* 0x000fe20000100800 */
[----:B------:R-:W-:-:S03]  /*321c0*/  SEL R6, R6, RZ, !P2 ;  /* 0x000000ff06067207 */ /* 0x000fc60005000000 */
[----:B------:R-:W-:Y:S04]  /*321d0*/  STL [R1+0x690], R14 ;  /* 0x0006900e01007387 */ /* 0x000fe80000100800 */
[----:B------:R-:W5:Y:S01]  /*321e0*/  LDL.LU R21, [R1+0x6a8] ;  /* 0x0006a80001157983 */ /* 0x000f620000300800 */
[----:B------:R-:W-:Y:S01]  /*321f0*/  ISETP.NE.U32.AND P4, PT, R6, RZ, PT ;  /* 0x000000ff0600720c */ /* 0x000fe20003f85070 */
[----:B------:R-:W-:Y:S02]  /*32200*/  IMAD.MOV.U32 R7, RZ, RZ, R14 ;  /* 0x000000ffff077224 */ /* 0x000fe400078e000e */
[----:B------:R-:W5:Y:S01]  /*32210*/  LDL.LU R20, [R1+0x6e8] ;  /* 0x0006e80001147983 */ /* 0x000f620000300800 */
[----:B------:R-:W-:-:S05]  /*32220*/  MOV R6, R13 ;  /* 0x0000000d00067202 */ /* 0x000fca0000000f00 */
[----:B------:R1:W-:Y:S01]  /*32230*/  LDGSTS.E [R4+0x1fa00], desc[UR16][R6.64], P5 ;  /* 0x1fa0000006047fae */ /* 0x0003e2000a9a1010 */
[-C--:B---3--:R-:W-:Y:S02]  /*32240*/  IADD3 R10, P5, PT, R10, R2.reuse, RZ ;  /* 0x000000020a0a7210 */ /* 0x088fe40007fbe0ff */
[----:B------:R-:W-:-:S03]  /*32250*/  IADD3 R8, P6, PT, R8, R2, RZ ;  /* 0x0000000208087210 */ /* 0x000fc60007fde0ff */
[----:B------:R3:W-:Y:S01]  /*32260*/  STL [R1+0x69c], R10 ;  /* 0x00069c0a01007387 */ /* 0x0007e20000100800 */
[----:B-1----:R-:W-:Y:S02]  /*32270*/  IMAD.MOV.U32 R6, RZ, RZ, R10 ;  /* 0x000000ffff067224 */ /* 0x002fe400078e000a */
[----:B------:R-:W-:-:S05]  /*32280*/  IMAD.X R11, R11, 0x1, R0, P5 ;  /* 0x000000010b0b7824 */ /* 0x000fca00028e0600 */
[----:B------:R-:W-:Y:S04]  /*32290*/  STL [R1+0x698], R11 ;  /* 0x0006980b01007387 */ /* 0x000fe80000100800 */
[----:B------:R-:W-:Y:S01]  /*322a0*/  STL [R1+0x6a4], R8 ;  /* 0x0006a40801007387 */ /* 0x000fe20000100800 */
[----:B------:R-:W-:-:S03]  /*322b0*/  IADD3.X R9, PT, PT, R9, R0, RZ, P6, !PT ;  /* 0x0000000009097210 */ /* 0x000fc600037fe4ff */
[----:B---3--:R-:W3:Y:S04]  /*322c0*/  LDL.LU R10, [R1+0x72c] ;  /* 0x00072c00010a7983 */ /* 0x008ee80000300800 */
[----:B------:R1:W-:Y:S04]  /*322d0*/  STL [R1+0x6a0], R9 ;  /* 0x0006a00901007387 */ /* 0x0003e80000100800 */
[----:B------:R-:W3:Y:S04]  /*322e0*/  LDL.LU R13, [R1+0x76c] ;  /* 0x00076c00010d7983 */ /* 0x000ee80000300800 */
[----:B------:R-:W3:Y:S04]  /*322f0*/  LDL.LU R18, [R1+0x728] ;  /* 0x0007280001127983 */ /* 0x000ee80000300800 */
[----:B------:R-:W3:Y:S01]  /*32300*/  LDL.LU R17, [R1+0x768] ;  /* 0x0007680001117983 */ /* 0x000ee20000300800 */
[----:B------:R-:W-:-:S03]  /*32310*/  IMAD.MOV.U32 R7, RZ, RZ, R11 ;  /* 0x000000ffff077224 */ /* 0x000fc600078e000b */
[----:B------:R-:W3:Y:S04]  /*32320*/  LDL.LU R15, [R1+0x7a8] ;  /* 0x0007a800010f7983 */ /* 0x000ee80000300800 */
[----:B------:R1:W-:Y:S02]  /*32330*/  LDGSTS.E [R4+0x1fc00], desc[UR16][R6.64], P4 ;  /* 0x1fc0000006047fae */ /* 0x0003e4000a1a1010 */
[----:B-1----:R-:W-:Y:S01]  /*32340*/  MOV R6, R8 ;  /* 0x0000000800067202 */ /* 0x002fe20000000f00 */
[----:B------:R-:W-:Y:S02]  /*32350*/  IMAD.MOV.U32 R7, RZ, RZ, R9 ;  /* 0x000000ffff077224 */ /* 0x000fe400078e0009 */
[----:B------:R-:W3:Y:S04]  /*32360*/  LDL.LU R9, [R1+0x7ac] ;  /* 0x0007ac0001097983 */ /* 0x000ee80000300800 */
[----:B------:R-:W3:Y:S04]  /*32370*/  LDL.LU R16, [R1+0x7e8] ;  /* 0x0007e80001107983 */ /* 0x000ee80000300800 */
[----:B------:R1:W-:Y:S01]  /*32380*/  LDGSTS.E [R4+0x1fe00], desc[UR16][R6.64], P4 ;  /* 0x1fe0000006047fae */ /* 0x0003e2000a1a1010 */
[----:B------:R-:W-:-:S03]  /*32390*/  ISETP.GE.AND P4, PT, R83, R5, PT ;  /* 0x000000055300720c */ /* 0x000fc60003f86270 */
[----:B------:R-:W3:Y:S01]  /*323a0*/  LDL.LU R14, [R1+0x7ec] ;  /* 0x0007ec00010e7983 */ /* 0x000ee20000300800 */
[----:B------:R-:W-:-:S03]  /*323b0*/  UIADD3 UR14, UPT, UPT, UR14, 0x1, URZ ;  /* 0x000000010e0e7890 */ /* 0x000fc6000fffe0ff */
[----:B------:R-:W3:Y:S01]  /*323c0*/  LDL.LU R11, [R1+0x82c] ;  /* 0x00082c00010b7983 */ /* 0x000ee20000300800 */
[----:B-1----:R-:W-:-:S03]  /*323d0*/  SEL R4, RZ, 0x4, P4 ;  /* 0x00000004ff047807 */ /* 0x002fc60002000000 */
[----:B------:R-:W3:Y:S01]  /*323e0*/  LDL.LU R8, [R1+0x86c] ;  /* 0x00086c0001087983 */ /* 0x000ee20000300800 */
[-C--:B--2---:R-:W-:Y:S02]  /*323f0*/  IADD3 R12, P4, PT, R12, R80.reuse, RZ ;  /* 0x000000500c0c7210 */ /* 0x084fe40007f9e0ff */
[----:B----4-:R-:W-:Y:S01]  /*32400*/  IADD3 R19, P5, PT, R19, R80, RZ ;  /* 0x0000005013137210 */ /* 0x010fe20007fbe0ff */
[----:B------:R-:W0:Y:S01]  /*32410*/  LDGDEPBAR ;  /* 0x00000000000079af */ /* 0x000e220000000000 */
[----:B------:R-:W-:Y:S01]  /*32420*/  SEL R4, R4, RZ, !P2 ;  /* 0x000000ff04047207 */ /* 0x000fe20005000000 */
[----:B------:R-:W-:Y:S02]  /*32430*/  UISETP.GT.AND UP1, UPT, UR14, 0x3, UPT ;  /* 0x000000030e00788c */ /* 0x000fe4000bf24270 */
[----:B------:R1:W-:Y:S01]  /*32440*/  STL [R1+0x6ac], R12 ;  /* 0x0006ac0c01007387 */ /* 0x0003e20000100800 */
[----:B-----5:R-:W-:Y:S01]  /*32450*/  IMAD.X R21, R21, 0x1, R3, P4 ;  /* 0x0000000115157824 */ /* 0x020fe200020e0603 */
[----:B------:R-:W-:-:S04]  /*32460*/  IADD3.X R20, PT, PT, R20, R3, RZ, P5, !PT ;  /* 0x0000000314147210 */ /* 0x000fc80002ffe4ff */
[----:B------:R-:W-:Y:S01]  /*32470*/  STL [R1+0x6a8], R21 ;  /* 0x0006a81501007387 */ /* 0x000fe20000100800 */
[----:B------:R-:W-:Y:S01]  /*32480*/  ISETP.NE.U32.AND P2, PT, R4, RZ, PT ;  /* 0x000000ff0400720c */ /* 0x000fe20003f45070 */
[----:B------:R-:W-:Y:S02]  /*32490*/  IMAD.MOV.U32 R4, RZ, RZ, R12 ;  /* 0x000000ffff047224 */ /* 0x000fe400078e000c */
[----:B------:R-:W-:Y:S01]  /*324a0*/  STL [R1+0x6ec], R19 ;  /* 0x0006ec1301007387 */ /* 0x000fe20000100800 */
[----:B------:R-:W-:-:S03]  /*324b0*/  USEL UR14, UR14, URZ, !UP1 ;  /* 0x000000ff0e0e7287 */ /* 0x000fc6000c800000 */
[----:B------:R-:W-:Y:S04]  /*324c0*/  STL [R1+0x6e8], R20 ;  /* 0x0006e81401007387 */ /* 0x000fe80000100800 */
[----:B-1----:R-:W2:Y:S01]  /*324d0*/  LDL.LU R12, [R1+0x828] ;  /* 0x00082800010c7983 */ /* 0x002ea20000300800 */
[----:B------:R-:W-:-:S03]  /*324e0*/  ULEA UR9, UR14, UR7, 0xf ;  /* 0x000000070e097291 */ /* 0x000fc6000f8e78ff */
[----:B------:R-:W4:Y:S01]  /*324f0*/  LDL.LU R7, [R1+0x868] ;  /* 0x0008680001077983 */ /* 0x000f220000300800 */
[----:B------:R-:W-:Y:S02]  /*32500*/  MOV R5, R21 ;  /* 0x0000001500057202 */ /* 0x000fe40000000f00 */
[----:B------:R-:W-:-:S05]  /*32510*/  VIADD R6, R84, UR9 ;  /* 0x0000000954067c36 */ /* 0x000fca0008000000 */
[----:B------:R1:W-:Y:S02]  /*32520*/  LDGSTS.E [R6+0x60000], desc[UR16][R4.64], P2 ;  /* 0x6000000004067fae */ /* 0x0003e400091a1010 */
[----:B-1----:R-:W-:Y:S02]  /*32530*/  IMAD.MOV.U32 R4, RZ, RZ, R19 ;  /* 0x000000ffff047224 */ /* 0x002fe400078e0013 */
[----:B------:R-:W-:-:S05]  /*32540*/  IMAD.MOV.U32 R5, RZ, RZ, R20 ;  /* 0x000000ffff057224 */ /* 0x000fca00078e0014 */
[----:B------:R1:W-:Y:S01]  /*32550*/  LDGSTS.E [R6+0x60400], desc[UR16][R4.64], P2 ;  /* 0x6040000004067fae */ /* 0x0003e200091a1010 */
[-C--:B---3--:R-:W-:Y:S02]  /*32560*/  IADD3 R10, P4, PT, R10, R80.reuse, RZ ;  /* 0x000000500a0a7210 */ /* 0x088fe40007f9e0ff */
[----:B------:R-:W-:Y:S02]  /*32570*/  IADD3 R13, P5, PT, R13, R80, RZ ;  /* 0x000000500d0d7210 */ /* 0x000fe40007fbe0ff */
[----:B------:R-:W-:Y:S01]  /*32580*/  IADD3.X R18, PT, PT, R18, R3, RZ, P4, !PT ;  /* 0x0000000312127210 */ /* 0x000fe200027fe4ff */
[----:B------:R3:W-:Y:S01]  /*32590*/  STL [R1+0x72c], R10 ;  /* 0x00072c0a01007387 */ /* 0x0007e20000100800 */
[----:B-1----:R-:W-:Y:S02]  /*325a0*/  IMAD.MOV.U32 R4, RZ, RZ, R10 ;  /* 0x000000ffff047224 */ /* 0x002fe400078e000a */
[----:B------:R-:W-:Y:S01]  /*325b0*/  IMAD.X R17, R17, 0x1, R3, P5 ;  /* 0x0000000111117824 */ /* 0x000fe200028e0603 */
[----:B------:R-:W-:Y:S01]  /*325c0*/  MOV R5, R18 ;  /* 0x0000001200057202 */ /* 0x000fe20000000f00 */
[----:B------:R-:W-:Y:S04]  /*325d0*/  STL [R1+0x728], R18 ;  /* 0x0007281201007387 */ /* 0x000fe80000100800 */
[----:B------:R1:W-:Y:S04]  /*325e0*/  STL [R1+0x76c], R13 ;  /* 0x00076c0d01007387 */ /* 0x0003e80000100800 */
[----:B---3--:R-:W3:Y:S04]  /*325f0*/  LDL.LU R10, [R1+0x6b4] ;  /* 0x0006b400010a7983 */ /* 0x008ee80000300800 */
[----:B------:R-:W-:Y:S04]  /*32600*/  STL [R1+0x768], R17 ;  /* 0x0007681101007387 */ /* 0x000fe80000100800 */
[----:B------:R5:W-:Y:S04]  /*32610*/  LDGSTS.E [R6+0x60800], desc[UR16][R4.64], P2 ;  /* 0x6080000004067fae */ /* 0x000be800091a1010 */
[----:B------:R-:W3:Y:S01]  /*32620*/  LDL.LU R19, [R1+0x6f4] ;  /* 0x0006f40001137983 */ /* 0x000ee20000300800 */
[----:B-----5:R-:W-:-:S03]  /*32630*/  IMAD.MOV.U32 R4, RZ, RZ, R13 ;  /* 0x000000ffff047224 */ /* 0x020fc600078e000d */
[----:B-1----:R-:W5:Y:S01]  /*32640*/  LDL.LU R13, [R1+0x6b0] ;  /* 0x0006b000010d7983 */ /* 0x002f620000300800 */
[-C--:B------:R-:W-:Y:S01]  /*32650*/  IADD3 R9, P4, PT, R9, R80.reuse, RZ ;  /* 0x0000005009097210 */ /* 0x080fe20007f9e0ff */
[----:B------:R-:W-:Y:S01]  /*32660*/  IMAD.MOV.U32 R5, RZ, RZ, R17 ;  /* 0x000000ffff057224 */ /* 0x000fe200078e0011 */
[----:B------:R-:W-:Y:S01]  /*32670*/  IADD3 R14, P5, PT, R14, R80, RZ ;  /* 0x000000500e0e7210 */ /* 0x000fe20007fbe0ff */
[----:B------:R-:W5:Y:S01]  /*32680*/  LDL.LU R20, [R1+0x6f0] ;  /* 0x0006f00001147983 */ /* 0x000f620000300800 */
[----:B------:R-:W-:-:S03]  /*32690*/  IADD3.X R15, PT, PT, R15, R3, RZ, P4, !PT ;  /* 0x000000030f0f7210 */ /* 0x000fc600027fe4ff */
[----:B------:R1:W-:Y:S01]  /*326a0*/  STL [R1+0x7ac], R9 ;  /* 0x0007ac0901007387 */ /* 0x0003e20000100800 */
[----:B------:R-:W-:-:S03]  /*326b0*/  IMAD.X R16, R16, 0x1, R3, P5 ;  /* 0x0000000110107824 */ /* 0x000fc600028e0603 */
[----:B------:R1:W-:Y:S04]  /*326c0*/  LDGSTS.E [R6+0x60c00], desc[UR16][R4.64], P2 ;  /* 0x60c0000004067fae */ /* 0x0003e800091a1010 */
[----:B------:R1:W-:Y:S04]  /*326d0*/  STL [R1+0x7a8], R15 ;  /* 0x0007a80f01007387 */ /* 0x0003e80000100800 */
[----:B------:R-:W-:Y:S01]  /*326e0*/  STL [R1+0x7ec], R14 ;  /* 0x0007ec0e01007387 */ /* 0x000fe20000100800 */
[----:B-1----:R-:W-:-:S03]  /*326f0*/  IMAD.MOV.U32 R4, RZ, RZ, R9 ;  /* 0x000000ffff047224 */ /* 0x002fc600078e0009 */
[----:B------:R-:W5:Y:S01]  /*32700*/  LDL.LU R9, [R1+0x734] ;  /* 0x0007340001097983 */ /* 0x000f620000300800 */
[----:B------:R-:W-:-:S03]  /*32710*/  MOV R5, R15 ;  /* 0x0000000f00057202 */ /* 0x000fc60000000f00 */
[----:B------:R-:W-:Y:S01]  /*32720*/  STL [R1+0x7e8], R16 ;  /* 0x0007e81001007387 */ /* 0x000fe20000100800 */
[----:B------:R-:W-:-:S03]  /*32730*/  IADD3 R11, P4, PT, R11, R80, RZ ;  /* 0x000000500b0b7210 */ /* 0x000fc60007f9e0ff */
[----:B------:R-:W5:Y:S04]  /*32740*/  LDL.LU R15, [R1+0x774] ;  /* 0x00077400010f7983 */ /* 0x000f680000300800 */
[----:B------:R-:W5:Y:S01]  /*32750*/  LDL.LU R18, [R1+0x730] ;  /* 0x0007300001127983 */ /* 0x000f620000300800 */
[----:B------:R-:W-:Y:S02]  /*32760*/  IADD3 R8, P5, PT, R8, R80, RZ ;  /* 0x0000005008087210 */ /* 0x000fe40007fbe0ff */
[----:B--2---:R-:W-:Y:S01]  /*32770*/  IADD3.X R12, PT, PT, R12, R3, RZ, P4, !PT ;  /* 0x000000030c0c7210 */ /* 0x004fe200027fe4ff */
[----:B------:R1:W-:Y:S04]  /*32780*/  LDGSTS.E [R6+0x61000], desc[UR16][R4.64], P2 ;  /* 0x6100000004067fae */ /* 0x0003e800091a1010 */
[----:B------:R-:W2:Y:S01]  /*32790*/  LDL.LU R17, [R1+0x770] ;  /* 0x0007700001117983 */ /* 0x000ea20000300800 */
[----:B----4-:R-:W-:-:S03]  /*327a0*/  IMAD.X R7, R7, 0x1, R3, P5 ;  /* 0x0000000107077824 */ /* 0x010fc600028e0603 */
[----:B------:R4:W-:Y:S01]  /*327b0*/  STL [R1+0x82c], R11 ;  /* 0x00082c0b01007387 */ /* 0x0009e20000100800 */
[----:B-1----:R-:W-:Y:S02]  /*327c0*/  IMAD.MOV.U32 R4, RZ, RZ, R14 ;  /* 0x000000ffff047224 */ /* 0x002fe400078e000e */
[----:B------:R-:W-:Y:S01]  /*327d0*/  IMAD.MOV.U32 R5, RZ, RZ, R16 ;  /* 0x000000ffff057224 */ /* 0x000fe200078e0010 */
[----:B------:R1:W-:Y:S04]  /*327e0*/  STL [R1+0x828], R12 ;  /* 0x0008280c01007387 */ /* 0x0003e80000100800 */
[----:B------:R1:W-:Y:S04]  /*327f0*/  LDGSTS.E [R6+0x61400], desc[UR16][R4.64], P2 ;  /* 0x6140000004067fae */ /* 0x0003e800091a1010 */
[----:B------:R4:W-:Y:S01]  /*32800*/  STL [R1+0x86c], R8 ;  /* 0x00086c0801007387 */ /* 0x0009e20000100800 */
[----:B-1----:R-:W-:-:S03]  /*32810*/  IMAD.MOV.U32 R4, RZ, RZ, R11 ;  /* 0x000000ffff047224 */ /* 0x002fc600078e000b */
[----:B----4-:R-:W4:Y:S01]  /*32820*/  LDL.LU R11, [R1+0x7b4] ;  /* 0x0007b400010b7983 */ /* 0x010f220000300800 */
[----:B------:R-:W-:-:S03]  /*32830*/  MOV R5, R12 ;  /* 0x0000000c00057202 */ /* 0x000fc60000000f00 */
[----:B------:R1:W-:Y:S04]  /*32840*/  STL [R1+0x868], R7 ;  /* 0x0008680701007387 */ /* 0x0003e80000100800 */
[----:B------:R-:W4:Y:S04]  /*32850*/  LDL.LU R14, [R1+0x7f4] ;  /* 0x0007f400010e7983 */ /* 0x000f280000300800 */
[----:B------:R-:W4:Y:S04]  /*32860*/  LDL.LU R12, [R1+0x7b0] ;  /* 0x0007b000010c7983 */ /* 0x000f280000300800 */
[----:B------:R-:W4:Y:S04]  /*32870*/  LDL.LU R16, [R1+0x7f0] ;  /* 0x0007f00001107983 */ /* 0x000f280000300800 */
[----:B------:R1:W-:Y:S02]  /*32880*/  LDGSTS.E [R6+0x61800], desc[UR16][R4.64], P2 ;  /* 0x6180000004067fae */ /* 0x0003e400091a1010 */
[----:B-1----:R-:W-:-:S02]  /*32890*/  IMAD.MOV.U32 R4, RZ, RZ, R8 ;  /* 0x000000ffff047224 */ /* 0x002fc400078e0008 */
[----:B------:R-:W-:Y:S01]  /*328a0*/  IMAD.MOV.U32 R5, RZ, RZ, R7 ;  /* 0x000000ffff057224 */ /* 0x000fe200078e0007 */
[----:B------:R-:W4:Y:S04]  /*328b0*/  LDL.LU R8, [R1+0x834] ;  /* 0x0008340001087983 */ /* 0x000f280000300800 */
[----:B------:R-:W4:Y:S04]  /*328c0*/  LDL.LU R7, [R1+0x874] ;  /* 0x0008740001077983 */ /* 0x000f280000300800 */
[----:B------:R1:W-:Y:S01]  /*328d0*/  LDGSTS.E [R6+0x61c00], desc[UR16][R4.64], P2 ;  /* 0x61c0000004067fae */ /* 0x0003e200091a1010 */
[----:B---3--:R-:W-:-:S05]  /*328e0*/  IADD3 R10, P4, PT, R10, R80, RZ ;  /* 0x000000500a0a7210 */ /* 0x008fca0007f9e0ff */
[----:B------:R-:W-:Y:S01]  /*328f0*/  STL [R1+0x6b4], R10 ;  /* 0x0006b40a01007387 */ /* 0x000fe20000100800 */
[----:B------:R-:W-:-:S05]  /*32900*/  IADD3 R19, P5, PT, R19, R80, RZ ;  /* 0x0000005013137210 */ /* 0x000fca0007fbe0ff */
[----:B------:R-:W-:Y:S01]  /*32910*/  STL [R1+0x6f4], R19 ;  /* 0x0006f41301007387 */ /* 0x000fe20000100800 */
[----:B-----5:R-:W-:-:S05]  /*32920*/  IADD3.X R13, PT, PT, R13, R3, RZ, P4, !PT ;  /* 0x000000030d0d7210 */ /* 0x020fca00027fe4ff */
[----:B------:R3:W-:Y:S01]  /*32930*/  STL [R1+0x6b0], R13 ;  /* 0x0006b00d01007387 */ /* 0x0007e20000100800 */
[----:B-1----:R-:W-:Y:S01]  /*32940*/  IMAD.MOV.U32 R5, RZ, RZ, R13 ;  /* 0x000000ffff057224 */ /* 0x002fe200078e000d */
[----:B------:R-:W-:Y:S02]  /*32950*/  MOV R4, R10 ;  /* 0x0000000a00047202 */ /* 0x000fe40000000f00 */
[----:B---3--:R-:W3:Y:S04]  /*32960*/  LDL.LU R13, [R1+0x830] ;  /* 0x00083000010d7983 */ /* 0x008ee80000300800 */
[----:B------:R-:W5:Y:S01]  /*32970*/  LDL.LU R10, [R1+0x870] ;  /* 0x00087000010a7983 */ /* 0x000f620000300800 */
[----:B------:R-:W-:Y:S01]  /*32980*/  LOP3.LUT R6, R84, 0x10, RZ, 0x3c, !PT ;  /* 0x0000001054067812 */ /* 0x000fe200078e3cff */
[----:B------:R-:W-:-:S04]  /*32990*/  IMAD.X R20, R20, 0x1, R3, P5 ;  /* 0x0000000114147824 */ /* 0x000fc800028e0603 */
[----:B------:R-:W-:Y:S01]  /*329a0*/  VIADD R6, R6, UR9 ;  /* 0x0000000906067c36 */ /* 0x000fe20008000000 */
[----:B------:R-:W-:-:S04]  /*329b0*/  IADD3 R9, P4, PT, R9, R80, RZ ;  /* 0x0000005009097210 */ /* 0x000fc80007f9e0ff */
[----:B------:R1:W-:Y:S01]  /*329c0*/  LDGSTS.E [R6+0x60080], desc[UR16][R4.64], P2 ;  /* 0x6008000004067fae */ /* 0x0003e200091a1010 */
[----:B------:R-:W-:-:S03]  /*329d0*/  IADD3 R15, P5, PT, R15, R80, RZ ;  /* 0x000000500f0f7210 */ /* 0x000fc60007fbe0ff */
[----:B------:R-:W-:Y:S01]  /*329e0*/  STL [R1+0x6f0], R20 ;  /* 0x0006f01401007387 */ /* 0x000fe20000100800 */
[----:B------:R-:W-:Y:S02]  /*329f0*/  IMAD.X R18, R18, 0x1, R3, P4 ;  /* 0x0000000112127824 */ /* 0x000fe400020e0603 */
[----:B-1----:R-:W-:Y:S01]  /*32a00*/  IMAD.MOV.U32 R4, RZ, RZ, R19 ;  /* 0x000000ffff047224 */ /* 0x002fe200078e0013 */
[----:B------:R-:W-:Y:S01]  /*32a10*/  MOV R5, R20 ;  /* 0x0000001400057202 */ /* 0x000fe20000000f00 */
[----:B------:R1:W-:Y:S01]  /*32a20*/  STL [R1+0x734], R9 ;  /* 0x0007340901007387 */ /* 0x0003e20000100800 */
[----:B--2---:R-:W-:-:S03]  /*32a30*/  IMAD.X R17, R17, 0x1, R3, P5 ;  /* 0x0000000111117824 */ /* 0x004fc600028e0603 */
[----:B------:R2:W-:Y:S04]  /*32a40*/  LDGSTS.E [R6+0x60480], desc[UR16][R4.64], P2 ;  /* 0x6048000004067fae */ /* 0x0005e800091a1010 */
[----:B------:R-:W-:Y:S04]  /*32a50*/  STL [R1+0x730], R18 ;  /* 0x0007301201007387 */ /* 0x000fe80000100800 */
[----:B------:R4:W-:Y:S01]  /*32a60*/  STL [R1+0x774], R15 ;  /* 0x0007740f01007387 */ /* 0x0009e20000100800 */
[----:B--2---:R-:W-:Y:S01]  /*32a70*/  MOV R4, R9 ;  /* 0x0000000900047202 */ /* 0x004fe20000000f00 */
[----:B------:R-:W-:-:S02]  /*32a80*/  IMAD.MOV.U32 R5, RZ, RZ, R18 ;  /* 0x000000ffff057224 */ /* 0x000fc400078e0012 */
[----:B-1----:R-:W2:Y:S04]  /*32a90*/  LDL.LU R9, [R1+0x6bc] ;  /* 0x0006bc0001097983 */ /* 0x002ea80000300800 */
[----:B------:R-:W-:Y:S04]  /*32aa0*/  STL [R1+0x770], R17 ;  /* 0x0007701101007387 */ /* 0x000fe80000100800 */
[----:B------:R1:W-:Y:S04]  /*32ab0*/  LDGSTS.E [R6+0x60880], desc[UR16][R4.64], P2 ;  /* 0x6088000004067fae */ /* 0x0003e800091a1010 */
[----:B------:R-:W2:Y:S01]  /*32ac0*/  LDL.LU R19, [R1+0x6fc] ;  /* 0x0006fc0001137983 */ /* 0x000ea20000300800 */
[----:B----4-:R-:W-:Y:S01]  /*32ad0*/  IADD3 R11, P4, PT, R11, R80, RZ ;  /* 0x000000500b0b7210 */ /* 0x010fe20007f9e0ff */
[----:B-1----:R-:W-:-:S02]  /*32ae0*/  IMAD.MOV.U32 R4, RZ, RZ, R15 ;  /* 0x000000ffff047224 */ /* 0x002fc400078e000f */
[----:B------:R-:W4:Y:S01]  /*32af0*/  LDL.LU R15, [R1+0x6b8] ;  /* 0x0006b800010f7983 */ /* 0x000f220000300800 */
[----:B------:R-:W-:Y:S02]  /*32b00*/  MOV R5, R17 ;  /* 0x0000001100057202 */ /* 0x000fe40000000f00 */
[----:B------:R-:W-:Y:S01]  /*32b10*/  IADD3 R14, P5, PT, R14, R80, RZ ;  /* 0x000000500e0e7210 */ /* 0x000fe20007fbe0ff */
[--C-:B------:R-:W-:Y:S01]  /*32b20*/  IMAD.X R12, R12, 0x1, R3.reuse, P4 ;  /* 0x000000010c0c7824 */ /* 0x100fe200020e0603 */
[----:B------:R-:W4:Y:S03]  /*32b30*/  LDL.LU R20, [R1+0x6f8] ;  /* 0x0006f80001147983 */ /* 0x000f260000300800 */
[----:B------:R-:W-:Y:S01]  /*32b40*/  IMAD.X R16, R16, 0x1, R3, P5 ;  /* 0x0000000110107824 */ /* 0x000fe200028e0603 */
[----:B------:R1:W-:Y:S04]  /*32b50*/  STL [R1+0x7b4], R11 ;  /* 0x0007b40b01007387 */ /* 0x0003e80000100800 */
[----:B------:R1:W-:Y:S04]  /*32b60*/  LDGSTS.E [R6+0x60c80], desc[UR16][R4.64], P2 ;  /* 0x60c8000004067fae */ /* 0x0003e800091a1010 */
[----:B------:R1:W-:Y:S04]  /*32b70*/  STL [R1+0x7b0], R12 ;  /* 0x0007b00c01007387 */ /* 0x0003e80000100800 */
[----:B------:R-:W-:Y:S01]  /*32b80*/  STL [R1+0x7f4], R14 ;  /* 0x0007f40e01007387 */ /* 0x000fe20000100800 */
[----:B-1----:R-:W-:-:S03]  /*32b90*/  MOV R4, R11 ;  /* 0x0000000b00047202 */ /* 0x002fc60000000f00 */
[----:B------:R-:W4:Y:S01]  /*32ba0*/  LDL.LU R11, [R1+0x73c] ;  /* 0x00073c00010b7983 */ /* 0x000f220000300800 */
[----:B------:R-:W-:-:S03]  /*32bb0*/  IMAD.MOV.U32 R5, RZ, RZ, R12 ;  /* 0x000000ffff057224 */ /* 0x000fc600078e000c */
[----:B------:R-:W-:Y:S04]  /*32bc0*/  STL [R1+0x7f0], R16 ;  /* 0x0007f01001007387 */ /* 0x000fe80000100800 */
[----:B------:R-:W4:Y:S04]  /*32bd0*/  LDL.LU R12, [R1+0x77c] ;  /* 0x00077c00010c7983 */ /* 0x000f280000300800 */
[----:B------:R-:W4:Y:S01]  /*32be0*/  LDL.LU R18, [R1+0x738] ;  /* 0x0007380001127983 */ /* 0x000f220000300800 */
[----:B------:R-:W-:-:S03]  /*32bf0*/  IADD3 R8, P4, PT, R8, R80, RZ ;  /* 0x0000005008087210 */ /* 0x000fc60007f9e0ff */
[----:B------:R-:W4:Y:S01]  /*32c00*/  LDL.LU R17, [R1+0x778] ;  /* 0x0007780001117983 */ /* 0x000f220000300800 */
[----:B------:R-:W-:-:S03]  /*32c10*/  IADD3 R7, P5, PT, R7, R80, RZ ;  /* 0x0000005007077210 */ /* 0x000fc60007fbe0ff */
[----:B------:R1:W-:Y:S04]  /*32c20*/  LDGSTS.E [R6+0x61080], desc[UR16][R4.64], P2 ;  /* 0x6108000004067fae */ /* 0x0003e800091a1010 */
[----:B------:R3:W-:Y:S01]  /*32c30*/  STL [R1+0x834], R8 ;  /* 0x0008340801007387 */ /* 0x0007e20000100800 */
[----:B-1----:R-:W-:Y:S01]  /*32c40*/  IMAD.MOV.U32 R4, RZ, RZ, R14 ;  /* 0x000000ffff047224 */ /* 0x002fe200078e000e */
[----:B------:R-:W-:-:S05]  /*32c50*/  MOV R5, R16 ;  /* 0x0000001000057202 */ /* 0x000fca0000000f00 */
[----:B------:R1:W-:Y:S02]  /*32c60*/  LDGSTS.E [R6+0x61480], desc[UR16][R4.64], P2 ;  /* 0x6148000004067fae */ /* 0x0003e400091a1010 */
[----:B-1----:R-:W-:Y:S01]  /*32c70*/  MOV R4, R8 ;  /* 0x0000000800047202 */ /* 0x002fe20000000f00 */
[--C-:B---3--:R-:W-:Y:S02]  /*32c80*/  IMAD.X R13, R13, 0x1, R3.reuse, P4 ;  /* 0x000000010d0d7824 */ /* 0x108fe400020e0603 */
[----:B-----5:R-:W-:-:S03]  /*32c90*/  IMAD.X R10, R10, 0x1, R3, P5 ;  /* 0x000000010a0a7824 */ /* 0x020fc600028e0603 */
[----:B------:R1:W-:Y:S04]  /*32ca0*/  STL [R1+0x830], R13 ;  /* 0x0008300d01007387 */ /* 0x0003e80000100800 */
[----:B------:R-:W-:Y:S01]  /*32cb0*/  STL [R1+0x874], R7 ;  /* 0x0008740701007387 */ /* 0x000fe20000100800 */
[----:B------:R-:W-:-:S03]  /*32cc0*/  IMAD.MOV.U32 R5, RZ, RZ, R13 ;  /* 0x000000ffff057224 */ /* 0x000fc600078e000d */
[----:B------:R-:W3:Y:S04]  /*32cd0*/  LDL.LU R8, [R1+0x7bc] ;  /* 0x0007bc0001087983 */ /* 0x000ee80000300800 */
[----:B------:R5:W-:Y:S04]  /*32ce0*/  STL [R1+0x870], R10 ;  /* 0x0008700a01007387 */ /* 0x000be80000100800 */
[----:B-1----:R-:W3:Y:S04]  /*32cf0*/  LDL.LU R13, [R1+0x7fc] ;  /* 0x0007fc00010d7983 */ /* 0x002ee80000300800 */
[----:B------:R-:W3:Y:S04]  /*32d00*/  LDL.LU R14, [R1+0x7b8] ;  /* 0x0007b800010e7983 */ /* 0x000ee80000300800 */
[----:B------:R-:W3:Y:S04]  /*32d10*/  LDL.LU R16, [R1+0x7f8] ;  /* 0x0007f80001107983 */ /* 0x000ee80000300800 */
[----:B------:R1:W-:Y:S01]  /*32d20*/  LDGSTS.E [R6+0x61880], desc[UR16][R4.64], P2 ;  /* 0x6188000004067fae */ /* 0x0003e200091a1010 */
[----:B--2---:R-:W-:Y:S01]  /*32d30*/  IADD3 R9, P4, PT, R9, R80, RZ ;  /* 0x0000005009097210 */ /* 0x004fe20007f9e0ff */
[----:B-1----:R-:W-:Y:S01]  /*32d40*/  IMAD.MOV.U32 R4, RZ, RZ, R7 ;  /* 0x000000ffff047224 */ /* 0x002fe200078e0007 */
[----:B------:R-:W-:-:S02]  /*32d50*/  MOV R5, R10 ;  /* 0x0000000a00057202 */ /* 0x000fc40000000f00 */
[----:B-----5:R-:W2:Y:S04]  /*32d60*/  LDL.LU R10, [R1+0x83c] ;  /* 0x00083c00010a7983 */ /* 0x020ea80000300800 */
[----:B------:R-:W5:Y:S01]  /*32d70*/  LDL.LU R7, [R1+0x87c] ;  /* 0x00087c0001077983 */ /* 0x000f620000300800 */
[----:B------:R-:W-:-:S03]  /*32d80*/  IADD3 R19, P5, PT, R19, R80, RZ ;  /* 0x0000005013137210 */ /* 0x000fc60007fbe0ff */
[----:B------:R-:W-:Y:S04]  /*32d90*/  STL [R1+0x6bc], R9 ;  /* 0x0006bc0901007387 */ /* 0x000fe80000100800 */
[----:B------:R1:W-:Y:S01]  /*32da0*/  LDGSTS.E [R6+0x61c80], desc[UR16][R4.64], P2 ;  /* 0x61c8000004067fae */ /* 0x0003e200091a1010 */
[----:B----4-:R-:W-:-:S03]  /*32db0*/  IMAD.X R15, R15, 0x1, R3, P4 ;  /* 0x000000010f0f7824 */ /* 0x010fc600020e0603 */
[----:B------:R-:W-:Y:S04]  /*32dc0*/  STL [R1+0x6fc], R19 ;  /* 0x0006fc1301007387 */ /* 0x000fe80000100800 */
[----:B------:R4:W-:Y:S01]  /*32dd0*/  STL [R1+0x6b8], R15 ;  /* 0x0006b80f01007387 */ /* 0x0009e20000100800 */
[----:B-1----:R-:W-:Y:S01]  /*32de0*/  IMAD.MOV.U32 R5, RZ, RZ, R15 ;  /* 0x000000ffff057224 */ /* 0x002fe200078e000f */
[----:B------:R-:W-:Y:S01]  /*32df0*/  LOP3.LUT R6, R84, 0x20, RZ, 0x3c, !PT ;  /* 0x0000002054067812 */ /* 0x000fe200078e3cff */
[----:B------:R-:W-:Y:S01]  /*32e00*/  IMAD.MOV.U32 R4, RZ, RZ, R9 ;  /* 0x000000ffff047224 */ /* 0x000fe200078e0009 */
[----:B----4-:R-:W4:Y:S03]  /*32e10*/  LDL.LU R15, [R1+0x838] ;  /* 0x00083800010f7983 */ /* 0x010f260000300800 */
[----:B------:R-:W-:Y:S01]  /*32e20*/  VIADD R6, R6, UR9 ;  /* 0x0000000906067c36 */ /* 0x000fe20008000000 */
[----:B------:R-:W-:Y:S01]  /*32e30*/  IADD3.X R20, PT, PT, R20, R3, RZ, P5, !PT ;  /* 0x0000000314147210 */ /* 0x000fe20002ffe4ff */
[----:B------:R-:W4:Y:S04]  /*32e40*/  LDL.LU R9, [R1+0x878] ;  /* 0x0008780001097983 */ /* 0x000f280000300800 */
[----:B------:R1:W-:Y:S01]  /*32e50*/  LDGSTS.E [R6+0x60100], desc[UR16][R4.64], P2 ;  /* 0x6010000004067fae */ /* 0x0003e200091a1010 */
[----:B------:R-:W-:-:S03]  /*32e60*/  IADD3 R11, P4, PT, R11, R80, RZ ;  /* 0x000000500b0b7210 */ /* 0x000fc60007f9e0ff */
[----:B------:R-:W-:Y:S01]  /*32e70*/  STL [R1+0x6f8], R20 ;  /* 0x0006f81401007387 */ /* 0x000fe20000100800 */
[----:B-1----:R-:W-:Y:S01]  /*32e80*/  MOV R4, R19 ;  /* 0x0000001300047202 */ /* 0x002fe20000000f00 */
[----:B------:R-:W-:Y:S01]  /*32e90*/  IMAD.MOV.U32 R5, RZ, RZ, R20 ;  /* 0x000000ffff057224 */ /* 0x000fe200078e0014 */
[----:B------:R-:W-:Y:S01]  /*32ea0*/  IADD3 R12, P5, PT, R12, R80, RZ ;  /* 0x000000500c0c7210 */ /* 0x000fe20007fbe0ff */
[----:B------:R-:W-:Y:S01]  /*32eb0*/  IMAD.X R18, R18, 0x1, R3, P4 ;  /* 0x0000000112127824 */ /* 0x000fe200020e0603 */
[----:B------:R1:W-:Y:S02]  /*32ec0*/  STL [R1+0x73c], R11 ;  /* 0x00073c0b01007387 */ /* 0x0003e40000100800 */
[----:B------:R-:W-:Y:S02]  /*32ed0*/  IADD3.X R17, PT, PT, R17, R3, RZ, P5, !PT ;  /* 0x0000000311117210 */ /* 0x000fe40002ffe4ff */
[----:B------:R1:W-:Y:S04]  /*32ee0*/  LDGSTS.E [R6+0x60500], desc[UR16][R4.64], P2 ;  /* 0x6050000004067fae */ /* 0x0003e800091a1010 */
[----:B------:R-:W-:Y:S04]  /*32ef0*/  STL [R1+0x738], R18 ;  /* 0x0007381201007387 */ /* 0x000fe80000100800 */
[----:B------:R1:W-:Y:S02]  /*32f00*/  STL [R1+0x77c], R12 ;  /* 0x00077c0c01007387 */ /* 0x0003e40000100800 */
[----:B-1----:R-:W-:-:S02]  /*32f10*/  IMAD.MOV.U32 R4, RZ, RZ, R11 ;  /* 0x000000ffff047224 */ /* 0x002fc400078e000b */
[----:B------:R-:W-:Y:S01]  /*32f20*/  IMAD.MOV.U32 R5, RZ, RZ, R18 ;  /* 0x000000ffff057224 */ /* 0x000fe200078e0012 */
[----:B------:R-:W4:Y:S04]  /*32f30*/  LDL.LU R11, [R1+0x6c4] ;  /* 0x0006c400010b7983 */ /* 0x000f280000300800 */
[----:B------:R-:W-:Y:S04]  /*32f40*/  STL [R1+0x778], R17 ;  /* 0x0007781101007387 */ /* 0x000fe80000100800 */
[----:B------:R1:W-:Y:S04]  /*32f50*/  LDGSTS.E [R6+0x60900], desc[UR16][R4.64], P2 ;  /* 0x6090000004067fae */ /* 0x0003e800091a1010 */
[----:B------:R-:W4:Y:S01]  /*32f60*/  LDL.LU R19, [R1+0x704] ;  /* 0x0007040001137983 */ /* 0x000f220000300800 */
[----:B-1----:R-:W-:-:S03]  /*32f70*/  MOV R4, R12 ;  /* 0x0000000c00047202 */ /* 0x002fc60000000f00 */
[----:B------:R-:W4:Y:S01]  /*32f80*/  LDL.LU R12, [R1+0x6c0] ;  /* 0x0006c000010c7983 */ /* 0x000f220000300800 */
[----:B------:R-:W-:-:S03]  /*32f90*/  IMAD.MOV.U32 R5, RZ, RZ, R17 ;  /* 0x000000ffff057224 */ /* 0x000fc600078e0011 */
[----:B------:R-:W4:Y:S04]  /*32fa0*/  LDL.LU R20, [R1+0x700] ;  /* 0x0007000001147983 */ /* 0x000f280000300800 */
[----:B------:R1:W-:Y:S01]  /*32fb0*/  LDGSTS.E [R6+0x60d00], desc[UR16][R4.64], P2 ;  /* 0x60d0000004067fae */ /* 0x0003e200091a1010 */
[-C--:B---3--:R-:W-:Y:S02]  /*32fc0*/  IADD3 R8, P4, PT, R8, R80.reuse, RZ ;  /* 0x0000005008087210 */ /* 0x088fe40007f9e0ff */
[----:B------:R-:W-:-:S03]  /*32fd0*/  IADD3 R13, P5, PT, R13, R80, RZ ;  /* 0x000000500d0d7210 */ /* 0x000fc60007fbe0ff */
[----:B------:R-:W-:Y:S01]  /*32fe0*/  IMAD.X R14, R14, 0x1, R3, P4 ;  /* 0x000000010e0e7824 */ /* 0x000fe200020e0603 */
[----:B------:R3:W-:Y:S01]  /*32ff0*/  STL [R1+0x7bc], R8 ;  /* 0x0007bc0801007387 */ /* 0x0007e20000100800 */
[----:B-1----:R-:W-:Y:S01]  /*33000*/  IMAD.MOV.U32 R4, RZ, RZ, R8 ;  /* 0x000000ffff047224 */ /* 0x002fe200078e0008 */
[----:B------:R-:W-:Y:S01]  /*33010*/  IADD3.X R16, PT, PT, R16, R3, RZ, P5, !PT ;  /* 0x0000000310107210 */ /* 0x000fe20002ffe4ff */
[----:B------:R-:W-:Y:S01]  /*33020*/  IMAD.MOV.U32 R5, RZ, RZ, R14 ;  /* 0x000000ffff057224 */ /* 0x000fe200078e000e */
[----:B------:R1:W-:Y:S04]  /*33030*/  STL [R1+0x7b8], R14 ;  /* 0x0007b80e01007387 */ /* 0x0003e80000100800 */
[----:B------:R1:W-:Y:S04]  /*33040*/  STL [R1+0x7fc], R13 ;  /* 0x0007fc0d01007387 */ /* 0x0003e80000100800 */
[----:B---3--:R-:W3:Y:S04]  /*33050*/  LDL.LU R8, [R1+0x744] ;  /* 0x0007440001087983 */ /* 0x008ee80000300800 */
[----:B------:R2:W-:Y:S04]  /*33060*/  STL [R1+0x7f8], R16 ;  /* 0x0007f81001007387 */ /* 0x0005e80000100800 */
[----:B------:R2:W-:Y:S04]  /*33070*/  LDGSTS.E [R6+0x61100], desc[UR16][R4.64], P2 ;  /* 0x6110000004067fae */ /* 0x0005e800091a1010 */
[----:B-1----:R-:W3:Y:S01]  /*33080*/  LDL.LU R14, [R1+0x784] ;  /* 0x00078400010e7983 */ /* 0x002ee20000300800 */
[----:B--2---:R-:W-:-:S03]  /*33090*/  MOV R4, R13 ;  /* 0x0000000d00047202 */ /* 0x004fc60000000f00 */
[----:B------:R-:W2:Y:S01]  /*330a0*/  LDL.LU R13, [R1+0x740] ;  /* 0x00074000010d7983 */ /* 0x000ea20000300800 */
[----:B------:R-:W-:-:S03]  /*330b0*/  IMAD.MOV.U32 R5, RZ, RZ, R16 ;  /* 0x000000ffff057224 */ /* 0x000fc600078e0010 */
[----:B------:R-:W2:Y:S01]  /*330c0*/  LDL.LU R16, [R1+0x780] ;  /* 0x0007800001107983 */ /* 0x000ea20000300800 */
[-C--:B------:R-:W-:Y:S02]  /*330d0*/  IADD3 R10, P4, PT, R10, R80.reuse, RZ ;  /* 0x000000500a0a7210 */ /* 0x080fe40007f9e0ff */
[----:B-----5:R-:W-:Y:S01]  /*330e0*/  IADD3 R7, P5, PT, R7, R80, RZ ;  /* 0x0000005007077210 */ /* 0x020fe20007fbe0ff */
[----:B------:R1:W-:Y:S04]  /*330f0*/  LDGSTS.E [R6+0x61500], desc[UR16][R4.64], P2 ;  /* 0x6150000004067fae */ /* 0x0003e800091a1010 */
[----:B------:R5:W-:Y:S01]  /*33100*/  STL [R1+0x83c], R10 ;  /* 0x00083c0a01007387 */ /* 0x000be20000100800 */
[----:B----4-:R-:W-:Y:S01]  /*33110*/  IMAD.X R15, R15, 0x1, R3, P4 ;  /* 0x000000010f0f7824 */ /* 0x010fe200020e0603 */
[----:B------:R-:W-:-:S04]  /*33120*/  IADD3.X R9, PT, PT, R9, R3, RZ, P5, !PT ;  /* 0x0000000309097210 */ /* 0x000fc80002ffe4ff */
[----:B------:R4:W-:Y:S01]  /*33130*/  STL [R1+0x838], R15 ;  /* 0x0008380f01007387 */ /* 0x0009e20000100800 */
[----:B-1----:R-:W-:-:S03]  /*33140*/  IMAD.MOV.U32 R4, RZ, RZ, R10 ;  /* 0x000000ffff047224 */ /* 0x002fc600078e000a */
[----:B------:R-:W-:Y:S04]  /*33150*/  STL [R1+0x87c], R7 ;  /* 0x00087c0701007387 */ /* 0x000fe80000100800 */
[----:B------:R-:W2:Y:S04]  /*33160*/  LDL.LU R17, [R1+0x7c4] ;  /* 0x0007c40001117983 */ /* 0x000ea80000300800 */
[----:B------:R1:W-:Y:S04]  /*33170*/  STL [R1+0x878], R9 ;  /* 0x0008780901007387 */ /* 0x0003e80000100800 */
[----:B-----5:R-:W5:Y:S04]  /*33180*/  LDL.LU R10, [R1+0x804] ;  /* 0x00080400010a7983 */ /* 0x020f680000300800 */
[----:B------:R-:W5:Y:S01]  /*33190*/  LDL.LU R18, [R1+0x7c0] ;  /* 0x0007c00001127983 */ /* 0x000f620000300800 */
[----:B------:R-:W-:-:S03]  /*331a0*/  IMAD.MOV.U32 R5, RZ, RZ, R15 ;  /* 0x000000ffff057224 */ /* 0x000fc600078e000f */
[----:B----4-:R-:W4:Y:S04]  /*331b0*/  LDL.LU R15, [R1+0x800] ;  /* 0x00080000010f7983 */ /* 0x010f280000300800 */
[----:B------:R1:W-:Y:S01]  /*331c0*/  LDGSTS.E [R6+0x61900], desc[UR16][R4.64], P2 ;  /* 0x6190000004067fae */ /* 0x0003e200091a1010 */
[-C--:B------:R-:W-:Y:S01]  /*331d0*/  IADD3 R11, P4, PT, R11, R80.reuse, RZ ;  /* 0x000000500b0b7210 */ /* 0x080fe20007f9e0ff */
[----:B-1----:R-:W-:Y:S01]  /*331e0*/  IMAD.MOV.U32 R5, RZ, RZ, R9 ;  /* 0x000000ffff057224 */ /* 0x002fe200078e0009 */
[----:B------:R-:W-:Y:S01]  /*331f0*/  MOV R4, R7 ;  /* 0x0000000700047202 */ /* 0x000fe20000000f00 */
[----:B------:R-:W4:Y:S04]  /*33200*/  LDL.LU R9, [R1+0x844] ;  /* 0x0008440001097983 */ /* 0x000f280000300800 */
[----:B------:R-:W4:Y:S01]  /*33210*/  LDL.LU R7, [R1+0x884] ;  /* 0x0008840001077983 */ /* 0x000f220000300800 */
[----:B------:R-:W-:-:S03]  /*33220*/  IADD3 R19, P5, PT, R19, R80, RZ ;  /* 0x0000005013137210 */ /* 0x000fc60007fbe0ff */
[----:B------:R-:W-:Y:S04]  /*33230*/  STL [R1+0x6c4], R11 ;  /* 0x0006c40b01007387 */ /* 0x000fe80000100800 */
[----:B------:R1:W-:Y:S01]  /*33240*/  LDGSTS.E [R6+0x61d00], desc[UR16][R4.64], P2 ;  /* 0x61d0000004067fae */ /* 0x0003e200091a1010 */
[----:B------:R-:W-:-:S03]  /*33250*/  IMAD.X R12, R12, 0x1, R3, P4 ;  /* 0x000000010c0c7824 */ /* 0x000fc600020e0603 */
[----:B------:R-:W-:Y:S04]  /*33260*/  STL [R1+0x704], R19 ;  /* 0x0007041301007387 */ /* 0x000fe80000100800 */
[----:B------:R1:W-:Y:S02]  /*33270*/  STL [R1+0x6c0], R12 ;  /* 0x0006c00c01007387 */ /* 0x0003e40000100800 */
[----:B-1----:R-:W-:Y:S01]  /*33280*/  MOV R5, R12 ;  /* 0x0000000c00057202 */ /* 0x002fe20000000f00 */
[----:B------:R-:W-:Y:S01]  /*33290*/  IMAD.MOV.U32 R4, RZ, RZ, R11 ;  /* 0x000000ffff047224 */ /* 0x000fe200078e000b */
[----:B------:R-:W-:Y:S01]  /*332a0*/  LOP3.LUT R6, R84, 0x30, RZ, 0x3c, !PT ;  /* 0x0000003054067812 */ /* 0x000fe200078e3cff */
[----:B------:R-:W4:Y:S03]  /*332b0*/  LDL.LU R12, [R1+0x840] ;  /* 0x00084000010c7983 */ /* 0x000f260000300800 */
[----:B------:R-:W-:Y:S01]  /*332c0*/  IADD3 R6, PT, PT, R6, UR9, RZ ;  /* 0x0000000906067c10 */ /* 0x000fe2000fffe0ff */
[----:B------:R-:W4:Y:S01]  /*332d0*/  LDL.LU R11, [R1+0x880] ;  /* 0x00088000010b7983 */ /* 0x000f220000300800 */
[----:B------:R-:W-:-:S03]  /*332e0*/  IMAD.X R20, R20, 0x1, R3, P5 ;  /* 0x0000000114147824 */ /* 0x000fc600028e0603 */
[----:B------:R1:W-:Y:S04]  /*332f0*/  LDGSTS.E [R6+0x60180], desc[UR16][R4.64], P2 ;  /* 0x6018000004067fae */ /* 0x0003e800091a1010 */
[----:B------:R-:W-:Y:S01]  /*33300*/  STL [R1+0x700], R20 ;  /* 0x0007001401007387 */ /* 0x000fe20000100800 */
[----:B-1----:R-:W-:Y:S02]  /*33310*/  IMAD.MOV.U32 R4, RZ, RZ, R19 ;  /* 0x000000ffff047224 */ /* 0x002fe400078e0013 */
[----:B------:R-:W-:-:S05]  /*33320*/  IMAD.MOV.U32 R5, RZ, RZ, R20 ;  /* 0x000000ffff057224 */ /* 0x000fca00078e0014 */
[----:B------:R1:W-:Y:S01]  /*33330*/  LDGSTS.E [R6+0x60580], desc[UR16][R4.64], P2 ;  /* 0x6058000004067fae */ /* 0x0003e200091a1010 */
[----:B---3--:R-:W-:-:S05]  /*33340*/  IADD3 R8, P4, PT, R8, R80, RZ ;  /* 0x0000005008087210 */ /* 0x008fca0007f9e0ff */
[----:B------:R-:W-:Y:S01]  /*33350*/  STL [R1+0x744], R8 ;  /* 0x0007440801007387 */ /* 0x000fe20000100800 */
[----:B-1----:R-:W-:Y:S01]  /*33360*/  IMAD.MOV.U32 R4, RZ, RZ, R8 ;  /* 0x000000ffff047224 */ /* 0x002fe200078e0008 */
[----:B------:R-:W-:Y:S02]  /*33370*/  IADD3 R14, P5, PT, R14, R80, RZ ;  /* 0x000000500e0e7210 */ /* 0x000fe40007fbe0ff */
[----:B--2---:R-:W-:-:S03]  /*33380*/  IADD3.X R13, PT, PT, R13, R3, RZ, P4, !PT ;  /* 0x000000030d0d7210 */ /* 0x004fc600027fe4ff */
[----:B------:R-:W-:Y:S01]  /*33390*/  IMAD.X R16, R16, 0x1, R3, P5 ;  /* 0x0000000110107824 */ /* 0x000fe200028e0603 */
[----:B------:R-:W-:Y:S01]  /*333a0*/  MOV R5, R13 ;  /* 0x0000000d00057202 */ /* 0x000fe20000000f00 */
[----:B------:R1:W-:Y:S04]  /*333b0*/  STL [R1+0x740], R13 ;  /* 0x0007400d01007387 */ /* 0x0003e80000100800 */
[----:B------:R-:W-:Y:S04]  /*333c0*/  STL [R1+0x784], R14 ;  /* 0x0007840e01007387 */ /* 0x000fe80000100800 */
[----:B------:R2:W-:Y:S04]  /*333d0*/  LDGSTS.E [R6+0x60980], desc[UR16][R4.64], P2 ;  /* 0x6098000004067fae */ /* 0x0005e800091a1010 */
[----:B-1----:R-:W3:Y:S04]  /*333e0*/  LDL.LU R13, [R1+0x6cc] ;  /* 0x0006cc00010d7983 */ /* 0x002ee80000300800 */
[----:B------:R1:W-:Y:S04]  /*333f0*/  STL [R1+0x780], R16 ;  /* 0x0007801001007387 */ /* 0x0003e80000100800 */
[----:B------:R-:W3:Y:S01]  /*33400*/  LDL.LU R8, [R1+0x70c] ;  /* 0x00070c0001087983 */ /* 0x000ee20000300800 */
[----:B--2---:R-:W-:-:S03]  /*33410*/  IMAD.MOV.U32 R5, RZ, RZ, R16 ;  /* 0x000000ffff057224 */ /* 0x004fc600078e0010 */
[----:B-1----:R-:W2:Y:S01]  /*33420*/  LDL.LU R16, [R1+0x6c8] ;  /* 0x0006c80001107983 */ /* 0x002ea20000300800 */
[----:B------:R-:W-:Y:S01]  /*33430*/  IMAD.MOV.U32 R4, RZ, RZ, R14 ;  /* 0x000000ffff047224 */ /* 0x000fe200078e000e */
[-C--:B------:R-:W-:Y:S02]  /*33440*/  IADD3 R17, P4, PT, R17, R80.reuse, RZ ;  /* 0x0000005011117210 */ /* 0x080fe40007f9e0ff */
[----:B------:R-:W2:Y:S04]  /*33450*/  LDL.LU R14, [R1+0x708] ;  /* 0x00070800010e7983 */ /* 0x000ea80000300800 */
[----:B------:R1:W-:Y:S01]  /*33460*/  LDGSTS.E [R6+0x60d80], desc[UR16][R4.64], P2 ;  /* 0x60d8000004067fae */ /* 0x0003e200091a1010 */
[----:B-----5:R-:W-:Y:S02]  /*33470*/  IADD3 R10, P5, PT, R10, R80, RZ ;  /* 0x000000500a0a7210 */ /* 0x020fe40007fbe0ff */
[----:B------:R-:W-:Y:S01]  /*33480*/  IADD3.X R18, PT, PT, R18, R3, RZ, P4, !PT ;  /* 0x0000000312127210 */ /* 0x000fe200027fe4ff */
[----:B------:R-:W-:Y:S02]  /*33490*/  STL [R1+0x7c4], R17 ;  /* 0x0007c41101007387 */ /* 0x000fe40000100800 */
[----:B----4-:R-:W-:Y:S01]  /*334a0*/  IMAD.X R15, R15, 0x1, R3, P5 ;  /* 0x000000010f0f7824 */ /* 0x010fe200028e0603 */
[----:B-1----:R-:W-:Y:S01]  /*334b0*/  MOV R5, R18 ;  /* 0x0000001200057202 */ /* 0x002fe20000000f00 */
[----:B------:R-:W-:Y:S01]  /*334c0*/  IMAD.MOV.U32 R4, RZ, RZ, R17 ;  /* 0x000000ffff047224 */ /* 0x000fe200078e0011 */
[----:B------:R-:W-:Y:S04]  /*334d0*/  STL [R1+0x7c0], R18 ;  /* 0x0007c01201007387 */ /* 0x000fe80000100800 */
[----:B------:R-:W-:Y:S04]  /*334e0*/  STL [R1+0x804], R10 ;  /* 0x0008040a01007387 */ /* 0x000fe80000100800 */
[----:B------:R1:W-:Y:S04]  /*334f0*/  LDGSTS.E [R6+0x61180], desc[UR16][R4.64], P2 ;  /* 0x6118000004067fae */ /* 0x0003e800091a1010 */
[----:B------:R4:W-:Y:S01]  /*33500*/  STL [R1+0x800], R15 ;  /* 0x0008000f01007387 */ /* 0x0009e20000100800 */
[----:B------:R-:W-:Y:S01]  /*33510*/  IADD3 R9, P4, PT, R9, R80, RZ ;  /* 0x0000005009097210 */ /* 0x000fe20007f9e0ff */
[----:B-1----:R-:W-:-:S02]  /*33520*/  IMAD.MOV.U32 R5, RZ, RZ, R15 ;  /* 0x000000ffff057224 */ /* 0x002fc400078e000f */
[----:B------:R-:W-:Y:S01]  /*33530*/  IMAD.MOV.U32 R4, RZ, RZ, R10 ;  /* 0x000000ffff047224 */ /* 0x000fe200078e000a */
[----:B----4-:R-:W4:Y:S04]  /*33540*/  LDL.LU R15, [R1+0x748] ;  /* 0x00074800010f7983 */ /* 0x010f280000300800 */
[----:B------:R-:W5:Y:S01]  /*33550*/  LDL.LU R10, [R1+0x74c] ;  /* 0x00074c00010a7983 */ /* 0x000f620000300800 */
[----:B------:R-:W-:-:S03]  /*33560*/  IADD3 R7, P5, PT, R7, R80, RZ ;  /* 0x0000005007077210 */ /* 0x000fc60007fbe0ff */
[----:B------:R-:W4:Y:S04]  /*33570*/  LDL.LU R20, [R1+0x788] ;  /* 0x0007880001147983 */ /* 0x000f280000300800 */
[----:B------:R-:W4:Y:S04]  /*33580*/  LDL.LU R19, [R1+0x78c] ;  /* 0x00078c0001137983 */ /* 0x000f280000300800 */
[----:B------:R1:W-:Y:S04]  /*33590*/  STL [R1+0x844], R9 ;  /* 0x0008440901007387 */ /* 0x0003e80000100800 */
[----:B------:R1:W-:Y:S01]  /*335a0*/  LDGSTS.E [R6+0x61580], desc[UR16][R4.64], P2 ;  /* 0x6158000004067fae */ /* 0x0003e200091a1010 */
[----:B------:R-:W-:Y:S01]  /*335b0*/  IADD3.X R12, PT, PT, R12, R3, RZ, P4, !PT ;  /* 0x000000030c0c7210 */ /* 0x000fe200027fe4ff */
[----:B------:R-:W-:-:S04]  /*335c0*/  IMAD.X R11, R11, 0x1, R3, P5 ;  /* 0x000000010b0b7824 */ /* 0x000fc800028e0603 */
[----:B------:R-:W-:Y:S04]  /*335d0*/  STL [R1+0x840], R12 ;  /* 0x0008400c01007387 */ /* 0x000fe80000100800 */
[----:B------:R-:W-:Y:S01]  /*335e0*/  STL [R1+0x884], R7 ;  /* 0x0008840701007387 */ /* 0x000fe20000100800 */
[----:B-1----:R-:W-:-:S03]  /*335f0*/  IMAD.MOV.U32 R4, RZ, RZ, R9 ;  /* 0x000000ffff047224 */ /* 0x002fc600078e0009 */
[----:B------:R-:W4:Y:S01]  /*33600*/  LDL.LU R17, [R1+0x7cc] ;  /* 0x0007cc0001117983 */ /* 0x000f220000300800 */
[----:B------:R-:W-:-:S03]  /*33610*/  MOV R5, R12 ;  /* 0x0000000c00057202 */ /* 0x000fc60000000f00 */
[----:B------:R1:W-:Y:S04]  /*33620*/  STL [R1+0x880], R11 ;  /* 0x0008800b01007387 */ /* 0x0003e80000100800 */
[----:B------:R-:W4:Y:S04]  /*33630*/  LDL.LU R9, [R1+0x80c] ;  /* 0x00080c0001097983 */ /* 0x000f280000300800 */
[----:B------:R-:W4:Y:S04]  /*33640*/  LDL.LU R18, [R1+0x7c8] ;  /* 0x0007c80001127983 */ /* 0x000f280000300800 */
[----:B------:R1:W-:Y:S02]  /*33650*/  LDGSTS.E [R6+0x61980], desc[UR16][R4.64], P2 ;  /* 0x6198000004067fae */ /* 0x0003e400091a1010 */
[----:B-1----:R-:W-:-:S02]  /*33660*/  IMAD.MOV.U32 R5, RZ, RZ, R11 ;  /* 0x000000ffff057224 */ /* 0x002fc400078e000b */
[----:B------:R-:W4:Y:S01]  /*33670*/  LDL.LU R11, [R1+0x808] ;  /* 0x00080800010b7983 */ /* 0x000f220000300800 */
[----:B------:R-:W-:-:S03]  /*33680*/  IMAD.MOV.U32 R4, RZ, RZ, R7 ;  /* 0x000000ffff047224 */ /* 0x000fc600078e0007 */
[----:B------:R-:W4:Y:S04]  /*33690*/  LDL.LU R7, [R1+0x84c] ;  /* 0x00084c0001077983 */ /* 0x000f280000300800 */
[----:B------:R-:W4:Y:S04]  /*336a0*/  LDL.LU R12, [R1+0x88c] ;  /* 0x00088c00010c7983 */ /* 0x000f280000300800 */
[----:B------:R1:W-:Y:S01]  /*336b0*/  LDGSTS.E [R6+0x61d80], desc[UR16][R4.64], P2 ;  /* 0x61d8000004067fae */ /* 0x0003e200091a1010 */
[-C--:B---3--:R-:W-:Y:S02]  /*336c0*/  IADD3 R13, P4, PT, R13, R80.reuse, RZ ;  /* 0x000000500d0d7210 */ /* 0x088fe40007f9e0ff */
[----:B------:R-:W-:-:S03]  /*336d0*/  IADD3 R8, P5, PT, R8, R80, RZ ;  /* 0x0000005008087210 */ /* 0x000fc60007fbe0ff */
[----:B------:R-:W-:Y:S01]  /*336e0*/  STL [R1+0x6cc], R13 ;  /* 0x0006cc0d01007387 */ /* 0x000fe20000100800 */
[----:B--2---:R-:W-:-:S03]  /*336f0*/  IADD3.X R16, PT, PT, R16, R3, RZ, P4, !PT ;  /* 0x0000000310107210 */ /* 0x004fc600027fe4ff */
[----:B------:R-:W-:Y:S04]  /*33700*/  STL [R1+0x70c], R8 ;  /* 0x00070c0801007387 */ /* 0x000fe80000100800 */
[----:B------:R2:W-:Y:S01]  /*33710*/  STL [R1+0x6c8], R16 ;  /* 0x0006c81001007387 */ /* 0x0005e20000100800 */
[----:B-1----:R-:W-:Y:S01]  /*33720*/  IMAD.MOV.U32 R5, RZ, RZ, R16 ;  /* 0x000000ffff057224 */ /* 0x002fe200078e0010 */
[----:B------:R-:W-:Y:S02]  /*33730*/  MOV R4, R13 ;  /* 0x0000000d00047202 */ /* 0x000fe40000000f00 */
[----:B--2---:R-:W2:Y:S04]  /*33740*/  LDL.LU R16, [R1+0x848] ;  /* 0x0008480001107983 */ /* 0x004ea80000300800 */
[----:B------:R-:W3:Y:S01]  /*33750*/  LDL.LU R13, [R1+0x888] ;  /* 0x00088800010d7983 */ /* 0x000ee20000300800 */
[----:B------:R-:W-:Y:S01]  /*33760*/  LOP3.LUT R6, R84, 0x40, RZ, 0x3c, !PT ;  /* 0x0000004054067812 */ /* 0x000fe200078e3cff */
[----:B------:R-:W-:-:S04]  /*33770*/  IMAD.X R14, R14, 0x1, R3, P5 ;  /* 0x000000010e0e7824 */ /* 0x000fc800028e0603 */
[----:B------:R-:W-:Y:S01]  /*33780*/  VIADD R6, R6, UR9 ;  /* 0x0000000906067c36 */ /* 0x000fe20008000000 */
[----:B------:R1:W-:Y:S04]  /*33790*/  STL [R1+0x708], R14 ;  /* 0x0007080e01007387 */ /* 0x0003e80000100800 */
[----:B------:R1:W-:Y:S02]  /*337a0*/  LDGSTS.E [R6+0x60200], desc[UR16][R4.64], P2 ;  /* 0x6020000004067fae */ /* 0x0003e400091a1010 */
[----:B-1----:R-:W-:Y:S01]  /*337b0*/  IMAD.MOV.U32 R4, RZ, RZ, R8 ;  /* 0x000000ffff047224 */ /* 0x002fe200078e0008 */
[----:B------:R-:W-:Y:S02]  /*337c0*/  MOV R5, R14 ;  /* 0x0000000e00057202 */ /* 0x000fe40000000f00 */
[----:B------:R-:W3:Y:S04]  /*337d0*/  LDL.LU R14, [R1+0x6d4] ;  /* 0x0006d400010e7983 */ /* 0x000ee80000300800 */
[----:B------:R-:W3:Y:S01]  /*337e0*/  LDL.LU R8, [R1+0x714] ;  /* 0x0007140001087983 */ /* 0x000ee20000300800 */
[----:B-----5:R-:W-:-:S03]  /*337f0*/  IADD3 R10, P4, PT, R10, R80, RZ ;  /* 0x000000500a0a7210 */ /* 0x020fc60007f9e0ff */
[----:B------:R1:W-:Y:S02]  /*33800*/  LDGSTS.E [R6+0x60600], desc[UR16][R4.64], P2 ;  /* 0x6060000004067fae */ /* 0x0003e400091a1010 */
[--C-:B----4-:R-:W-:Y:S01]  /*33810*/  IMAD.X R15, R15, 0x1, R3.reuse, P4 ;  /* 0x000000010f0f7824 */ /* 0x110fe200020e0603 */
[----:B------:R-:W-:Y:S01]  /*33820*/  IADD3 R19, P5, PT, R19, R80, RZ ;  /* 0x0000005013137210 */ /* 0x000fe20007fbe0ff */
[----:B------:R-:W-:Y:S04]  /*33830*/  STL [R1+0x74c], R10 ;  /* 0x00074c0a01007387 */ /* 0x000fe80000100800 */
[----:B------:R4:W-:Y:S01]  /*33840*/  STL [R1+0x748], R15 ;  /* 0x0007480f01007387 */ /* 0x0009e20000100800 */
[----:B------:R-:W-:Y:S01]  /*33850*/  IMAD.X R20, R20, 0x1, R3, P5 ;  /* 0x0000000114147824 */ /* 0x000fe200028e0603 */
[----:B-1----:R-:W-:Y:S01]  /*33860*/  MOV R4, R10 ;  /* 0x0000000a00047202 */ /* 0x002fe20000000f00 */
[----:B------:R-:W-:Y:S01]  /*33870*/  IMAD.MOV.U32 R5, RZ, RZ, R15 ;  /* 0x000000ffff057224 */ /* 0x000fe200078e000f */
[----:B------:R-:W-:Y:S04]  /*33880*/  STL [R1+0x78c], R19 ;  /* 0x00078c1301007387 */ /* 0x000fe80000100800 */
[----:B------:R1:W-:Y:S04]  /*33890*/  LDGSTS.E [R6+0x60a00], desc[UR16][R4.64], P2 ;  /* 0x60a0000004067fae */ /* 0x0003e800091a1010 */
[----:B----4-:R-:W4:Y:S04]  /*338a0*/  LDL.LU R15, [R1+0x6d0] ;  /* 0x0006d000010f7983 */ /* 0x010f280000300800 */
[----:B------:R-:W-:Y:S04]  /*338b0*/  STL [R1+0x788], R20 ;  /* 0x0007881401007387 */ /* 0x000fe80000100800 */
[----:B------:R-:W5:Y:S01]  /*338c0*/  LDL.LU R10, [R1+0x710] ;  /* 0x00071000010a7983 */ /* 0x000f620000300800 */
[----:B------:R-:W-:Y:S01]  /*338d0*/  IADD3 R17, P4, PT, R17, R80, RZ ;  /* 0x0000005011117210 */ /* 0x000fe20007f9e0ff */
[----:B-1----:R-:W-:Y:S01]  /*338e0*/  IMAD.MOV.U32 R4, RZ, RZ, R19 ;  /* 0x000000ffff047224 */ /* 0x002fe200078e0013 */
[----:B------:R-:W-:-:S05]  /*338f0*/  MOV R5, R20 ;  /* 0x0000001400057202 */ /* 0x000fca0000000f00 */
[----:B------:R1:W-:Y:S01]  /*33900*/  LDGSTS.E [R6+0x60e00], desc[UR16][R4.64], P2 ;  /* 0x60e0000004067fae */ /* 0x0003e200091a1010 */
[----:B------:R-:W-:Y:S01]  /*33910*/  IADD3 R9, P5, PT, R9, R80, RZ ;  /* 0x0000005009097210 */ /* 0x000fe20007fbe0ff */
[--C-:B------:R-:W-:Y:S02]  /*33920*/  IMAD.X R18, R18, 0x1, R3.reuse, P4 ;  /* 0x0000000112127824 */ /* 0x100fe400020e0603 */
[----:B------:R-:W-:Y:S01]  /*33930*/  STL [R1+0x7cc], R17 ;  /* 0x0007cc1101007387 */ /* 0x000fe20000100800 */
[----:B-1----:R-:W-:Y:S01]  /*33940*/  MOV R4, R17 ;  /* 0x0000001100047202 */ /* 0x002fe20000000f00 */
[----:B------:R-:W-:Y:S02]  /*33950*/  IMAD.MOV.U32 R5, RZ, RZ, R18 ;  /* 0x000000ffff057224 */ /* 0x000fe400078e0012 */
[----:B------:R-:W-:Y:S04]  /*33960*/  STL [R1+0x7c8], R18 ;  /* 0x0007c81201007387 */ /* 0x000fe80000100800 */
[----:B------:R-:W-:Y:S04]  /*33970*/  STL [R1+0x80c], R9 ;  /* 0x00080c0901007387 */ /* 0x000fe80000100800 */
[----:B------:R1:W-:Y:S01]  /*33980*/  LDGSTS.E [R6+0x61200], desc[UR16][R4.64], P2 ;  /* 0x6120000004067fae */ /* 0x0003e200091a1010 */
[----:B------:R-:W-:-:S05]  /*33990*/  IMAD.X R11, R11, 0x1, R3, P5 ;  /* 0x000000010b0b7824 */ /* 0x000fca00028e0603 */
[----:B------:R1:W-:Y:S02]  /*339a0*/  STL [R1+0x808], R11 ;  /* 0x0008080b01007387 */ /* 0x0003e40000100800 */
[----:B-1----:R-:W-:Y:S01]  /*339b0*/  MOV R5, R11 ;  /* 0x0000000b00057202 */ /* 0x002fe20000000f00 */
[----:B------:R-:W-:Y:S01]  /*339c0*/  IMAD.MOV.U32 R4, RZ, RZ, R9 ;  /* 0x000000ffff047224 */ /* 0x000fe200078e0009 */
[----:B------:R-:W5:Y:S04]  /*339d0*/  LDL.LU R11, [R1+0x750] ;  /* 0x00075000010b7983 */ /* 0x000f680000300800 */
[----:B------:R-:W5:Y:S01]  /*339e0*/  LDL.LU R9, [R1+0x754] ;  /* 0x0007540001097983 */ /* 0x000f620000300800 */
[----:B------:R-:W-:-:S03]  /*339f0*/  IADD3 R7, P4, PT, R7, R80, RZ ;  /* 0x0000005007077210 */ /* 0x000fc60007f9e0ff */
[----:B------:R-:W5:Y:S01]  /*33a00*/  LDL.LU R20, [R1+0x790] ;  /* 0x0007900001147983 */ /* 0x000f620000300800 */
[----:B------:R-:W-:-:S03]  /*33a10*/  IADD3 R12, P5, PT, R12, R80, RZ ;  /* 0x000000500c0c7210 */ /* 0x000fc60007fbe0ff */
[----:B------:R-:W5:Y:S04]  /*33a20*/  LDL.LU R19, [R1+0x794] ;  /* 0x0007940001137983 */ /* 0x000f680000300800 */
[----:B------:R1:W-:Y:S04]  /*33a30*/  STL [R1+0x84c], R7 ;  /* 0x00084c0701007387 */ /* 0x0003e80000100800 */
[----:B------:R1:W-:Y:S02]  /*33a40*/  LDGSTS.E [R6+0x61600], desc[UR16][R4.64], P2 ;  /* 0x6160000004067fae */ /* 0x0003e400091a1010 */
[----:B-1----:R-:W-:Y:S01]  /*33a50*/  MOV R4, R7 ;  /* 0x0000000700047202 */ /* 0x002fe20000000f00 */
[----:B--2---:R-:W-:-:S02]  /*33a60*/  IMAD.X R16, R16, 0x1, R3, P4 ;  /* 0x0000000110107824 */ /* 0x004fc400020e0603 */
[----:B---3--:R-:W-:-:S03]  /*33a70*/  IMAD.X R13, R13, 0x1, R3, P5 ;  /* 0x000000010d0d7824 */ /* 0x008fc600028e0603 */
[----:B------:R1:W-:Y:S04]  /*33a80*/  STL [R1+0x848], R16 ;  /* 0x0008481001007387 */ /* 0x0003e80000100800 */
[----:B------:R2:W-:Y:S01]  /*33a90*/  STL [R1+0x88c], R12 ;  /* 0x00088c0c01007387 */ /* 0x0005e20000100800 */
[----:B------:R-:W-:-:S03]  /*33aa0*/  IMAD.MOV.U32 R5, RZ, RZ, R16 ;  /* 0x000000ffff057224 */ /* 0x000fc600078e0010 */
[----:B------:R-:W3:Y:S04]  /*33ab0*/  LDL.LU R7, [R1+0x7d4] ;  /* 0x0007d40001077983 */ /* 0x000ee80000300800 */
[----:B------:R2:W-:Y:S04]  /*33ac0*/  STL [R1+0x888], R13 ;  /* 0x0008880d01007387 */ /* 0x0005e80000100800 */
[----:B-1----:R-:W3:Y:S04]  /*33ad0*/  LDL.LU R16, [R1+0x814] ;  /* 0x0008140001107983 */ /* 0x002ee80000300800 */
[----:B------:R-:W3:Y:S04]  /*33ae0*/  LDL.LU R17, [R1+0x7d0] ;  /* 0x0007d00001117983 */ /* 0x000ee80000300800 */
[----:B------:R-:W3:Y:S01]  /*33af0*/  LDL.LU R18, [R1+0x810] ;  /* 0x0008100001127983 */ /* 0x000ee20000300800 */
[----:B------:R-:W-:-:S03]  /*33b00*/  IADD3 R14, P4, PT, R14, R80, RZ ;  /* 0x000000500e0e7210 */ /* 0x000fc60007f9e0ff */
[----:B------:R1:W-:Y:S01]  /*33b10*/  LDGSTS.E [R6+0x61a00], desc[UR16][R4.64], P2 ;  /* 0x61a0000004067fae */ /* 0x0003e200091a1010 */
[----:B------:R-:W-:-:S03]  /*33b20*/  IADD3 R8, P5, PT, R8, R80, RZ ;  /* 0x0000005008087210 */ /* 0x000fc60007fbe0ff */
[----:B------:R2:W-:Y:S01]  /*33b30*/  STL [R1+0x6d4], R14 ;  /* 0x0006d40e01007387 */ /* 0x0005e20000100800 */
[----:B-1----:R-:W-:Y:S01]  /*33b40*/  IMAD.MOV.U32 R4, RZ, RZ, R12 ;  /* 0x000000ffff047224 */ /* 0x002fe200078e000c */
[----:B------:R-:W-:Y:S02]  /*33b50*/  MOV R5, R13 ;  /* 0x0000000d00057202 */ /* 0x000fe40000000f00 */
[----:B--2---:R-:W-:-:S03]  /*33b60*/  LOP3.LUT R12, R84, 0x50, RZ, 0x3c, !PT ;  /* 0x00000050540c7812 */ /* 0x004fc600078e3cff */
[----:B------:R1:W-:Y:S01]  /*33b70*/  LDGSTS.E [R6+0x61e00], desc[UR16][R4.64], P2 ;  /* 0x61e0000004067fae */ /* 0x0003e200091a1010 */
[----:B----4-:R-:W-:Y:S01]  /*33b80*/  IMAD.X R15, R15, 0x1, R3, P4 ;  /* 0x000000010f0f7824 */ /* 0x010fe200020e0603 */
[----:B-1----:R-:W-:-:S04]  /*33b90*/  IADD3 R6, PT, PT, R12, UR9, RZ ;  /* 0x000000090c067c10 */ /* 0x002fc8000fffe0ff */
[----:B------:R1:W-:Y:S01]  /*33ba0*/  STL [R1+0x6d0], R15 ;  /* 0x0006d00f01007387 */ /* 0x0003e20000100800 */
[----:B-----5:R-:W-:-:S03]  /*33bb0*/  IMAD.X R10, R10, 0x1, R3, P5 ;  /* 0x000000010a0a7824 */ /* 0x020fc600028e0603 */
[----:B------:R-:W-:Y:S04]  /*33bc0*/  STL [R1+0x714], R8 ;  /* 0x0007140801007387 */ /* 0x000fe80000100800 */
[----:B------:R-:W2:Y:S01]  /*33bd0*/  LDL.LU R12, [R1+0x854] ;  /* 0x00085400010c7983 */ /* 0x000ea20000300800 */
[----:B------:R-:W-:-:S03]  /*33be0*/  IMAD.MOV.U32 R4, RZ, RZ, R14 ;  /* 0x000000ffff047224 */ /* 0x000fc600078e000e */
[----:B------:R4:W-:Y:S04]  /*33bf0*/  STL [R1+0x710], R10 ;  /* 0x0007100a01007387 */ /* 0x0009e80000100800 */
[----:B------:R-:W5:Y:S01]  /*33c00*/  LDL.LU R13, [R1+0x894] ;  /* 0x00089400010d7983 */ /* 0x000f620000300800 */
[----:B------:R-:W-:-:S03]  /*33c10*/  IMAD.MOV.U32 R5, RZ, RZ, R15 ;  /* 0x000000ffff057224 */ /* 0x000fc600078e000f */
[----:B------:R-:W5:Y:S04]  /*33c20*/  LDL.LU R14, [R1+0x850] ;  /* 0x00085000010e7983 */ /* 0x000f680000300800 */
[----:B-1----:R-:W5:Y:S04]  /*33c30*/  LDL.LU R15, [R1+0x890] ;  /* 0x00089000010f7983 */ /* 0x002f680000300800 */
[----:B------:R1:W-:Y:S02]  /*33c40*/  LDGSTS.E [R6+0x60280], desc[UR16][R4.64], P2 ;  /* 0x6028000004067fae */ /* 0x0003e400091a1010 */
[----:B-1----:R-:W-:Y:S01]  /*33c50*/  MOV R4, R8 ;  /* 0x0000000800047202 */ /* 0x002fe20000000f00 */
[----:B------:R-:W-:-:S02]  /*33c60*/  IMAD.MOV.U32 R5, RZ, RZ, R10 ;  /* 0x000000ffff057224 */ /* 0x000fc400078e000a */
[----:B----4-:R-:W4:Y:S04]  /*33c70*/  LDL.LU R10, [R1+0x6dc] ;  /* 0x0006dc00010a7983 */ /* 0x010f280000300800 */
[----:B------:R-:W4:Y:S04]  /*33c80*/  LDL.LU R8, [R1+0x71c] ;  /* 0x00071c0001087983 */ /* 0x000f280000300800 */
[----:B------:R1:W-:Y:S01]  /*33c90*/  LDGSTS.E [R6+0x60680], desc[UR16][R4.64], P2 ;  /* 0x6068000004067fae */ /* 0x0003e200091a1010 */
[----:B------:R-:W-:-:S05]  /*33ca0*/  IADD3 R9, P4, PT, R9, R80, RZ ;  /* 0x0000005009097210 */ /* 0x000fca0007f9e0ff */
[----:B------:R-:W-:Y:S01]  /*33cb0*/  IMAD.X R11, R11, 0x1, R3, P4 ;  /* 0x000000010b0b7824 */ /* 0x000fe200020e0603 */
[----:B------:R-:W-:Y:S01]  /*33cc0*/  IADD3 R19, P5, PT, R19, R80, RZ ;  /* 0x0000005013137210 */ /* 0x000fe20007fbe0ff */
[----:B------:R-:W-:Y:S02]  /*33cd0*/  STL [R1+0x754], R9 ;  /* 0x0007540901007387 */ /* 0x000fe40000100800 */
[----:B-1----:R-:W-:Y:S01]  /*33ce0*/  IMAD.MOV.U32 R5, RZ, RZ, R11 ;  /* 0x000000ffff057224 */ /* 0x002fe200078e000b */
[----:B------:R-:W-:Y:S01]  /*33cf0*/  IADD3.X R20, PT, PT, R20, R3, RZ, P5, !PT ;  /* 0x0000000314147210 */ /* 0x000fe20002ffe4ff */
[----:B------:R1:W-:Y:S01]  /*33d00*/  STL [R1+0x750], R11 ;  /* 0x0007500b01007387 */ /* 0x0003e20000100800 */
[----:B------:R-:W-:-:S03]  /*33d10*/  IMAD.MOV.U32 R4, RZ, RZ, R9 ;  /* 0x000000ffff047224 */ /* 0x000fc600078e0009 */
[----:B------:R-:W-:Y:S04]  /*33d20*/  STL [R1+0x794], R19 ;  /* 0x0007941301007387 */ /* 0x000fe80000100800 */
[----:B------:R1:W-:Y:S04]  /*33d30*/  LDGSTS.E [R6+0x60a80], desc[UR16][R4.64], P2 ;  /* 0x60a8000004067fae */ /* 0x0003e800091a1010 */
[----:B-1----:R-:W4:Y:S04]  /*33d40*/  LDL.LU R11, [R1+0x6d8] ;  /* 0x0006d800010b7983 */ /* 0x002f280000300800 */
[----:B------:R-:W-:Y:S04]  /*33d50*/  STL [R1+0x790], R20 ;  /* 0x0007901401007387 */ /* 0x000fe80000100800 */
[----:B------:R-:W4:Y:S01]  /*33d60*/  LDL.LU R9, [R1+0x718] ;  /* 0x0007180001097983 */ /* 0x000f220000300800 */
[----:B------:R-:W-:Y:S01]  /*33d70*/  MOV R4, R19 ;  /* 0x0000001300047202 */ /* 0x000fe20000000f00 */
[----:B------:R-:W-:-:S05]  /*33d80*/  IMAD.MOV.U32 R5, RZ, RZ, R20 ;  /* 0x000000ffff057224 */ /* 0x000fca00078e0014 */
[----:B------:R1:W-:Y:S01]  /*33d90*/  LDGSTS.E [R6+0x60e80], desc[UR16][R4.64], P2 ;  /* 0x60e8000004067fae */ /* 0x0003e200091a1010 */
[-C--:B---3--:R-:W-:Y:S02]  /*33da0*/  IADD3 R7, P4, PT, R7, R80.reuse, RZ ;  /* 0x0000005007077210 */ /* 0x088fe40007f9e0ff */
[----:B------:R-:W-:-:S03]  /*33db0*/  IADD3 R16, P5, PT, R16, R80, RZ ;  /* 0x0000005010107210 */ /* 0x000fc60007fbe0ff */
[----:B------:R-:W-:Y:S01]  /*33dc0*/  IMAD.X R17, R17, 0x1, R3, P4 ;  /* 0x0000000111117824 */ /* 0x000fe200020e0603 */
[----:B------:R-:W-:Y:S01]  /*33dd0*/  STL [R1+0x7d4], R7 ;  /* 0x0007d40701007387 */ /* 0x000fe20000100800 */
[----:B-1----:R-:W-:Y:S01]  /*33de0*/  IMAD.MOV.U32 R4, RZ, RZ, R7 ;  /* 0x000000ffff047224 */ /* 0x002fe200078e0007 */
[----:B------:R-:W-:Y:S01]  /*33df0*/  IADD3.X R18, PT, PT, R18, R3, RZ, P5, !PT ;  /* 0x0000000312127210 */ /* 0x000fe20002ffe4ff */
[----:B------:R-:W-:Y:S01]  /*33e00*/  IMAD.MOV.U32 R5, RZ, RZ, R17 ;  /* 0x000000ffff057224 */ /* 0x000fe200078e0011 */
[----:B------:R1:W-:Y:S04]  /*33e10*/  STL [R1+0x7d0], R17 ;  /* 0x0007d01101007387 */ /* 0x0003e80000100800 */
[----:B------:R-:W-:Y:S04]  /*33e20*/  STL [R1+0x814], R16 ;  /* 0x0008141001007387 */ /* 0x000fe80000100800 */
[----:B------:R3:W-:Y:S04]  /*33e30*/  LDGSTS.E [R6+0x61280], desc[UR16][R4.64], P2 ;  /* 0x6128000004067fae */ /* 0x0007e800091a1010 */
[----:B-1----:R-:W4:Y:S04]  /*33e40*/  LDL.LU R17, [R1+0x75c] ;  /* 0x00075c0001117983 */ /* 0x002f280000300800 */
[----:B------:R1:W-:Y:S04]  /*33e50*/  STL [R1+0x810], R18 ;  /* 0x0008101201007387 */ /* 0x0003e80000100800 */
[----:B------:R-:W4:Y:S01]  /*33e60*/  LDL.LU R7, [R1+0x79c] ;  /* 0x00079c0001077983 */ /* 0x000f220000300800 */
[----:B---3--:R-:W-:Y:S01]  /*33e70*/  IMAD.MOV.U32 R5, RZ, RZ, R18 ;  /* 0x000000ffff057224 */ /* 0x008fe200078e0012 */
[----:B------:R-:W-:-:S02]  /*33e80*/  MOV R4, R16 ;  /* 0x0000001000047202 */ /* 0x000fc40000000f00 */
[----:B-1----:R-:W3:Y:S04]  /*33e90*/  LDL.LU R18, [R1+0x758] ;  /* 0x0007580001127983 */ /* 0x002ee80000300800 */
[----:B------:R-:W3:Y:S04]  /*33ea0*/  LDL.LU R16, [R1+0x798] ;  /* 0x0007980001107983 */ /* 0x000ee80000300800 */
[----:B------:R1:W-:Y:S01]  /*33eb0*/  LDGSTS.E [R6+0x61680], desc[UR16][R4.64], P2 ;  /* 0x6168000004067fae */ /* 0x0003e200091a1010 */
[-C--:B--2---:R-:W-:Y:S02]  /*33ec0*/  IADD3 R12, P4, PT, R12, R80.reuse, RZ ;  /* 0x000000500c0c7210 */ /* 0x084fe40007f9e0ff */
[----:B-----5:R-:W-:-:S03]  /*33ed0*/  IADD3 R13, P5, PT, R13, R80, RZ ;  /* 0x000000500d0d7210 */ /* 0x020fc60007fbe0ff */
        /* <DEDUP_REMOVED lines=8> */
[----:B-1----:R-:W5:Y:S04]  /*33f60*/  LDL.LU R14, [R1+0x7dc] ;  /* 0x0007dc00010e7983 */ /* 0x002f680000300800 */
[----:B------:R1:W-:Y:S04]  /*33f70*/  STL [R1+0x890], R15 ;  /* 0x0008900f01007387 */ /* 0x0003e80000100800 */
[----:B------:R-:W5:Y:S01]  /*33f80*/  LDL.LU R12, [R1+0x81c] ;  /* 0x00081c00010c7983 */ /* 0x000f620000300800 */
[----:B--2---:R-:W-:Y:S01]  /*33f90*/  IMAD.MOV.U32 R5, RZ, RZ, R15 ;  /* 0x000000ffff057224 */ /* 0x004fe200078e000f */
[----:B----4-:R-:W-:-:S02]  /*33fa0*/  IADD3 R10, P4, PT, R10, R80, RZ ;  /* 0x000000500a0a7210 */ /* 0x010fc40007f9e0ff */
[----:B-1----:R-:W2:Y:S01]  /*33fb0*/  LDL.LU R15, [R1+0x7d8] ;  /* 0x0007d800010f7983 */ /* 0x002ea20000300800 */
[----:B------:R-:W-:-:S03]  /*33fc0*/  MOV R4, R13 ;  /* 0x0000000d00047202 */ /* 0x000fc60000000f00 */
[----:B------:R-:W4:Y:S01]  /*33fd0*/  LDL.LU R13, [R1+0x818] ;  /* 0x00081800010d7983 */ /* 0x000f220000300800 */
[----:B------:R-:W-:Y:S02]  /*33fe0*/  LOP3.LUT R19, R84, 0x60, RZ, 0x3c, !PT ;  /* 0x0000006054137812 */ /* 0x000fe400078e3cff */
[----:B------:R-:W-:Y:S01]  /*33ff0*/  IADD3 R8, P5, PT, R8, R80, RZ ;  /* 0x0000005008087210 */ /* 0x000fe20007fbe0ff */
[----:B------:R1:W-:Y:S04]  /*34000*/  LDGSTS.E [R6+0x61e80], desc[UR16][R4.64], P2 ;  /* 0x61e8000004067fae */ /* 0x0003e800091a1010 */
[----:B------:R1:W-:Y:S02]  /*34010*/  STL [R1+0x6dc], R10 ;  /* 0x0006dc0a01007387 */ /* 0x0003e40000100800 */
[----:B-1----:R-:W-:-:S02]  /*34020*/  VIADD R6, R19, UR9 ;  /* 0x0000000913067c36 */ /* 0x002fc40008000000 */
[----:B------:R-:W-:Y:S02]  /*34030*/  IMAD.MOV.U32 R4, RZ, RZ, R10 ;  /* 0x000000ffff047224 */ /* 0x000fe400078e000a */
[----:B------:R-:W-:-:S05]  /*34040*/  IMAD.X R11, R11, 0x1, R3, P4 ;  /* 0x000000010b0b7824 */ /* 0x000fca00020e0603 */
[----:B------:R-:W-:Y:S02]  /*34050*/  MOV R5, R11 ;  /* 0x0000000b00057202 */ /* 0x000fe40000000f00 */
[----:B------:R-:W-:Y:S01]  /*34060*/  IADD3.X R9, PT, PT, R9, R3, RZ, P5, !PT ;  /* 0x0000000309097210 */ /* 0x000fe20002ffe4ff */
[----:B------:R-:W-:Y:S04]  /*34070*/  STL [R1+0x6d8], R11 ;  /* 0x0006d80b01007387 */ /* 0x000fe80000100800 */
[----:B------:R1:W-:Y:S04]  /*34080*/  STL [R1+0x71c], R8 ;  /* 0x00071c0801007387 */ /* 0x0003e80000100800 */
[----:B------:R1:W-:Y:S04]  /*34090*/  STL [R1+0x718], R9 ;  /* 0x0007180901007387 */ /* 0x0003e80000100800 */
[----:B------:R1:W-:Y:S04]  /*340a0*/  LDGSTS.E [R6+0x60300], desc[UR16][R4.64], P2 ;  /* 0x6030000004067fae */ /* 0x0003e800091a1010 */
[----:B------:R-:W4:Y:S01]  /*340b0*/  LDL.LU R10, [R1+0x858] ;  /* 0x00085800010a7983 */ /* 0x000f220000300800 */
[----:B-1----:R-:W-:-:S03]  /*340c0*/  IMAD.MOV.U32 R4, RZ, RZ, R8 ;  /* 0x000000ffff047224 */ /* 0x002fc600078e0008 */
[----:B------:R-:W4:Y:S01]  /*340d0*/  LDL.LU R8, [R1+0x85c] ;  /* 0x00085c0001087983 */ /* 0x000f220000300800 */
[----:B------:R-:W-:-:S03]  /*340e0*/  IMAD.MOV.U32 R5, RZ, RZ, R9 ;  /* 0x000000ffff057224 */ /* 0x000fc600078e0009 */
[----:B------:R-:W4:Y:S04]  /*340f0*/  LDL.LU R11, [R1+0x898] ;  /* 0x00089800010b7983 */ /* 0x000f280000300800 */
[----:B------:R-:W4:Y:S04]  /*34100*/  LDL.LU R9, [R1+0x89c] ;  /* 0x00089c0001097983 */ /* 0x000f280000300800 */
[----:B------:R1:W-:Y:S01]  /*34110*/  LDGSTS.E [R6+0x60700], desc[UR16][R4.64], P2 ;  /* 0x6070000004067fae */ /* 0x0003e200091a1010 */
[-C--:B------:R-:W-:Y:S02]  /*34120*/  IADD3 R17, P4, PT, R17, R80.reuse, RZ ;  /* 0x0000005011117210 */ /* 0x080fe40007f9e0ff */
[----:B------:R-:W-:-:S03]  /*34130*/  IADD3 R7, P5, PT, R7, R80, RZ ;  /* 0x0000005007077210 */ /* 0x000fc60007fbe0ff */
[----:B-1----:R-:W-:Y:S01]  /*34140*/  IMAD.MOV.U32 R4, RZ, RZ, R17 ;  /* 0x000000ffff047224 */ /* 0x002fe200078e0011 */
[----:B---3--:R-:W-:Y:S01]  /*34150*/  IADD3.X R18, PT, PT, R18, R3, RZ, P4, !PT ;  /* 0x0000000312127210 */ /* 0x008fe200027fe4ff */
[----:B------:R-:W-:Y:S01]  /*34160*/  STL [R1+0x75c], R17 ;  /* 0x00075c1101007387 */ /* 0x000fe20000100800 */
[----:B------:R-:W-:Y:S02]  /*34170*/  IMAD.X R16, R16, 0x1, R3, P5 ;  /* 0x0000000110107824 */ /* 0x000fe400028e0603 */
[----:B------:R-:W-:Y:S01]  /*34180*/  MOV R5, R18 ;  /* 0x0000001200057202 */ /* 0x000fe20000000f00 */
[----:B------:R-:W-:Y:S04]  /*34190*/  STL [R1+0x758], R18 ;  /* 0x0007581201007387 */ /* 0x000fe80000100800 */
[----:B------:R1:W-:Y:S04]  /*341a0*/  STL [R1+0x79c], R7 ;  /* 0x00079c0701007387 */ /* 0x0003e80000100800 */
[----:B------:R3:W-:Y:S04]  /*341b0*/  LDGSTS.E [R6+0x60b00], desc[UR16][R4.64], P2 ;  /* 0x60b0000004067fae */ /* 0x0007e800091a1010 */
[----:B------:R1:W-:Y:S04]  /*341c0*/  STL [R1+0x798], R16 ;  /* 0x0007981001007387 */ /* 0x0003e80000100800 */
[----:B------:R-:W4:Y:S01]  /*341d0*/  LDL.LU R22, [R1+0x6e0] ;  /* 0x0006e00001167983 */ /* 0x000f220000300800 */
[----:B---3--:R-:W-:-:S03]  /*341e0*/  IMAD.MOV.U32 R4, RZ, RZ, R7 ;  /* 0x000000ffff047224 */ /* 0x008fc600078e0007 */
[----:B-1----:R-:W3:Y:S04]  /*341f0*/  LDL.LU R7, [R1+0x6e4] ;  /* 0x0006e40001077983 */ /* 0x002ee80000300800 */
[----:B------:R-:W3:Y:S04]  /*34200*/  LDL.LU R21, [R1+0x720] ;  /* 0x0007200001157983 */ /* 0x000ee80000300800 */
[----:B------:R-:W3:Y:S01]  /*34210*/  LDL.LU R20, [R1+0x724] ;  /* 0x0007240001147983 */ /* 0x000ee20000300800 */
[-C--:B-----5:R-:W-:Y:S02]  /*34220*/  IADD3 R14, P4, PT, R14, R80.reuse, RZ ;  /* 0x000000500e0e7210 */ /* 0x0a0fe40007f9e0ff */
[----:B------:R-:W-:-:S03]  /*34230*/  IADD3 R12, P5, PT, R12, R80, RZ ;  /* 0x000000500c0c7210 */ /* 0x000fc60007fbe0ff */
[----:B------:R-:W-:Y:S01]  /*34240*/  STL [R1+0x7dc], R14 ;  /* 0x0007dc0e01007387 */ /* 0x000fe20000100800 */
[----:B--2---:R-:W-:Y:S01]  /*34250*/  IADD3.X R15, PT, PT, R15, R3, RZ, P4, !PT ;  /* 0x000000030f0f7210 */ /* 0x004fe200027fe4ff */
[----:B----4-:R-:W-:-:S04]  /*34260*/  IMAD.X R13, R13, 0x1, R3, P5 ;  /* 0x000000010d0d7824 */ /* 0x010fc800028e0603 */
[----:B------:R1:W-:Y:S04]  /*34270*/  STL [R1+0x7d8], R15 ;  /* 0x0007d80f01007387 */ /* 0x0003e80000100800 */
[----:B------:R-:W-:Y:S01]  /*34280*/  STL [R1+0x81c], R12 ;  /* 0x00081c0c01007387 */ /* 0x000fe20000100800 */
[----:B------:R-:W-:-:S03]  /*34290*/  IMAD.MOV.U32 R5, RZ, RZ, R16 ;  /* 0x000000ffff057224 */ /* 0x000fc600078e0010 */
[----:B------:R-:W2:Y:S04]  /*342a0*/  LDL.LU R18, [R1+0x764] ;  /* 0x0007640001127983 */ /* 0x000ea80000300800 */
[----:B------:R4:W-:Y:S04]  /*342b0*/  STL [R1+0x818], R13 ;  /* 0x0008180d01007387 */ /* 0x0009e80000100800 */
[----:B------:R-:W5:Y:S04]  /*342c0*/  LDL.LU R16, [R1+0x7a4] ;  /* 0x0007a40001107983 */ /* 0x000f680000300800 */
[----:B------:R-:W5:Y:S04]  /*342d0*/  LDL.LU R19, [R1+0x760] ;  /* 0x0007600001137983 */ /* 0x000f680000300800 */
[----:B------:R1:W-:Y:S04]  /*342e0*/  LDGSTS.E [R6+0x60f00], desc[UR16][R4.64], P2 ;  /* 0x60f0000004067fae */ /* 0x0003e800091a1010 */
[----:B------:R-:W5:Y:S01]  /*342f0*/  LDL.LU R17, [R1+0x7a0] ;  /* 0x0007a00001117983 */ /* 0x000f620000300800 */
[----:B-1----:R-:W-:Y:S01]  /*34300*/  IMAD.MOV.U32 R4, RZ, RZ, R14 ;  /* 0x000000ffff047224 */ /* 0x002fe200078e000e */
[----:B------:R-:W-:-:S02]  /*34310*/  MOV R5, R15 ;  /* 0x0000000f00057202 */ /* 0x000fc40000000f00 */
[----:B------:R-:W5:Y:S04]  /*34320*/  LDL.LU R15, [R1+0x7e0] ;  /* 0x0007e000010f7983 */ /* 0x000f680000300800 */
[----:B------:R-:W5:Y:S04]  /*34330*/  LDL.LU R14, [R1+0x7e4] ;  /* 0x0007e400010e7983 */ /* 0x000f680000300800 */
[----:B------:R1:W-:Y:S01]  /*34340*/  LDGSTS.E [R6+0x61300], desc[UR16][R4.64], P2 ;  /* 0x6130000004067fae */ /* 0x0003e200091a1010 */
[----:B------:R-:W-:Y:S01]  /*34350*/  IADD3 R8, P4, PT, R8, R80, RZ ;  /* 0x0000005008087210 */ /* 0x000fe20007f9e0ff */
[----:B-1----:R-:W-:-:S02]  /*34360*/  IMAD.MOV.U32 R5, RZ, RZ, R13 ;  /* 0x000000ffff057224 */ /* 0x002fc400078e000d */
[----:B------:R-:W-:Y:S01]  /*34370*/  IMAD.MOV.U32 R4, RZ, RZ, R12 ;  /* 0x000000ffff047224 */ /* 0x000fe200078e000c */
[----:B----4-:R-:W4:Y:S01]  /*34380*/  LDL.LU R13, [R1+0x820] ;  /* 0x00082000010d7983 */ /* 0x010f220000300800 */
[----:B------:R-:W-:Y:S02]  /*34390*/  IADD3.X R10, PT, PT, R10, R3, RZ, P4, !PT ;  /* 0x000000030a0a7210 */ /* 0x000fe400027fe4ff */
[----:B------:R-:W-:Y:S01]  /*343a0*/  IADD3 R9, P5, PT, R9, R80, RZ ;  /* 0x0000005009097210 */ /* 0x000fe20007fbe0ff */
[----:B------:R-:W4:Y:S04]  /*343b0*/  LDL.LU R12, [R1+0x824] ;  /* 0x00082400010c7983 */ /* 0x000f280000300800 */
[----:B------:R1:W-:Y:S01]  /*343c0*/  LDGSTS.E [R6+0x61700], desc[UR16][R4.64], P2 ;  /* 0x6170000004067fae */ /* 0x0003e200091a1010 */
[----:B------:R-:W-:-:S03]  /*343d0*/  IMAD.X R11, R11, 0x1, R3, P5 ;  /* 0x000000010b0b7824 */ /* 0x000fc600028e0603 */
[----:B------:R-:W-:Y:S04]  /*343e0*/  STL [R1+0x85c], R8 ;  /* 0x00085c0801007387 */ /* 0x000fe80000100800 */
[----:B------:R1:W-:Y:S02]  /*343f0*/  STL [R1+0x858], R10 ;  /* 0x0008580a01007387 */ /* 0x0003e40000100800 */
[----:B-1----:R-:W-:Y:S01]  /*34400*/  IMAD.MOV.U32 R4, RZ, RZ, R8 ;  /* 0x000000ffff047224 */ /* 0x002fe200078e0008 */
[----:B------:R-:W-:Y:S01]  /*34410*/  MOV R5, R10 ;  /* 0x0000000a00057202 */ /* 0x000fe20000000f00 */
[----:B------:R-:W-:Y:S04]  /*34420*/  STL [R1+0x89c], R9 ;  /* 0x00089c0901007387 */ /* 0x000fe80000100800 */
[----:B------:R-:W4:Y:S04]  /*34430*/  LDL.LU R10, [R1+0x864] ;  /* 0x00086400010a7983 */ /* 0x000f280000300800 */
[----:B------:R1:W-:Y:S04]  /*34440*/  STL [R1+0x898], R11 ;  /* 0x0008980b01007387 */ /* 0x0003e80000100800 */
[----:B------:R1:W-:Y:S04]  /*34450*/  LDGSTS.E [R6+0x61b00], desc[UR16][R4.64], P2 ;  /* 0x61b0000004067fae */ /* 0x0003e800091a1010 */
[----:B------:R-:W4:Y:S01]  /*34460*/  LDL.LU R8, [R1+0x8a4] ;  /* 0x0008a40001087983 */ /* 0x000f220000300800 */
[----:B-1----:R-:W-:-:S03]  /*34470*/  IMAD.MOV.U32 R5, RZ, RZ, R11 ;  /* 0x000000ffff057224 */ /* 0x002fc600078e000b */
[----:B------:R-:W4:Y:S01]  /*34480*/  LDL.LU R11, [R1+0x860] ;  /* 0x00086000010b7983 */ /* 0x000f220000300800 */
[----:B------:R-:W-:-:S03]  /*34490*/  IMAD.MOV.U32 R4, RZ, RZ, R9 ;  /* 0x000000ffff047224 */ /* 0x000fc600078e0009 */
[----:B------:R-:W4:Y:S04]  /*344a0*/  LDL.LU R9, [R1+0x8a0] ;  /* 0x0008a00001097983 */ /* 0x000f280000300800 */
[----:B------:R1:W-:Y:S01]  /*344b0*/  LDGSTS.E [R6+0x61f00], desc[UR16][R4.64], P2 ;  /* 0x61f0000004067fae */ /* 0x0003e200091a1010 */
[----:B---3--:R-:W-:-:S04]  /*344c0*/  IADD3 R7, P4, PT, R7, R80, RZ ;  /* 0x0000005007077210 */ /* 0x008fc80007f9e0ff */
[----:B------:R-:W-:Y:S02]  /*344d0*/  IADD3.X R22, PT, PT, R22, R3, RZ, P4, !PT ;  /* 0x0000000316167210 */ /* 0x000fe400027fe4ff */
[----:B------:R-:W-:Y:S01]  /*344e0*/  IADD3 R20, P5, PT, R20, R80, RZ ;  /* 0x0000005014147210 */ /* 0x000fe20007fbe0ff */
[----:B------:R3:W-:Y:S04]  /*344f0*/  STL [R1+0x6e4], R7 ;  /* 0x0006e40701007387 */ /* 0x0007e80000100800 */
[----:B------:R-:W-:Y:S01]  /*34500*/  IMAD.X R21, R21, 0x1, R3, P5 ;  /* 0x0000000115157824 */ /* 0x000fe200028e0603 */
[----:B------:R2:W-:Y:S01]  /*34510*/  STL [R1+0x6e0], R22 ;  /* 0x0006e01601007387 */ /* 0x0005e20000100800 */
[----:B-1----:R-:W-:-:S03]  /*34520*/  MOV R4, R7 ;  /* 0x0000000700047202 */ /* 0x002fc60000000f00 */
[----:B------:R1:W-:Y:S04]  /*34530*/  STL [R1+0x724], R20 ;  /* 0x0007241401007387 */ /* 0x0003e80000100800 */
[----:B------:R1:W-:Y:S04]  /*34540*/  STL [R1+0x720], R21 ;  /* 0x0007201501007387 */ /* 0x0003e80000100800 */
[----:B---3--:R-:W3:Y:S01]  /*34550*/  LDL R7, [R1+0x96c] ;  /* 0x00096c0001077983 */ /* 0x008ee20000100800 */
[----:B------:R-:W-:Y:S01]  /*34560*/  LOP3.LUT R23, R84, 0x70, RZ, 0x3c, !PT ;  /* 0x0000007054177812 */ /* 0x000fe200078e3cff */
[----:B------:R-:W-:-:S04]  /*34570*/  IMAD.MOV.U32 R5, RZ, RZ, R22 ;  /* 0x000000ffff057224 */ /* 0x000fc800078e0016 */
[----:B------:R-:W-:-:S05]  /*34580*/  VIADD R6, R23, UR9 ;  /* 0x0000000917067c36 */ /* 0x000fca0008000000 */
[----:B------:R1:W-:Y:S01]  /*34590*/  LDGSTS.E [R6+0x60380], desc[UR16][R4.64], P2 ;  /* 0x6038000004067fae */ /* 0x0003e200091a1010 */
[-C--:B--2---:R-:W-:Y:S01]  /*345a0*/  IADD3 R18, P4, PT, R18, R80.reuse, RZ ;  /* 0x0000005012127210 */ /* 0x084fe20007f9e0ff */
[----:B-1----:R-:W-:Y:S01]  /*345b0*/  IMAD.MOV.U32 R4, RZ, RZ, R20 ;  /* 0x000000ffff047224 */ /* 0x002fe200078e0014 */
[----:B------:R-:W-:Y:S02]  /*345c0*/  MOV R5, R21 ;  /* 0x0000001500057202 */ /* 0x000fe40000000f00 */
[----:B-----5:R-:W-:-:S03]  /*345d0*/  IADD3 R16, P5, PT, R16, R80, RZ ;  /* 0x0000005010107210 */ /* 0x020fc60007fbe0ff */
[----:B------:R1:W-:Y:S01]  /*345e0*/  LDGSTS.E [R6+0x60780], desc[UR16][R4.64], P2 ;  /* 0x6078000004067fae */ /* 0x0003e200091a1010 */
[--C-:B------:R-:W-:Y:S02]  /*345f0*/  IMAD.X R19, R19, 0x1, R3.reuse, P4 ;  /* 0x0000000113137824 */ /* 0x100fe400020e0603 */
[----:B------:R-:W-:Y:S01]  /*34600*/  IMAD.X R17, R17, 0x1, R3, P5 ;  /* 0x0000000111117824 */ /* 0x000fe200028e0603 */
[----:B-1----:R-:W-:Y:S01]  /*34610*/  MOV R4, R18 ;  /* 0x0000001200047202 */ /* 0x002fe20000000f00 */
[----:B------:R-:W-:-:S05]  /*34620*/  IMAD.MOV.U32 R5, RZ, RZ, R19 ;  /* 0x000000ffff057224 */ /* 0x000fca00078e0013 */
[----:B------:R1:W-:Y:S01]  /*34630*/  LDGSTS.E [R6+0x60b80], desc[UR16][R4.64], P2 ;  /* 0x60b8000004067fae */ /* 0x0003e200091a1010 */
[----:B------:R-:W-:Y:S01]  /*34640*/  IADD3 R14, P4, PT, R14, R80, RZ ;  /* 0x000000500e0e7210 */ /* 0x000fe20007f9e0ff */
[----:B-1----:R-:W-:Y:S01]  /*34650*/  IMAD.MOV.U32 R4, RZ, RZ, R16 ;  /* 0x000000ffff047224 */ /* 0x002fe200078e0010 */
[----:B------:R-:W-:-:S03]  /*34660*/  MOV R5, R17 ;  /* 0x0000001100057202 */ /* 0x000fc60000000f00 */
[----:B------:R-:W-:Y:S02]  /*34670*/  IMAD.X R15, R15, 0x1, R3, P4 ;  /* 0x000000010f0f7824 */ /* 0x000fe400020e0603 */
[----:B------:R1:W-:Y:S01]  /*34680*/  LDGSTS.E [R6+0x60f80], desc[UR16][R4.64], P2 ;  /* 0x60f8000004067fae */ /* 0x0003e200091a1010 */
[----:B----4-:R-:W-:Y:S01]  /*34690*/  IADD3 R12, P5, PT, R12, R80, RZ ;  /* 0x000000500c0c7210 */ /* 0x010fe20007fbe0ff */
[----:B-1----:R-:W-:Y:S01]  /*346a0*/  IMAD.MOV.U32 R5, RZ, RZ, R15 ;  /* 0x000000ffff057224 */ /* 0x002fe200078e000f */
[----:B------:R-:W-:-:S03]  /*346b0*/  MOV R4, R14 ;  /* 0x0000000e00047202 */ /* 0x000fc60000000f00 */
[----:B------:R-:W-:Y:S02]  /*346c0*/  IMAD.X R13, R13, 0x1, R3, P5 ;  /* 0x000000010d0d7824 */ /* 0x000fe400028e0603 */
[----:B------:R1:W-:Y:S04]  /*346d0*/  LDGSTS.E [R6+0x61380], desc[UR16][R4.64], P2 ;  /* 0x6138000004067fae */ /* 0x0003e800091a1010 */
[----:B------:R2:W-:Y:S04]  /*346e0*/  STL [R1+0x764], R18 ;  /* 0x0007641201007387 */ /* 0x0005e80000100800 */
[----:B------:R2:W-:Y:S01]  /*346f0*/  STL [R1+0x760], R19 ;  /* 0x0007601301007387 */ /* 0x0005e20000100800 */
[----:B-1----:R-:W-:Y:S01]  /*34700*/  IMAD.MOV.U32 R4, RZ, RZ, R12 ;  /* 0x000000ffff047224 */ /* 0x002fe200078e000c */
[----:B------:R-:W-:-:S02]  /*34710*/  IADD3 R10, P4, PT, R10, R80, RZ ;  /* 0x000000500a0a7210 */ /* 0x000fc40007f9e0ff */
[----:B------:R-:W-:Y:S01]  /*34720*/  MOV R5, R13 ;  /* 0x0000000d00057202 */ /* 0x000fe20000000f00 */
[----:B------:R2:W-:Y:S04]  /*34730*/  STL [R1+0x7a4], R16 ;  /* 0x0007a41001007387 */ /* 0x0005e80000100800 */
[----:B------:R2:W-:Y:S04]  /*34740*/  STL [R1+0x7a0], R17 ;  /* 0x0007a01101007387 */ /* 0x0005e80000100800 */
[----:B------:R1:W-:Y:S01]  /*34750*/  LDGSTS.E [R6+0x61780], desc[UR16][R4.64], P2 ;  /* 0x6178000004067fae */ /* 0x0003e200091a1010 */
[----:B------:R-:W-:-:S03]  /*34760*/  IADD3 R8, P5, PT, R8, R80, RZ ;  /* 0x0000005008087210 */ /* 0x000fc60007fbe0ff */
[----:B------:R2:W-:Y:S01]  /*34770*/  STL [R1+0x7e4], R14 ;  /* 0x0007e40e01007387 */ /* 0x0005e20000100800 */
[----:B------:R-:W-:Y:S01]  /*34780*/  IMAD.X R11, R11, 0x1, R3, P4 ;  /* 0x000000010b0b7824 */ /* 0x000fe200020e0603 */
[----:B-1----:R-:W-:Y:S02]  /*34790*/  MOV R4, R10 ;  /* 0x0000000a00047202 */ /* 0x002fe40000000f00 */
[----:B------:R2:W-:Y:S01]  /*347a0*/  STL [R1+0x7e0], R15 ;  /* 0x0007e00f01007387 */ /* 0x0005e20000100800 */
[----:B------:R-:W-:Y:S02]  /*347b0*/  IMAD.MOV.U32 R5, RZ, RZ, R11 ;  /* 0x000000ffff057224 */ /* 0x000fe400078e000b */
[----:B------:R-:W-:Y:S01]  /*347c0*/  IMAD.X R9, R9, 0x1, R3, P5 ;  /* 0x0000000109097824 */ /* 0x000fe200028e0603 */
[----:B------:R2:W-:Y:S04]  /*347d0*/  STL [R1+0x824], R12 ;  /* 0x0008240c01007387 */ /* 0x0005e80000100800 */
[----:B------:R2:W-:Y:S04]  /*347e0*/  STL [R1+0x820], R13 ;  /* 0x0008200d01007387 */ /* 0x0005e80000100800 */
[----:B------:R2:W-:Y:S04]  /*347f0*/  STL [R1+0x864], R10 ;  /* 0x0008640a01007387 */ /* 0x0005e80000100800 */
[----:B------:R2:W-:Y:S04]  /*34800*/  STL [R1+0x860], R11 ;  /* 0x0008600b01007387 */ /* 0x0005e80000100800 */
[----:B------:R1:W-:Y:S04]  /*34810*/  LDGSTS.E [R6+0x61b80], desc[UR16][R4.64], P2 ;  /* 0x61b8000004067fae */ /* 0x0003e800091a1010 */
[----:B------:R2:W-:Y:S04]  /*34820*/  STL [R1+0x8a4], R8 ;  /* 0x0008a40801007387 */ /* 0x0005e80000100800 */
[----:B------:R2:W-:Y:S01]  /*34830*/  STL [R1+0x8a0], R9 ;  /* 0x0008a00901007387 */ /* 0x0005e20000100800 */
[----:B-1----:R-:W-:Y:S01]  /*34840*/  IMAD.MOV.U32 R4, RZ, RZ, R8 ;  /* 0x000000ffff047224 */ /* 0x002fe200078e0008 */
[----:B------:R-:W-:Y:S01]  /*34850*/  MOV R5, R9 ;  /* 0x0000000900057202 */ /* 0x000fe20000000f00 */
[----:B------:R-:W-:-:S04]  /*34860*/  UIADD3 UR13, UPT, UPT, UR13, 0x1, URZ ;  /* 0x000000010d0d7890 */ /* 0x000fc8000fffe0ff */
[----:B------:R1:W-:Y:S01]  /*34870*/  LDGSTS.E [R6+0x61f80], desc[UR16][R4.64], P2 ;  /* 0x61f8000004067fae */ /* 0x0003e200091a1010 */
[----:B------:R-:W-:-:S03]  /*34880*/  UISETP.GT.AND UP1, UPT, UR13, 0x1, UPT ;  /* 0x000000010d00788c */ /* 0x000fc6000bf24270 */
[----:B------:R-:W0:Y:S01]  /*34890*/  LDGDEPBAR ;  /* 0x00000000000079af */ /* 0x000e220000000000 */
[----:B------:R-:W-:Y:S02]  /*348a0*/  USEL UR9, URZ, 0x1, !UP1 ;  /* 0x00000001ff097887 */ /* 0x000fe4000c800000 */
[----:B------:R-:W-:Y:S02]  /*348b0*/  USEL UR13, UR13, URZ, !UP1 ;  /* 0x000000ff0d0d7287 */ /* 0x000fe4000c800000 */
[----:B------:R-:W-:Y:S02]  /*348c0*/  ULOP3.LUT UR9, UR4, UR9, URZ, 0x3c, !UPT ;  /* 0x0000000904097292 */ /* 0x000fe4000f8e3cff */
[----:B-1----:R-:W-:Y:S01]  /*348d0*/  IMAD.U32 R4, RZ, RZ, UR4 ;  /* 0x00000004ff047e24 */ /* 0x002fe2000f8e00ff */
[C---:B---3--:R-:W-:Y:S01]  /*348e0*/  ISETP.NE.U32.AND P2, PT, R82.reuse, R7, PT ;  /* 0x000000075200720c */ /* 0x048fe20003f45070 */
[----:B------:R-:W-:-:S12]  /*348f0*/  VIADD R82, R82, 0x1 ;  /* 0x0000000152527836 */ /* 0x000fd80000000000 */
[----:B--2---:R-:W-:Y:S05]  /*34900*/  @P2 BRA `(.L_x_12) ;  /* 0xffffff0c007c2947 */ /* 0x004fea000383ffff */
.L_x_9:
[----:B------:R-:W2:Y:S01]  /*34910*/  LDC R3, c[0x0][0x3b4] ;  /* 0x0000ed00ff037b82 */ /* 0x000ea20000000800 */
[----:B------:R-:W3:Y:S01]  /*34920*/  LDCU UR5, c[0x0][0x3b8] ;  /* 0x00007700ff0577ac */ /* 0x000ee20008000800 */
[----:B------:R-:W4:Y:S01]  /*34930*/  LDCU.128 UR12, c[0x0][0x390] ;  /* 0x00007200ff0c77ac */ /* 0x000f220008000c00 */
[----:B------:R-:W-:Y:S05]  /*34940*/  @!P0 BRA `(.L_x_13) ;  /* 0x0000000000108947 */ /* 0x000fea0003800000 */
[----:B------:R-:W-:-:S06]  /*34950*/  USHF.L.U32 UR4, UR4, 0x1f, URZ ;  /* 0x0000001f04047899 */ /* 0x000fcc00080006ff */
[----:B------:R-:W-:-:S04]  /*34960*/  MOV R0, UR4 ;  /* 0x0000000400007c02 */ /* 0x000fc80008000f00 */
[----:B------:R-:W5:Y:S02]  /*34970*/  SYNCS.PHASECHK.TRANS64.TRYWAIT P0, [UR8], R0 ;  /* 0x00000000ff0075a7 */ /* 0x000f640008001108 */
[----:B-----5:R-:W-:Y:S05]  /*34980*/  @!P0 BRA `(.L_x_14) ;  /* 0x0000002400f88947 */ /* 0x020fea0003800000 */
.L_x_13:
[----:B------:R-:W5:Y:S01]  /*34990*/  LDL.LU R146, [R1+0x964] ;  /* 0x0009640001927983 */ /* 0x000f620000300800 */
[----:B------:R-:W-:-:S04]  /*349a0*/  DEPBAR.LE SB0, 0x0 ;  /* 0x000080000000791a */ /* 0x000fc80000000000 */
[----:B----4-:R-:W4:Y:S01]  /*349b0*/  LDL.LU R144, [R1+0x968] ;  /* 0x0009680001907983 */ /* 0x010f220000300800 */
[C---:B------:R-:W-:Y:S01]  /*349c0*/  VIADD R2, R132.reuse, 0x1 ;  /* 0x0000000184027836 */ /* 0x040fe20000000000 */
[C---:B-1----:R-:W-:Y:S01]  /*349d0*/  IADD3 R133, PT, PT, R132.reuse, 0x3, RZ ;  /* 0x0000000384857810 */ /* 0x042fe20007ffe0ff */
[C---:B---3--:R-:W-:Y:S01]  /*349e0*/  IMAD R139, R132.reuse, UR5, RZ ;  /* 0x00000005848b7c24 */ /* 0x048fe2000f8e02ff */
[----:B------:R-:W-:Y:S01]  /*349f0*/  BAR.SYNC.DEFER_BLOCKING 0x0 ;  /* 0x0000000000007b1d */ /* 0x000fe20000010000 */
[----:B------:R-:W-:Y:S02]  /*34a00*/  ISETP.GE.AND P6, PT, R132, UR15, PT ;  /* 0x0000000f84007c0c */ /* 0x000fe4000bfc6270 */
[----:B------:R-:W-:Y:S01]  /*34a10*/  ISETP.GE.AND P4, PT, R2, UR15, PT ;  /* 0x0000000f02007c0c */ /* 0x000fe2000bf86270 */
[C---:B------:R-:W-:Y:S01]  /*34a20*/  VIADD R2, R132.reuse, 0x2 ;  /* 0x0000000284027836 */ /* 0x040fe20000000000 */
[----:B------:R-:W-:Y:S01]  /*34a30*/  ISETP.GE.AND P1, PT, R133, UR15, PT ;  /* 0x0000000f85007c0c */ /* 0x000fe2000bf26270 */
[----:B------:R-:W-:Y:S01]  /*34a40*/  VIADD R133, R132, 0x4 ;  /* 0x0000000484857836 */ /* 0x000fe20000000000 */
[----:B------:R-:W1:Y:S02]  /*34a50*/  @!P3 SYNCS.CCTL.IV [UR7+0x80000] ;  /* 0x08000000ff00b9b1 */ /* 0x000e640008000007 */
[----:B-1----:R-:W-:Y:S06]  /*34a60*/  BAR.SYNC.DEFER_BLOCKING 0x0 ;  /* 0x0000000000007b1d */ /* 0x002fec0000010000 */
[----:B------:R-:W1:Y:S01]  /*34a70*/  LDTM.x128 R4, tmem[UR11] ;  /* 0x0000000b000479ee */ /* 0x000e6200083c0000 */
[----:B------:R-:W3:Y:S01]  /*34a80*/  @!P3 SYNCS.CCTL.IV [UR7+0x80008] ;  /* 0x08000800ff00b9b1 */ /* 0x000ee20008000007 */
[----:B------:R-:W-:Y:S01]  /*34a90*/  NOP ;  /* 0x0000000000007918 */ /* 0x000fe20000000000 */
[----:B------:R-:W-:-:S02]  /*34aa0*/  ISETP.GE.AND P3, PT, R133, UR15, PT ;  /* 0x0000000f85007c0c */ /* 0x000fc4000bf66270 */
[----:B------:R-:W-:Y:S01]  /*34ab0*/  IADD3 R133, PT, PT, R139, UR5, RZ ;  /* 0x000000058b857c10 */ /* 0x000fe2000fffe0ff */
[C---:B--2--5:R-:W-:Y:S01]  /*34ac0*/  IMAD R0, R146.reuse, R3, RZ ;  /* 0x0000000392007224 */ /* 0x064fe200078e02ff */
[----:B------:R-:W-:-:S04]  /*34ad0*/  ISETP.GE.AND P2, PT, R146, UR14, PT ;  /* 0x0000000e92007c0c */ /* 0x000fc8000bf46270 */
[----:B------:R-:W-:Y:S02]  /*34ae0*/  LEA R134, P0, R0, UR12, 0x2 ;  /* 0x0000000c00867c11 */ /* 0x000fe4000f8010ff */
[----:B------:R-:W-:Y:S02]  /*34af0*/  ISETP.LT.AND P2, PT, R132, UR15, !P2 ;  /* 0x0000000f84007c0c */ /* 0x000fe4000d741270 */
[----:B------:R-:W-:Y:S01]  /*34b00*/  LEA.HI.X.SX32 R135, R0, UR13, 0x2, P0 ;  /* 0x0000000d00877c11 */ /* 0x000fe200080f16ff */
[----:B------:R-:W-:Y:S01]  /*34b10*/  IMAD R0, R3, 0x80, R0 ;  /* 0x0000008003007824 */ /* 0x000fe200078e0200 */
[----:B------:R-:W-:Y:S01]  /*34b20*/  ISETP.GE.AND P0, PT, R2, UR15, PT ;  /* 0x0000000f02007c0c */ /* 0x000fe2000bf06270 */
[----:B------:R-:W-:-:S03]  /*34b30*/  IMAD.WIDE R136, R139, 0x4, R134 ;  /* 0x000000048b887825 */ /* 0x000fc600078e0286 */
[----:B------:R-:W-:-:S04]  /*34b40*/  LEA R2, P5, R0, UR12, 0x2 ;  /* 0x0000000c00027c11 */ /* 0x000fc8000f8a10ff */
[----:B------:R-:W-:Y:S01]  /*34b50*/  LEA.HI.X.SX32 R3, R0, UR13, 0x2, P5 ;  /* 0x0000000d00037c11 */ /* 0x000fe2000a8f16ff */
[----:B-1----:R1:W-:Y:S01]  /*34b60*/  @P2 STG.E desc[UR16][R136.64], R4 ;  /* 0x0000000488002986 */ /* 0x0023e2000c101910 */
[----:B----4-:R-:W-:Y:S01]  /*34b70*/  ISETP.LT.AND P2, PT, R144, UR14, !P6 ;  /* 0x0000000e90007c0c */ /* 0x010fe2000f741270 */
[----:B------:R-:W-:Y:S01]  /*34b80*/  VIADD R0, R132, 0x5 ;  /* 0x0000000584007836 */ /* 0x000fe20000000000 */
[----:B------:R-:W-:Y:S01]  /*34b90*/  ISETP.LT.AND P6, PT, R146, UR14, !P4 ;  /* 0x0000000e92007c0c */ /* 0x000fe2000e7c1270 */
[--C-:B------:R-:W-:Y:S01]  /*34ba0*/  IMAD.WIDE R138, R139, 0x4, R2.reuse ;  /* 0x000000048b8a7825 */ /* 0x100fe200078e0202 */
[----:B------:R-:W-:Y:S02]  /*34bb0*/  ISETP.LT.AND P4, PT, R144, UR14, !P4 ;  /* 0x0000000e90007c0c */ /* 0x000fe4000e781270 */
[----:B------:R-:W-:Y:S01]  /*34bc0*/  ISETP.LT.AND P5, PT, R146, UR14, !P0 ;  /* 0x0000000e92007c0c */ /* 0x000fe2000c7a1270 */
[----:B------:R-:W-:Y:S01]  /*34bd0*/  IMAD.WIDE R140, R133, 0x4, R2 ;  /* 0x00000004858c7825 */ /* 0x000fe200078e0202 */
[----:B------:R-:W-:-:S03]  /*34be0*/  ISETP.LT.AND P0, PT, R144, UR14, !P0 ;  /* 0x0000000e90007c0c */ /* 0x000fc6000c701270 */
[C-C-:B-1----:R-:W-:Y:S02]  /*34bf0*/  IMAD.WIDE R136, R133.reuse, 0x4, R134.reuse ;  /* 0x0000000485887825 */ /* 0x142fe400078e0286 */
[----:B------:R1:W-:Y:S01]  /*34c00*/  @P2 STG.E desc[UR16][R138.64], R68 ;  /* 0x000000448a002986 */ /* 0x0003e2000c101910 */
[----:B------:R-:W-:Y:S01]  /*34c10*/  ISETP.GE.AND P2, PT, R0, UR15, PT ;  /* 0x0000000f00007c0c */ /* 0x000fe2000bf46270 */
[----:B------:R-:W-:Y:S01]  /*34c20*/  VIADD R133, R133, UR5 ;  /* 0x0000000585857c36 */ /* 0x000fe20008000000 */
[----:B------:R-:W-:Y:S01]  /*34c30*/  IADD3 R0, PT, PT, R132, 0x6, RZ ;  /* 0x0000000684007810 */ /* 0x000fe20007ffe0ff */
[----:B------:R2:W-:Y:S01]  /*34c40*/  @P6 STG.E desc[UR16][R136.64], R5 ;  /* 0x0000000588006986 */ /* 0x0005e2000c101910 */
[----:B------:R-:W-:Y:S01]  /*34c50*/  ISETP.LT.AND P6, PT, R146, UR14, !P1 ;  /* 0x0000000e92007c0c */ /* 0x000fe2000cfc1270 */
[C---:B------:R-:W-:Y:S01]  /*34c60*/  VIADD R145, R133.reuse, UR5 ;  /* 0x0000000585917c36 */ /* 0x040fe20008000000 */
[----:B------:R-:W-:Y:S01]  /*34c70*/  ISETP.LT.AND P1, PT, R144, UR14, !P1 ;  /* 0x0000000e90007c0c */ /* 0x000fe2000cf21270 */
[----:B------:R-:W-:Y:S01]  /*34c80*/  IMAD.WIDE R142, R133, 0x4, R134 ;  /* 0x00000004858e7825 */ /* 0x000fe200078e0286 */
[----:B------:R4:W-:Y:S01]  /*34c90*/  @P4 STG.E desc[UR16][R140.64], R69 ;  /* 0x000000458c004986 */ /* 0x0009e2000c101910 */
[----:B------:R-:W-:-:S02]  /*34ca0*/  ISETP.GE.AND P4, PT, R0, UR15, PT ;  /* 0x0000000f00007c0c */ /* 0x000fc4000bf86270 */
[----:B-1----:R-:W-:Y:S01]  /*34cb0*/  IMAD.WIDE R138, R133, 0x4, R2 ;  /* 0x00000004858a7825 */ /* 0x002fe200078e0202 */
[----:B------:R-:W-:Y:S01]  /*34cc0*/  @P5 STG.E desc[UR16][R142.64], R6 ;  /* 0x000000068e005986 */ /* 0x000fe2000c101910 */
[----:B------:R-:W-:Y:S02]  /*34cd0*/  ISETP.LT.AND P5, PT, R146, UR14, !P3 ;  /* 0x0000000e92007c0c */ /* 0x000fe4000dfa1270 */
[C---:B--2---:R-:W-:Y:S01]  /*34ce0*/  IMAD.WIDE R4, R145.reuse, 0x4, R134 ;  /* 0x0000000491047825 */ /* 0x044fe200078e0286 */
[----:B------:R1:W-:Y:S01]  /*34cf0*/  @P0 STG.E desc[UR16][R138.64], R70 ;  /* 0x000000468a000986 */ /* 0x0003e2000c101910 */
[----:B------:R-:W-:Y:S02]  /*34d00*/  ISETP.LT.AND P3, PT, R144, UR14, !P3 ;  /* 0x0000000e90007c0c */ /* 0x000fe4000df61270 */
[----:B------:R-:W-:Y:S01]  /*34d10*/  VIADD R0, R132, 0x7 ;  /* 0x0000000784007836 */ /* 0x000fe20000000000 */
[----:B------:R2:W-:Y:S01]  /*34d20*/  @P6 STG.E desc[UR16][R4.64], R7 ;  /* 0x0000000704006986 */ /* 0x0005e2000c101910 */
[C---:B----4-:R-:W-:Y:S01]  /*34d30*/  IMAD.WIDE R68, R145.reuse, 0x4, R2 ;  /* 0x0000000491447825 */ /* 0x050fe200078e0202 */
[----:B------:R-:W-:-:S02]  /*34d40*/  IADD3 R145, PT, PT, R145, UR5, RZ ;  /* 0x0000000591917c10 */ /* 0x000fc4000fffe0ff */
[----:B------:R-:W-:Y:S02]  /*34d50*/  ISETP.LT.AND P6, PT, R146, UR14, !P2 ;  /* 0x0000000e92007c0c */ /* 0x000fe4000d7c1270 */
[----:B------:R-:W-:Y:S01]  /*34d60*/  ISETP.GE.AND P0, PT, R0, UR15, PT ;  /* 0x0000000f00007c0c */ /* 0x000fe2000bf06270 */
[C---:B------:R-:W-:Y:S01]  /*34d70*/  VIADD R133, R145.reuse, UR5 ;  /* 0x0000000591857c36 */ /* 0x040fe20008000000 */
[----:B------:R4:W-:Y:S01]  /*34d80*/  @P1 STG.E desc[UR16][R68.64], R71 ;  /* 0x0000004744001986 */ /* 0x0009e2000c101910 */
[----:B------:R-:W-:Y:S01]  /*34d90*/  IMAD.WIDE R136, R145, 0x4, R134 ;  /* 0x0000000491887825 */ /* 0x000fe200078e0286 */
[----:B------:R-:W-:-:S03]  /*34da0*/  ISETP.LT.AND P2, PT, R144, UR14, !P2 ;  /* 0x0000000e90007c0c */ /* 0x000fc6000d741270 */
[----:B-1----:R-:W-:Y:S01]  /*34db0*/  IMAD.WIDE R138, R145, 0x4, R2 ;  /* 0x00000004918a7825 */ /* 0x002fe200078e0202 */
[----:B------:R-:W-:Y:S01]  /*34dc0*/  @P5 STG.E desc[UR16][R136.64], R8 ;  /* 0x0000000888005986 */ /* 0x000fe2000c101910 */
[----:B------:R-:W-:Y:S02]  /*34dd0*/  ISETP.LT.AND P5, PT, R146, UR14, !P4 ;  /* 0x0000000e92007c0c */ /* 0x000fe4000e7a1270 */
[C---:B--2---:R-:W-:Y:S01]  /*34de0*/  IMAD.WIDE R4, R133.reuse, 0x4, R134 ;  /* 0x0000000485047825 */ /* 0x044fe200078e0286 */
[----:B------:R-:W-:Y:S01]  /*34df0*/  @P3 STG.E desc[UR16][R138.64], R72 ;  /* 0x000000488a003986 */ /* 0x000fe2000c101910 */
[----:B------:R-:W-:Y:S02]  /*34e00*/  ISETP.LT.AND P4, PT, R144, UR14, !P4 ;  /* 0x0000000e90007c0c */ /* 0x000fe4000e781270 */
[C---:B----4-:R-:W-:Y:S01]  /*34e10*/  VIADD R71, R133.reuse, UR5 ;  /* 0x0000000585477c36 */ /* 0x050fe20008000000 */
[----:B------:R1:W-:Y:S01]  /*34e20*/  @P6 STG.E desc[UR16][R4.64], R9 ;  /* 0x0000000904006986 */ /* 0x0003e2000c101910 */
[----:B------:R-:W-:Y:S01]  /*34e30*/  VIADD R0, R132, 0x8 ;  /* 0x0000000884007836 */ /* 0x000fe20000000000 */
[----:B------:R-:W-:Y:S01]  /*34e40*/  ISETP.LT.AND P6, PT, R146, UR14, !P0 ;  /* 0x0000000e92007c0c */ /* 0x000fe2000c7c1270 */
[----:B------:R-:W-:Y:S01]  /*34e50*/  IMAD.WIDE R6, R133, 0x4, R2 ;  /* 0x0000000485067825 */ /* 0x000fe200078e0202 */
[----:B------:R-:W-:-:S02]  /*34e60*/  IADD3 R133, PT, PT, R71, UR5, RZ ;  /* 0x0000000547857c10 */ /* 0x000fc4000fffe0ff */
[----:B------:R-:W-:Y:S01]  /*34e70*/  ISETP.GE.AND P1, PT, R0, UR15, PT ;  /* 0x0000000f00007c0c */ /* 0x000fe2000bf26270 */
[C---:B------:R-:W-:Y:S01]  /*34e80*/  IMAD.WIDE R68, R71.reuse, 0x4, R134 ;  /* 0x0000000447447825 */ /* 0x040fe200078e0286 */
[----:B------:R-:W-:Y:S01]  /*34e90*/  IADD3 R0, PT, PT, R132, 0x9, RZ ;  /* 0x0000000984007810 */ /* 0x000fe20007ffe0ff */
[----:B------:R2:W-:Y:S01]  /*34ea0*/  @P2 STG.E desc[UR16][R6.64], R73 ;  /* 0x0000004906002986 */ /* 0x0005e2000c101910 */
[----:B------:R-:W-:Y:S01]  /*34eb0*/  ISETP.LT.AND P0, PT, R144, UR14, !P0 ;  /* 0x0000000e90007c0c */ /* 0x000fe2000c701270 */
[----:B------:R-:W-:Y:S01]  /*34ec0*/  IMAD.WIDE R70, R71, 0x4, R2 ;  /* 0x0000000447467825 */ /* 0x000fe200078e0202 */
[----:B------:R-:W-:Y:S01]  /*34ed0*/  ISETP.GE.AND P3, PT, R0, UR15, PT ;  /* 0x0000000f00007c0c */ /* 0x000fe2000bf66270 */
[----:B------:R-:W-:Y:S01]  /*34ee0*/  @P5 STG.E desc[UR16][R68.64], R10 ;  /* 0x0000000a44005986 */ /* 0x000fe2000c101910 */
[----:B------:R-:W-:Y:S01]  /*34ef0*/  ISETP.LT.AND P5, PT, R146, UR14, !P1 ;  /* 0x0000000e92007c0c */ /* 0x000fe2000cfa1270 */
[----:B-1----:R-:W-:Y:S01]  /*34f00*/  IMAD.WIDE R4, R133, 0x4, R134 ;  /* 0x0000000485047825 */ /* 0x002fe200078e0286 */
[----:B------:R-:W-:Y:S01]  /*34f10*/  ISETP.LT.AND P1, PT, R144, UR14, !P1 ;  /* 0x0000000e90007c0c */ /* 0x000fe2000cf21270 */
[----:B------:R1:W-:Y:S02]  /*34f20*/  @P4 STG.E desc[UR16][R70.64], R74 ;  /* 0x0000004a46004986 */ /* 0x0003e4000c101910 */
[----:B------:R-:W-:-:S02]  /*34f30*/  VIADD R0, R132, 0xa ;  /* 0x0000000a84007836 */ /* 0x000fc40000000000 */
[C---:B--2---:R-:W-:Y:S01]  /*34f40*/  IMAD.WIDE R6, R133.reuse, 0x4, R2 ;  /* 0x0000000485067825 */ /* 0x044fe200078e0202 */
[----:B------:R2:W-:Y:S01]  /*34f50*/  @P6 STG.E desc[UR16][R4.64], R11 ;  /* 0x0000000b04006986 */ /* 0x0005e2000c101910 */
[----:B------:R-:W-:Y:S02]  /*34f60*/  ISETP.LT.AND P6, PT, R146, UR14, !P3 ;  /* 0x0000000e92007c0c */ /* 0x000fe4000dfc1270 */
[----:B------:R-:W-:Y:S01]  /*34f70*/  VIADD R133, R133, UR5 ;  /* 0x0000000585857c36 */ /* 0x000fe20008000000 */
[----:B------:R-:W-:Y:S01]  /*34f80*/  ISETP.GE.AND P2, PT, R0, UR15, PT ;  /* 0x0000000f00007c0c */ /* 0x000fe2000bf46270 */
[----:B------:R-:W-:Y:S01]  /*34f90*/  VIADD R0, R132, 0xb ;  /* 0x0000000b84007836 */ /* 0x000fe20000000000 */
[----:B------:R4:W-:Y:S01]  /*34fa0*/  @P0 STG.E desc[UR16][R6.64], R75 ;  /* 0x0000004b06000986 */ /* 0x0009e2000c101910 */
[C---:B-1----:R-:W-:Y:S01]  /*34fb0*/  VIADD R71, R133.reuse, UR5 ;  /* 0x0000000585477c36 */ /* 0x042fe20008000000 */
[----:B------:R-:W-:Y:S01]  /*34fc0*/  ISETP.LT.AND P3, PT, R144, UR14, !P3 ;  /* 0x0000000e90007c0c */ /* 0x000fe2000df61270 */
[----:B------:R-:W-:Y:S01]  /*34fd0*/  IMAD.WIDE R8, R133, 0x4, R134 ;  /* 0x0000000485087825 */ /* 0x000fe200078e0286 */
[----:B------:R-:W-:-:S02]  /*34fe0*/  ISETP.GE.AND P4, PT, R0, UR15, PT ;  /* 0x0000000f00007c0c */ /* 0x000fc4000bf86270 */
[----:B--2---:R-:W-:Y:S01]  /*34ff0*/  IADD3 R11, PT, PT, R71, UR5, RZ ;  /* 0x00000005470b7c10 */ /* 0x004fe2000fffe0ff */
[----:B------:R-:W-:Y:S01]  /*35000*/  IMAD.WIDE R68, R133, 0x4, R2 ;  /* 0x0000000485447825 */ /* 0x000fe200078e0202 */
[----:B------:R-:W-:Y:S01]  /*35010*/  @P5 STG.E desc[UR16][R8.64], R12 ;  /* 0x0000000c08005986 */ /* 0x000fe2000c101910 */
[----:B------:R-:W-:Y:S02]  /*35020*/  ISETP.LT.AND P5, PT, R146, UR14, !P2 ;  /* 0x0000000e92007c0c */ /* 0x000fe4000d7a1270 */
[C---:B------:R-:W-:Y:S01]  /*35030*/  IMAD.WIDE R4, R71.reuse, 0x4, R134 ;  /* 0x0000000447047825 */ /* 0x040fe200078e0286 */
[----:B------:R1:W-:Y:S01]  /*35040*/  @P1 STG.E desc[UR16][R68.64], R76 ;  /* 0x0000004c44001986 */ /* 0x0003e2000c101910 */
[----:B------:R-:W-:Y:S02]  /*35050*/  ISETP.LT.AND P2, PT, R144, UR14, !P2 ;  /* 0x0000000e90007c0c */ /* 0x000fe4000d741270 */
[----:B------:R-:W-:Y:S01]  /*35060*/  IADD3 R0, PT, PT, R132, 0xc, RZ ;  /* 0x0000000c84007810 */ /* 0x000fe20007ffe0ff */
[----:B------:R2:W-:Y:S01]  /*35070*/  @P6 STG.E desc[UR16][R4.64], R13 ;  /* 0x0000000d04006986 */ /* 0x0005e2000c101910 */
[----:B------:R-:W-:Y:S01]  /*35080*/  ISETP.LT.AND P6, PT, R146, UR14, !P4 ;  /* 0x0000000e92007c0c */ /* 0x000fe2000e7c1270 */
[----:B----4-:R-:W-:Y:S01]  /*35090*/  IMAD.WIDE R6, R71, 0x4, R2 ;  /* 0x0000000447067825 */ /* 0x010fe200078e0202 */
[----:B------:R-:W-:-:S02]  /*350a0*/  ISETP.GE.AND P0, PT, R0, UR15, PT ;  /* 0x0000000f00007c0c */ /* 0x000fc4000bf06270 */
[----:B------:R-:W-:Y:S01]  /*350b0*/  ISETP.LT.AND P4, PT, R144, UR14, !P4 ;  /* 0x0000000e90007c0c */ /* 0x000fe2000e781270 */
[----:B------:R-:W-:Y:S01]  /*350c0*/  VIADD R0, R132, 0xd ;  /* 0x0000000d84007836 */ /* 0x000fe20000000000 */
[----:B------:R4:W-:Y:S01]  /*350d0*/  @P3 STG.E desc[UR16][R6.64], R77 ;  /* 0x0000004d06003986 */ /* 0x0009e2000c101910 */
[C---:B-1----:R-:W-:Y:S02]  /*350e0*/  VIADD R69, R11.reuse, UR5 ;  /* 0x000000050b457c36 */ /* 0x042fe40008000000 */
[----:B------:R-:W-:Y:S01]  /*350f0*/  IMAD.WIDE R8, R11, 0x4, R134 ;  /* 0x000000040b087825 */ /* 0x000fe200078e0286 */
[----:B------:R-:W-:-:S03]  /*35100*/  ISETP.GE.AND P1, PT, R0, UR15, PT ;  /* 0x0000000f00007c0c */ /* 0x000fc6000bf26270 */
[----:B------:R-:W-:Y:S01]  /*35110*/  IMAD.WIDE R10, R11, 0x4, R2 ;  /* 0x000000040b0a7825 */ /* 0x000fe200078e0202 */
[----:B------:R1:W-:Y:S01]  /*35120*/  @P5 STG.E desc[UR16][R8.64], R14 ;  /* 0x0000000e08005986 */ /* 0x0003e2000c101910 */
[----:B------:R-:W-:Y:S02]  /*35130*/  ISETP.LT.AND P5, PT, R146, UR14, !P0 ;  /* 0x0000000e92007c0c */ /* 0x000fe4000c7a1270 */
[C---:B--2---:R-:W-:Y:S01]  /*35140*/  IMAD.WIDE R4, R69.reuse, 0x4, R134 ;  /* 0x0000000445047825 */ /* 0x044fe200078e0286 */
[----:B------:R2:W-:Y:S01]  /*35150*/  @P2 STG.E desc[UR16][R10.64], R78 ;  /* 0x0000004e0a002986 */ /* 0x0005e2000c101910 */
[----:B------:R-:W-:Y:S02]  /*35160*/  ISETP.LT.AND P0, PT, R144, UR14, !P0 ;  /* 0x0000000e90007c0c */ /* 0x000fe4000c701270 */
[----:B----4-:R-:W-:Y:S01]  /*35170*/  IMAD.WIDE R6, R69, 0x4, R2 ;  /* 0x0000000445067825 */ /* 0x010fe200078e0202 */
[----:B------:R4:W-:Y:S01]  /*35180*/  @P6 STG.E desc[UR16][R4.64], R15 ;  /* 0x0000000f04006986 */ /* 0x0009e2000c101910 */
[----:B------:R-:W-:-:S02]  /*35190*/  ISETP.LT.AND P6, PT, R146, UR14, !P1 ;  /* 0x0000000e92007c0c */ /* 0x000fc4000cfc1270 */
[----:B------:R-:W-:Y:S01]  /*351a0*/  VIADD R69, R69, UR5 ;  /* 0x0000000545457c36 */ /* 0x000fe20008000000 */
[----:B------:R5:W-:Y:S01]  /*351b0*/  @P4 STG.E desc[UR16][R6.64], R79 ;  /* 0x0000004f06004986 */ /* 0x000be2000c101910 */
[----:B------:R-:W-:Y:S01]  /*351c0*/  VIADD R0, R132, 0xe ;  /* 0x0000000e84007836 */ /* 0x000fe20000000000 */
[----:B------:R-:W-:Y:S01]  /*351d0*/  ISETP.LT.AND P1, PT, R144, UR14, !P1 ;  /* 0x0000000e90007c0c */ /* 0x000fe2000cf21270 */
[C---:B-1----:R-:W-:Y:S01]  /*351e0*/  IMAD.WIDE R8, R69.reuse, 0x4, R134 ;  /* 0x0000000445087825 */ /* 0x042fe200078e0286 */
[C---:B------:R-:W-:Y:S02]  /*351f0*/  IADD3 R13, PT, PT, R69.reuse, UR5, RZ ;  /* 0x00000005450d7c10 */ /* 0x040fe4000fffe0ff */
[----:B------:R-:W-:Y:S01]  /*35200*/  ISETP.GE.AND P3, PT, R0, UR15, PT ;  /* 0x0000000f00007c0c */ /* 0x000fe2000bf66270 */
[----:B--2---:R-:W-:Y:S01]  /*35210*/  IMAD.WIDE R10, R69, 0x4, R2 ;  /* 0x00000004450a7825 */ /* 0x004fe200078e0202 */
[----:B------:R-:W-:Y:S01]  /*35220*/  IADD3 R0, PT, PT, R132, 0xf, RZ ;  /* 0x0000000f84007810 */ /* 0x000fe20007ffe0ff */
[----:B------:R1:W-:Y:S01]  /*35230*/  @P5 STG.E desc[UR16][R8.64], R16 ;  /* 0x0000001008005986 */ /* 0x0003e2000c101910 */
[----:B------:R-:W-:Y:S01]  /*35240*/  ISETP.LT.AND P5, PT, R146, UR14, !P3 ;  /* 0x0000000e92007c0c */ /* 0x000fe2000dfa1270 */
[----:B----4-:R-:W-:Y:S01]  /*35250*/  IMAD.WIDE R4, R13, 0x4, R134 ;  /* 0x000000040d047825 */ /* 0x010fe200078e0286 */
[----:B------:R-:W-:Y:S01]  /*35260*/  ISETP.GE.AND P2, PT, R0, UR15, PT ;  /* 0x0000000f00007c0c */ /* 0x000fe2000bf46270 */
[----:B------:R2:W-:Y:S01]  /*35270*/  @P0 STG.E desc[UR16][R10.64], R80 ;  /* 0x000000500a000986 */ /* 0x0005e2000c101910 */
[----:B------:R-:W-:Y:S01]  /*35280*/  ISETP.LT.AND P3, PT, R144, UR14, !P3 ;  /* 0x0000000e90007c0c */ /* 0x000fe2000df61270 */
[----:B------:R-:W-:-:S02]  /*35290*/  VIADD R0, R132, 0x10 ;  /* 0x0000001084007836 */ /* 0x000fc40000000000 */
[C---:B-----5:R-:W-:Y:S01]  /*352a0*/  IMAD.WIDE R6, R13.reuse, 0x4, R2 ;  /* 0x000000040d067825 */ /* 0x060fe200078e0202 */
[----:B------:R4:W-:Y:S01]  /*352b0*/  @P6 STG.E desc[UR16][R4.64], R17 ;  /* 0x0000001104006986 */ /* 0x0009e2000c101910 */
[----:B------:R-:W-:Y:S02]  /*352c0*/  ISETP.LT.AND P6, PT, R146, UR14, !P2 ;  /* 0x0000000e92007c0c */ /* 0x000fe4000d7c1270 */
[----:B------:R-:W-:Y:S01]  /*352d0*/  VIADD R13, R13, UR5 ;  /* 0x000000050d0d7c36 */ /* 0x000fe20008000000 */
[----:B------:R-:W-:Y:S01]  /*352e0*/  ISETP.GE.AND P4, PT, R0, UR15, PT ;  /* 0x0000000f00007c0c */ /* 0x000fe2000bf86270 */
[----:B------:R-:W-:Y:S01]  /*352f0*/  VIADD R0, R132, 0x11 ;  /* 0x0000001184007836 */ /* 0x000fe20000000000 */
[----:B------:R5:W-:Y:S01]  /*35300*/  @P1 STG.E desc[UR16][R6.64], R81 ;  /* 0x0000005106001986 */ /* 0x000be2000c101910 */
[C---:B------:R-:W-:Y:S01]  /*35310*/  VIADD R15, R13.reuse, UR5 ;  /* 0x000000050d0f7c36 */ /* 0x040fe20008000000 */
[----:B------:R-:W-:Y:S01]  /*35320*/  ISETP.LT.AND P2, PT, R144, UR14, !P2 ;  /* 0x0000000e90007c0c */ /* 0x000fe2000d741270 */
[----:B-1----:R-:W-:Y:S01]  /*35330*/  IMAD.WIDE R8, R13, 0x4, R134 ;  /* 0x000000040d087825 */ /* 0x002fe200078e0286 */
[----:B------:R-:W-:-:S02]  /*35340*/  ISETP.GE.AND P0, PT, R0, UR15, PT ;  /* 0x0000000f00007c0c */ /* 0x000fc4000bf06270 */
[----:B------:R-:W-:Y:S01]  /*35350*/  IADD3 R0, PT, PT, R132, 0x12, RZ ;  /* 0x0000001284007810 */ /* 0x000fe20007ffe0ff */
[----:B--2---:R-:W-:Y:S01]  /*35360*/  IMAD.WIDE R10, R13, 0x4, R2 ;  /* 0x000000040d0a7825 */ /* 0x004fe200078e0202 */
[----:B------:R1:W-:Y:S01]  /*35370*/  @P5 STG.E desc[UR16][R8.64], R18 ;  /* 0x0000001208005986 */ /* 0x0003e2000c101910 */
[----:B------:R-:W-:Y:S02]  /*35380*/  ISETP.LT.AND P5, PT, R146, UR14, !P4 ;  /* 0x0000000e92007c0c */ /* 0x000fe4000e7a1270 */
[C---:B----4-:R-:W-:Y:S01]  /*35390*/  IMAD.WIDE R4, R15.reuse, 0x4, R134 ;  /* 0x000000040f047825 */ /* 0x050fe200078e0286 */
[----:B------:R2:W-:Y:S01]  /*353a0*/  @P3 STG.E desc[UR16][R10.64], R82 ;  /* 0x000000520a003986 */ /* 0x0005e2000c101910 */
[----:B------:R-:W-:Y:S02]  /*353b0*/  ISETP.LT.AND P4, PT, R144, UR14, !P4 ;  /* 0x0000000e90007c0c */ /* 0x000fe4000e781270 */
[C---:B-----5:R-:W-:Y:S01]  /*353c0*/  IMAD.WIDE R6, R15.reuse, 0x4, R2 ;  /* 0x000000040f067825 */ /* 0x060fe200078e0202 */
[----:B------:R-:W-:Y:S01]  /*353d0*/  IADD3 R15, PT, PT, R15, UR5, RZ ;  /* 0x000000050f0f7c10 */ /* 0x000fe2000fffe0ff */
[----:B------:R4:W-:Y:S01]  /*353e0*/  @P6 STG.E desc[UR16][R4.64], R19 ;  /* 0x0000001304006986 */ /* 0x0009e2000c101910 */
[----:B------:R-:W-:-:S02]  /*353f0*/  ISETP.LT.AND P6, PT, R146, UR14, !P0 ;  /* 0x0000000e92007c0c */ /* 0x000fc4000c7c1270 */
[----:B------:R-:W-:Y:S01]  /*35400*/  ISETP.GE.AND P1, PT, R0, UR15, PT ;  /* 0x0000000f00007c0c */ /* 0x000fe2000bf26270 */
[C---:B------:R-:W-:Y:S01]  /*35410*/  VIADD R13, R15.reuse, UR5 ;  /* 0x000000050f0d7c36 */ /* 0x040fe20008000000 */
[----:B------:R5:W-:Y:S01]  /*35420*/  @P2 STG.E desc[UR16][R6.64], R83 ;  /* 0x0000005306002986 */ /* 0x000be2000c101910 */
[----:B------:R-:W-:Y:S01]  /*35430*/  VIADD R0, R132, 0x13 ;  /* 0x0000001384007836 */ /* 0x000fe20000000000 */
[----:B------:R-:W-:Y:S01]  /*35440*/  ISETP.LT.AND P0, PT, R144, UR14, !P0 ;  /* 0x0000000e90007c0c */ /* 0x000fe2000c701270 */
[----:B-1----:R-:W-:-:S03]  /*35450*/  IMAD.WIDE R8, R15, 0x4, R134 ;  /* 0x000000040f087825 */ /* 0x002fc600078e0286 */
[----:B------:R-:W-:Y:S01]  /*35460*/  ISETP.GE.AND P3, PT, R0, UR15, PT ;  /* 0x0000000f00007c0c */ /* 0x000fe2000bf66270 */
[----:B--2---:R-:W-:Y:S01]  /*35470*/  IMAD.WIDE R10, R15, 0x4, R2 ;  /* 0x000000040f0a7825 */ /* 0x004fe200078e0202 */
[----:B------:R1:W-:Y:S01]  /*35480*/  @P5 STG.E desc[UR16][R8.64], R20 ;  /* 0x0000001408005986 */ /* 0x0003e2000c101910 */
[----:B------:R-:W-:Y:S02]  /*35490*/  ISETP.LT.AND P5, PT, R146, UR14, !P1 ;  /* 0x0000000e92007c0c */ /* 0x000fe4000cfa1270 */
[C---:B----4-:R-:W-:Y:S01]  /*354a0*/  IMAD.WIDE R4, R13.reuse, 0x4, R134 ;  /* 0x000000040d047825 */ /* 0x050fe200078e0286 */
[----:B------:R2:W-:Y:S01]  /*354b0*/  @P4 STG.E desc[UR16][R10.64], R84 ;  /* 0x000000540a004986 */ /* 0x0005e2000c101910 */
[----:B------:R-:W-:Y:S02]  /*354c0*/  ISETP.LT.AND P1, PT, R144, UR14, !P1 ;  /* 0x0000000e90007c0c */ /* 0x000fe4000cf21270 */
[----:B-----5:R-:W-:Y:S01]  /*354d0*/  IMAD.WIDE R6, R13, 0x4, R2 ;  /* 0x000000040d067825 */ /* 0x020fe200078e0202 */
        /* <DEDUP_REMOVED lines=96> */
[----:B------:R-:W-:Y:S01]  /*35ae0*/  ISETP.LT.AND P3, PT, R144, UR14, !P3 ;  /* 0x0000000e90007c0c */ /* 0x000fe2000df61270 */
[----:B------:R-:W-:Y:S01]  /*35af0*/  VIADD R0, R132, 0x1f ;  /* 0x0000001f84007836 */ /* 0x000fe20000000000 */
[----:B------:R5:W-:Y:S01]  /*35b00*/  @P0 STG.E desc[UR16][R6.64], R95 ;  /* 0x0000005f06000986 */ /* 0x000be2000c101910 */
        /* <DEDUP_REMOVED lines=12> */
[----:B------:R-:W-:Y:S01]  /*35bd0*/  ISETP.LT.AND P4, PT, R144, UR14, !P4 ;  /* 0x0000000e90007c0c */ /* 0x000fe2000e781270 */
[----:B------:R-:W-:Y:S01]  /*35be0*/  VIADD R0, R132, 0x20 ;  /* 0x0000002084007836 */ /* 0x000fe20000000000 */
[----:B------:R5:W-:Y:S01]  /*35bf0*/  @P3 STG.E desc[UR16][R6.64], R97 ;  /* 0x0000006106003986 */ /* 0x000be2000c101910 */
[C---:B-1----:R-:W-:Y:S01]  /*35c00*/  IMAD.WIDE R8, R13.reuse, 0x4, R134 ;  /* 0x000000040d087825 */ /* 0x042fe200078e0286 */
[C---:B------:R-:W-:Y:S02]  /*35c10*/  IADD3 R15, PT, PT, R13.reuse, UR5, RZ ;  /* 0x000000050d0f7c10 */ /* 0x040fe4000fffe0ff */
[----:B------:R-:W-:Y:S01]  /*35c20*/  ISETP.GE.AND P0, PT, R0, UR15, PT ;  /* 0x0000000f00007c0c */ /* 0x000fe2000bf06270 */
[----:B--2---:R-:W-:Y:S01]  /*35c30*/  IMAD.WIDE R10, R13, 0x4, R2 ;  /* 0x000000040d0a7825 */ /* 0x004fe200078e0202 */
[----:B------:R-:W-:Y:S01]  /*35c40*/  IADD3 R0, PT, PT, R132, 0x21, RZ ;  /* 0x0000002184007810 */ /* 0x000fe20007ffe0ff */
[----:B------:R1:W-:Y:S01]  /*35c50*/  @P5 STG.E desc[UR16][R8.64], R34 ;  /* 0x0000002208005986 */ /* 0x0003e2000c101910 */
[----:B------:R-:W-:Y:S01]  /*35c60*/  ISETP.LT.AND P5, PT, R146, UR14, !P0 ;  /* 0x0000000e92007c0c */ /* 0x000fe2000c7a1270 */
[C---:B----4-:R-:W-:Y:S01]  /*35c70*/  IMAD.WIDE R4, R15.reuse, 0x4, R134 ;  /* 0x000000040f047825 */ /* 0x050fe200078e0286 */
[----:B------:R-:W-:Y:S01]  /*35c80*/  ISETP.GE.AND P1, PT, R0, UR15, PT ;  /* 0x0000000f00007c0c */ /* 0x000fe2000bf26270 */
[----:B------:R2:W-:Y:S01]  /*35c90*/  @P2 STG.E desc[UR16][R10.64], R98 ;  /* 0x000000620a002986 */ /* 0x0005e2000c101910 */
[----:B------:R-:W-:Y:S01]  /*35ca0*/  ISETP.LT.AND P0, PT, R144, UR14, !P0 ;  /* 0x0000000e90007c0c */ /* 0x000fe2000c701270 */
[----:B-----5:R-:W-:-:S02]  /*35cb0*/  IMAD.WIDE R6, R15, 0x4, R2 ;  /* 0x000000040f067825 */ /* 0x020fc400078e0202 */
[----:B------:R4:W-:Y:S01]  /*35cc0*/  @P6 STG.E desc[UR16][R4.64], R35 ;  /* 0x0000002304006986 */ /* 0x0009e2000c101910 */
[----:B------:R-:W-:Y:S01]  /*35cd0*/  ISETP.LT.AND P6, PT, R144, UR14, !P1 ;  /* 0x0000000e90007c0c */ /* 0x000fe2000cfc1270 */
[----:B------:R-:W-:Y:S02]  /*35ce0*/  VIADD R0, R132, 0x22 ;  /* 0x0000002284007836 */ /* 0x000fe40000000000 */
[----:B------:R5:W-:Y:S01]  /*35cf0*/  @P4 STG.E desc[UR16][R6.64], R99 ;  /* 0x0000006306004986 */ /* 0x000be2000c101910 */
[----:B------:R-:W-:Y:S01]  /*35d00*/  VIADD R15, R15, UR5 ;  /* 0x000000050f0f7c36 */ /* 0x000fe20008000000 */
[----:B------:R-:W-:Y:S02]  /*35d10*/  ISETP.LT.AND P4, PT, R146, UR14, !P1 ;  /* 0x0000000e92007c0c */ /* 0x000fe4000cf81270 */
[----:B------:R-:W-:Y:S01]  /*35d20*/  ISETP.GE.AND P3, PT, R0, UR15, PT ;  /* 0x0000000f00007c0c */ /* 0x000fe2000bf66270 */
[----:B------:R-:W-:Y:S02]  /*35d30*/  VIADD R13, R15, UR5 ;  /* 0x000000050f0d7c36 */ /* 0x000fe40008000000 */
[----:B------:R-:W-:-:S02]  /*35d40*/  VIADD R0, R132, 0x23 ;  /* 0x0000002384007836 */ /* 0x000fc40000000000 */
        /* <DEDUP_REMOVED lines=11> */
[----:B------:R-:W-:-:S02]  /*35e00*/  IADD3 R0, PT, PT, R132, 0x24, RZ ;  /* 0x0000002484007810 */ /* 0x000fc40007ffe0ff */
[----:B------:R-:W-:Y:S01]  /*35e10*/  ISETP.LT.AND P4, PT, R146, UR14, !P2 ;  /* 0x0000000e92007c0c */ /* 0x000fe2000d781270 */
[----:B------:R5:W-:Y:S01]  /*35e20*/  @P6 STG.E desc[UR16][R6.64], R101 ;  /* 0x0000006506006986 */ /* 0x000be2000c101910 */
[----:B------:R-:W-:Y:S01]  /*35e30*/  ISETP.LT.AND P6, PT, R144, UR14, !P2 ;  /* 0x0000000e90007c0c */ /* 0x000fe2000d7c1270 */
[C---:B------:R-:W-:Y:S01]  /*35e40*/  VIADD R15, R13.reuse, UR5 ;  /* 0x000000050d0f7c36 */ /* 0x040fe20008000000 */
[----:B------:R-:W-:Y:S01]  /*35e50*/  ISETP.GE.AND P1, PT, R0, UR15, PT ;  /* 0x0000000f00007c0c */ /* 0x000fe2000bf26270 */
[----:B------:R-:W-:Y:S02]  /*35e60*/  VIADD R0, R132, 0x25 ;  /* 0x0000002584007836 */ /* 0x000fe40000000000 */
        /* <DEDUP_REMOVED lines=30> */
[----:B------:R-:W-:Y:S01]  /*36050*/  VIADD R13, R13, UR5 ;  /* 0x000000050d0d7c36 */ /* 0x000fe20008000000 */
[----:B------:R5:W-:Y:S01]  /*36060*/  @P6 STG.E desc[UR16][R6.64], R105 ;  /* 0x0000006906006986 */ /* 0x000be2000c101910 */
        /* <DEDUP_REMOVED lines=162> */
[----:B------:R5:W-:Y:S01]  /*36a90*/  @P6 STG.E desc[UR16][R6.64], R123 ;  /* 0x0000007b06006986 */ /* 0x000be2000c101910 */
[----:B------:R-:W-:Y:S01]  /*36aa0*/  VIADD R0, R132, 0x3b ;  /* 0x0000003b84007836 */ /* 0x000fe20000000000 */
[----:B------:R-:W-:Y:S01]  /*36ab0*/  ISETP.LT.AND P6, PT, R144, UR14, !P1 ;  /* 0x0000000e90007c0c */ /* 0x000fe2000cfc1270 */
[C---:B------:R-:W-:Y:S02]  /*36ac0*/  VIADD R13, R15.reuse, UR5 ;  /* 0x000000050f0d7c36 */ /* 0x040fe40008000000 */
[----:B-1----:R-:W-:Y:S01]  /*36ad0*/  IMAD.WIDE R8, R15, 0x4, R134 ;  /* 0x000000040f087825 */ /* 0x002fe200078e0286 */
[----:B------:R-:W-:-:S02]  /*36ae0*/  ISETP.GE.AND P2, PT, R0, UR15, PT ;  /* 0x0000000f00007c0c */ /* 0x000fc4000bf46270 */
[----:B------:R-:W-:Y:S01]  /*36af0*/  IADD3 R0, PT, PT, R132, 0x3c, RZ ;  /* 0x0000003c84007810 */ /* 0x000fe20007ffe0ff */
[----:B--2---:R-:W-:Y:S01]  /*36b00*/  IMAD.WIDE R10, R15, 0x4, R2 ;  /* 0x000000040f0a7825 */ /* 0x004fe200078e0202 */
[----:B------:R1:W-:Y:S01]  /*36b10*/  @P5 STG.E desc[UR16][R8.64], R60 ;  /* 0x0000003c08005986 */ /* 0x0003e2000c101910 */
[----:B------:R-:W-:Y:S02]  /*36b20*/  ISETP.LT.AND P5, PT, R146, UR14, !P3 ;  /* 0x0000000e92007c0c */ /* 0x000fe4000dfa1270 */
[C---:B----4-:R-:W-:Y:S01]  /*36b30*/  IMAD.WIDE R4, R13.reuse, 0x4, R134 ;  /* 0x000000040d047825 */ /* 0x050fe200078e0286 */
[----:B------:R-:W-:Y:S01]  /*36b40*/  ISETP.GE.AND P1, PT, R0, UR15, PT ;  /* 0x0000000f00007c0c */ /* 0x000fe2000bf26270 */
[----:B------:R-:W-:Y:S01]  /*36b50*/  @P0 STG.E desc[UR16][R10.64], R124 ;  /* 0x0000007c0a000986 */ /* 0x000fe2000c101910 */
[----:B------:R-:W-:Y:S01]  /*36b60*/  ISETP.LT.AND P3, PT, R144, UR14, !P3 ;  /* 0x0000000e90007c0c */ /* 0x000fe2000df61270 */
[C---:B-----5:R-:W-:Y:S01]  /*36b70*/  IMAD.WIDE R6, R13.reuse, 0x4, R2 ;  /* 0x000000040d067825 */ /* 0x060fe200078e0202 */
[----:B------:R-:W-:Y:S01]  /*36b80*/  IADD3 R13, PT, PT, R13, UR5, RZ ;  /* 0x000000050d0d7c10 */ /* 0x000fe2000fffe0ff */
[----:B------:R2:W-:Y:S01]  /*36b90*/  @P4 STG.E desc[UR16][R4.64], R61 ;  /* 0x0000003d04004986 */ /* 0x0005e2000c101910 */
[----:B------:R-:W-:Y:S01]  /*36ba0*/  ISETP.LT.AND P4, PT, R146, UR14, !P2 ;  /* 0x0000000e92007c0c */ /* 0x000fe2000d781270 */
[----:B------:R-:W-:Y:S01]  /*36bb0*/  VIADD R0, R132, 0x3d ;  /* 0x0000003d84007836 */ /* 0x000fe20000000000 */
[----:B------:R-:W-:Y:S01]  /*36bc0*/  ISETP.LT.AND P2, PT, R144, UR14, !P2 ;  /* 0x0000000e90007c0c */ /* 0x000fe2000d741270 */
[C---:B------:R-:W-:Y:S01]  /*36bd0*/  VIADD R15, R13.reuse, UR5 ;  /* 0x000000050d0f7c36 */ /* 0x040fe20008000000 */
[----:B------:R4:W-:Y:S01]  /*36be0*/  @P6 STG.E desc[UR16][R6.64], R125 ;  /* 0x0000007d06006986 */ /* 0x0009e2000c101910 */
[----:B------:R-:W-:Y:S01]  /*36bf0*/  ISETP.LT.AND P6, PT, R146, UR14, !P1 ;  /* 0x0000000e92007c0c */ /* 0x000fe2000cfc1270 */
[----:B-1----:R-:W-:Y:S01]  /*36c00*/  IMAD.WIDE R8, R13, 0x4, R134 ;  /* 0x000000040d087825 */ /* 0x002fe200078e0286 */
[----:B------:R-:W-:-:S02]  /*36c10*/  ISETP.GE.AND P0, PT, R0, UR15, PT ;  /* 0x0000000f00007c0c */ /* 0x000fc4000bf06270 */
[----:B------:R-:W-:Y:S01]  /*36c20*/  IADD3 R17, PT, PT, R15, UR5, RZ ;  /* 0x000000050f117c10 */ /* 0x000fe2000fffe0ff */
[----:B------:R-:W-:Y:S01]  /*36c30*/  VIADD R0, R132, 0x3e ;  /* 0x0000003e84007836 */ /* 0x000fe20000000000 */
[----:B------:R1:W-:Y:S01]  /*36c40*/  @P5 STG.E desc[UR16][R8.64], R62 ;  /* 0x0000003e08005986 */ /* 0x0003e2000c101910 */
[----:B--2---:R-:W-:Y:S01]  /*36c50*/  IMAD.WIDE R4, R13, 0x4, R2 ;  /* 0x000000040d047825 */ /* 0x004fe200078e0202 */
[----:B------:R-:W-:Y:S02]  /*36c60*/  ISETP.LT.AND P1, PT, R144, UR14, !P1 ;  /* 0x0000000e90007c0c */ /* 0x000fe4000cf21270 */
[----:B------:R-:W-:Y:S01]  /*36c70*/  ISETP.GE.AND P5, PT, R0, UR15, PT ;  /* 0x0000000f00007c0c */ /* 0x000fe2000bfa6270 */
[C---:B----4-:R-:W-:Y:S01]  /*36c80*/  IMAD.WIDE R6, R15.reuse, 0x4, R134 ;  /* 0x000000040f067825 */ /* 0x050fe200078e0286 */
[----:B------:R2:W-:Y:S03]  /*36c90*/  @P3 STG.E desc[UR16][R4.64], R126 ;  /* 0x0000007e04003986 */ /* 0x0005e6000c101910 */
[----:B------:R-:W-:Y:S01]  /*36ca0*/  IMAD.WIDE R10, R15, 0x4, R2 ;  /* 0x000000040f0a7825 */ /* 0x000fe200078e0202 */
[----:B------:R4:W-:Y:S01]  /*36cb0*/  @P4 STG.E desc[UR16][R6.64], R63 ;  /* 0x0000003f06004986 */ /* 0x0009e2000c101910 */
[----:B------:R-:W-:-:S02]  /*36cc0*/  ISETP.LT.AND P4, PT, R146, UR14, !P5 ;  /* 0x0000000e92007c0c */ /* 0x000fc4000ef81270 */
[C---:B------:R-:W-:Y:S01]  /*36cd0*/  IMAD.WIDE R12, R17.reuse, 0x4, R134 ;  /* 0x00000004110c7825 */ /* 0x040fe200078e0286 */
[----:B------:R5:W-:Y:S01]  /*36ce0*/  @P2 STG.E desc[UR16][R10.64], R127 ;  /* 0x0000007f0a002986 */ /* 0x000be2000c101910 */
[----:B------:R-:W-:Y:S02]  /*36cf0*/  ISETP.LT.AND P5, PT, R144, UR14, !P5 ;  /* 0x0000000e90007c0c */ /* 0x000fe4000efa1270 */
[----:B------:R-:W-:Y:S01]  /*36d00*/  VIADD R132, R132, 0x3f ;  /* 0x0000003f84847836 */ /* 0x000fe20000000000 */
[----:B------:R3:W-:Y:S01]  /*36d10*/  @P6 STG.E desc[UR16][R12.64], R64 ;  /* 0x000000400c006986 */ /* 0x0007e2000c101910 */
[C---:B-1----:R-:W-:Y:S01]  /*36d20*/  VIADD R9, R17.reuse, UR5 ;  /* 0x0000000511097c36 */ /* 0x042fe20008000000 */
[----:B------:R-:W-:Y:S01]  /*36d30*/  ISETP.LT.AND P6, PT, R146, UR14, !P0 ;  /* 0x0000000e92007c0c */ /* 0x000fe2000c7c1270 */
[----:B--2---:R-:W-:Y:S01]  /*36d40*/  IMAD.WIDE R4, R17, 0x4, R2 ;  /* 0x0000000411047825 */ /* 0x004fe200078e0202 */
[----:B------:R-:W-:Y:S02]  /*36d50*/  ISETP.GE.AND P3, PT, R132, UR15, PT ;  /* 0x0000000f84007c0c */ /* 0x000fe4000bf66270 */
[----:B------:R-:W-:Y:S01]  /*36d60*/  ISETP.LT.AND P0, PT, R144, UR14, !P0 ;  /* 0x0000000e90007c0c */ /* 0x000fe2000c701270 */
[C---:B----4-:R-:W-:Y:S01]  /*36d70*/  IMAD.WIDE R6, R9.reuse, 0x4, R134 ;  /* 0x0000000409067825 */ /* 0x050fe200078e0286 */
[C---:B------:R-:W-:Y:S01]  /*36d80*/  IADD3 R15, PT, PT, R9.reuse, UR5, RZ ;  /* 0x00000005090f7c10 */ /* 0x040fe2000fffe0ff */
[----:B------:R1:W-:Y:S01]  /*36d90*/  @P1 STG.E desc[UR16][R4.64], R128 ;  /* 0x0000008004001986 */ /* 0x0003e2000c101910 */
[----:B------:R-:W-:Y:S01]  /*36da0*/  ISETP.LT.AND P2, PT, R146, UR14, !P3 ;  /* 0x0000000e92007c0c */ /* 0x000fe2000df41270 */
[----:B------:R-:W-:Y:S01]  /*36db0*/  IMAD.WIDE R8, R9, 0x4, R2 ;  /* 0x0000000409087825 */ /* 0x000fe200078e0202 */
[----:B------:R-:W-:-:S03]  /*36dc0*/  ISETP.LT.AND P3, PT, R144, UR14, !P3 ;  /* 0x0000000e90007c0c */ /* 0x000fc6000df61270 */
[C---:B------:R-:W-:Y:S01]  /*36dd0*/  VIADD R17, R15.reuse, UR5 ;  /* 0x000000050f117c36 */ /* 0x040fe20008000000 */
[----:B------:R1:W-:Y:S01]  /*36de0*/  @P6 STG.E desc[UR16][R6.64], R65 ;  /* 0x0000004106006986 */ /* 0x0003e2000c101910 */
[----:B-----5:R-:W-:-:S03]  /*36df0*/  IMAD.WIDE R10, R15, 0x4, R134 ;  /* 0x000000040f0a7825 */ /* 0x020fc600078e0286 */
[----:B------:R1:W-:Y:S01]  /*36e00*/  @P0 STG.E desc[UR16][R8.64], R129 ;  /* 0x0000008108000986 */ /* 0x0003e2000c101910 */
[----:B---3--:R-:W-:-:S03]  /*36e10*/  IMAD.WIDE R12, R15, 0x4, R2 ;  /* 0x000000040f0c7825 */ /* 0x008fc600078e0202 */
[----:B------:R1:W-:Y:S01]  /*36e20*/  @P4 STG.E desc[UR16][R10.64], R66 ;  /* 0x000000420a004986 */ /* 0x0003e2000c101910 */
[----:B------:R-:W-:-:S03]  /*36e30*/  IMAD.WIDE R134, R17, 0x4, R134 ;  /* 0x0000000411867825 */ /* 0x000fc600078e0286 */
[----:B------:R1:W-:Y:S01]  /*36e40*/  @P5 STG.E desc[UR16][R12.64], R130 ;  /* 0x000000820c005986 */ /* 0x0003e2000c101910 */
[----:B------:R-:W-:-:S03]  /*36e50*/  IMAD.WIDE R2, R17, 0x4, R2 ;  /* 0x0000000411027825 */ /* 0x000fc600078e0202 */
[----:B------:R1:W-:Y:S04]  /*36e60*/  @P2 STG.E desc[UR16][R134.64], R67 ;  /* 0x0000004386002986 */ /* 0x0003e8000c101910 */
[----:B------:R1:W-:Y:S01]  /*36e70*/  @P3 STG.E desc[UR16][R2.64], R131 ;  /* 0x0000008302003986 */ /* 0x0003e2000c101910 */
[----:B------:R-:W-:Y:S06]  /*36e80*/  BAR.SYNC.DEFER_BLOCKING 0x0 ;  /* 0x0000000000007b1d */ /* 0x000fec0000010000 */
[----:B------:R-:W-:Y:S05]  /*36e90*/  BRA.U UP0, `(.L_x_15) ;  /* 0x0000000100a07547 */ /* 0x000fea000b800000 */
[----:B------:R-:W2:Y:S01]  /*36ea0*/  S2UR UR5, SR_CgaCtaId ;  /* 0x00000000000579c3 */ /* 0x000ea20000008800 */
[----:B------:R-:W-:Y:S01]  /*36eb0*/  NOP ;  /* 0x0000000000007918 */ /* 0x000fe20000000000 */
[----:B------:R-:W-:Y:S01]  /*36ec0*/  UMOV UR4, 0x50 ;  /* 0x0000005000047882 */ /* 0x000fe20000000000 */
[----:B------:R-:W-:Y:S01]  /*36ed0*/  IMAD.U32 R0, RZ, RZ, UR10 ;  /* 0x0000000aff007e24 */ /* 0x000fe2000f8e00ff */
[----:B-1----:R-:W-:Y:S01]  /*36ee0*/  MOV R3, 0xffff ;  /* 0x0000ffff00037802 */ /* 0x002fe20000000f00 */
[----:B------:R-:W-:-:S03]  /*36ef0*/  IMAD.MOV.U32 R7, RZ, RZ, 0x1 ;  /* 0x00000001ff077424 */ /* 0x000fc600078e00ff */
[----:B------:R-:W-:-:S04]  /*36f00*/  LOP3.LUT R0, R0, 0xffff, RZ, 0xc0, !PT ;  /* 0x0000ffff00007812 */ /* 0x000fc800078ec0ff */
[----:B------:R-:W-:-:S05]  /*36f10*/  SHF.R.U32.HI R0, RZ, 0x5, R0 ;  /* 0x00000005ff007819 */ /* 0x000fca0000011600 */
[----:B------:R-:W-:Y:S01]  /*36f20*/  VIADD R2, R0, 0x10 ;  /* 0x0000001000027836 */ /* 0x000fe20000000000 */
[----:B------:R-:W-:Y:S01]  /*36f30*/  SHF.L.U32 R0, R3, R0, RZ ;  /* 0x0000000003007219 */ /* 0x000fe200000006ff */
[----:B--2---:R-:W-:-:S03]  /*36f40*/  ULEA UR6, UR5, UR4, 0x18 ;  /* 0x0000000405067291 */ /* 0x004fc6000f8ec0ff */
[----:B------:R-:W-:-:S04]  /*36f50*/  SHF.L.U32 R3, R7, R2, RZ ;  /* 0x0000000207037219 */ /* 0x000fc800000006ff */
[----:B------:R-:W-:Y:S02]  /*36f60*/  LOP3.LUT R0, R3, R0, RZ, 0xfc, !PT ;  /* 0x0000000003007212 */ /* 0x000fe400078efcff */
[----:B------:R-:W1:Y:S02]  /*36f70*/  LDS R5, [UR6] ;  /* 0x00000006ff057984 */ /* 0x000e640008000800 */
[C---:B------:R-:W-:Y:S02]  /*36f80*/  LOP3.LUT R2, R0.reuse, 0xffff, RZ, 0xc0, !PT ;  /* 0x0000ffff00027812 */ /* 0x040fe400078ec0ff */
[----:B-1----:R-:W-:-:S04]  /*36f90*/  LOP3.LUT R3, R0, 0xffff, R5, 0x80, !PT ;  /* 0x0000ffff00037812 */ /* 0x002fc800078e8005 */
[----:B------:R-:W-:-:S13]  /*36fa0*/  ISETP.NE.AND P0, PT, R3, R2, PT ;  /* 0x000000020300720c */ /* 0x000fda0003f05270 */
[----:B------:R-:W-:Y:S05]  /*36fb0*/  @P0 BRA `(.L_x_16) ;  /* 0x0000000000500947 */ /* 0x000fea0003800000 */
[----:B------:R-:W-:Y:S02]  /*36fc0*/  SHF.R.U32.HI R5, RZ, 0x10, R5 ;  /* 0x00000010ff057819 */ /* 0x000fe40000011605 */
[----:B------:R-:W-:-:S04]  /*36fd0*/  SHF.R.U32.HI R2, RZ, 0x10, R0 ;  /* 0x00000010ff027819 */ /* 0x000fc80000011600 */
[----:B------:R-:W-:-:S04]  /*36fe0*/  LOP3.LUT R5, R5, R2, RZ, 0xc0, !PT ;  /* 0x0000000205057212 */ /* 0x000fc800078ec0ff */
[----:B------:R-:W-:-:S13]  /*36ff0*/  ISETP.NE.AND P0, PT, R5, R2, PT ;  /* 0x000000020500720c */ /* 0x000fda0003f05270 */
[----:B------:R-:W-:Y:S05]  /*37000*/  @P0 BRA `(.L_x_17) ;  /* 0x0000000000300947 */ /* 0x000fea0003800000 */
[----:B------:R-:W-:Y:S01]  /*37010*/  R2UR UR4, R0 ;  /* 0x00000000000472ca */ /* 0x000fe200000e0000 */
[----:B------:R-:W-:Y:S01]  /*37020*/  VOTEU.ANY UR5, UPT, PT ;  /* 0x0000000000057886 */ /* 0x000fe200038e0100 */
[----:B------:R-:W1:Y:S01]  /*37030*/  S2R R0, SR_LANEID ;  /* 0x0000000000007919 */ /* 0x000e620000000000 */
[----:B------:R-:W-:-:S10]  /*37040*/  UFLO.U32 UR5, UR5 ;  /* 0x00000005000572bd */ /* 0x000fd400080e0000 */
[----:B------:R-:W-:-:S06]  /*37050*/  ULOP3.LUT UR4, URZ, UR4, URZ, 0x33, !UPT ;  /* 0x00000004ff047292 */ /* 0x000fcc000f8e33ff */
[----:B------:R-:W-:-:S04]  /*37060*/  MOV R2, UR4 ;  /* 0x0000000400027c02 */ /* 0x000fc80008000f00 */
[----:B------:R-:W2:Y:S02]  /*37070*/  REDUX UR7, R2 ;  /* 0x00000000020773c4 */ /* 0x000ea40000000000 */
[----:B------:R3:W-:Y:S01]  /*37080*/  UTCATOMSWS.AND URZ, UR4 ;  /* 0x0000000400ff79e3 */ /* 0x0007e20008000000 */
[----:B-1----:R-:W-:Y:S01]  /*37090*/  ISETP.EQ.U32.AND P0, PT, R0, UR5, PT ;  /* 0x0000000500007c0c */ /* 0x002fe2000bf02070 */
[----:B--2---:R-:W-:-:S12]  /*370a0*/  IMAD.U32 R0, RZ, RZ, UR7 ;  /* 0x00000007ff007e24 */ /* 0x004fd8000f8e00ff */
[----:B------:R3:W-:Y:S01]  /*370b0*/  @P0 ATOMS.AND RZ, [UR6], R0 ;  /* 0x00000000ffff098c */ /* 0x0007e2000a800006 */
[----:B------:R-:W-:Y:S05]  /*370c0*/  BRA `(.L_x_15) ;  /* 0x0000000000147947 */ /* 0x000fea0003800000 */
.L_x_17:
[----:B------:R-:W-:-:S07]  /*370d0*/  MOV R2, 0x370f0 ;  /* 0x000370f000027802 */ /* 0x000fce0000000f00 */
[----:B------:R-:W-:Y:S05]  /*370e0*/  CALL.REL.NOINC `($__internal_0_$__cuda_sm10x_tcgen05_guardrail_trap_col_being_dealloced_not_returned_by_alloc) ;  /* 0x00000000002c7944 */ /* 0x000fea0003c00000 */
[----:B------:R-:W-:Y:S05]  /*370f0*/  BRA `(.L_x_15) ;  /* 0x0000000000087947 */ /* 0x000fea0003800000 */
.L_x_16:
[----:B------:R-:W-:-:S07]  /*37100*/  MOV R2, 0x37120 ;  /* 0x0003712000027802 */ /* 0x000fce0000000f00 */
[----:B------:R-:W-:Y:S05]  /*37110*/  CALL.REL.NOINC `($__internal_2_$__cuda_sm10x_tcgen05_guardrail_trap_unallocated_columns_being_dealloced) ;  /* 0x0000000000387944 */ /* 0x000fea0003c00000 */
.L_x_15:
[----:B------:R-:W-:Y:S01]  /*37120*/  NOP ;  /* 0x0000000000007918 */ /* 0x000fe20000000000 */
[----:B---3--:R-:W-:Y:S05]  /*37130*/  EXIT ;  /* 0x000000000000794d */ /* 0x008fea0003800000 */
.L_x_10:
[----:B------:R-:W2:Y:S02]  /*37140*/  SYNCS.PHASECHK.TRANS64.TRYWAIT P2, [UR8], R4 ;  /* 0x00000004ff0075a7 */ /* 0x000ea40008041108 */
[----:B--2---:R-:W-:Y:S05]  /*37150*/  @!P2 BRA `(.L_x_10) ;  /* 0xfffffffc00f8a947 */ /* 0x004fea000383ffff */
[----:B------:R-:W-:Y:S05]  /*37160*/  BRA `(.L_x_18) ;  /* 0xfffffee400807947 */ /* 0x000fea000383ffff */
.L_x_14:
[----:B------:R-:W5:Y:S02]  /*37170*/  SYNCS.PHASECHK.TRANS64.TRYWAIT P0, [UR8], R0 ;  /* 0x00000000ff0075a7 */ /* 0x000f640008001108 */
[----:B-----5:R-:W-:Y:S05]  /*37180*/  @!P0 BRA `(.L_x_14) ;  /* 0xfffffffc00f88947 */ /* 0x020fea000383ffff */
[----:B------:R-:W-:Y:S05]  /*37190*/  BRA `(.L_x_13) ;  /* 0xffffffd400fc7947 */ /* 0x000fea000383ffff */
        .weak           $__internal_0_$__cuda_sm10x_tcgen05_guardrail_trap_col_being_dealloced_not_returned_by_alloc
        .type           $__internal_0_$__cuda_sm10x_tcgen05_guardrail_trap_col_being_dealloced_not_returned_by_alloc,@function
        .size           $__internal_0_$__cuda_sm10x_tcgen05_guardrail_trap_col_being_dealloced_not_returned_by_alloc,($__internal_1_$__cuda_sm10x_tcgen05_guardrail_trap_phase_invalid_during_alloc - $__internal_0_$__cuda_sm10x_tcgen05_guardrail_trap_col_being_dealloced_not_returned_by_alloc)
$__internal_0_$__cuda_sm10x_tcgen05_guardrail_trap_col_being_dealloced_not_returned_by_alloc:
[----:B------:R-:W-:Y:S05]  /*371a0*/  BPT.TRAP 0x1 ;  /* 0x000000040000795c */ /* 0x000fea0000300000 */
[----:B------:R-:W-:-:S04]  /*371b0*/  IMAD.MOV.U32 R3, RZ, RZ, 0x0 ;  /* 0x00000000ff037424 */ /* 0x000fc800078e00ff */
[----:B------:R-:W-:Y:S05]  /*371c0*/  RET.REL.NODEC R2 `(matmul_kernel) ;  /* 0xfffffc8c028c7950 */ /* 0x000fea0003c3ffff */
        .weak           $__internal_1_$__cuda_sm10x_tcgen05_guardrail_trap_phase_invalid_during_alloc
        .type           $__internal_1_$__cuda_sm10x_tcgen05_guardrail_trap_phase_invalid_during_alloc,@function
        .size           $__internal_1_$__cuda_sm10x_tcgen05_guardrail_trap_phase_invalid_during_alloc,($__internal_2_$__cuda_sm10x_tcgen05_guardrail_trap_unallocated_columns_being_dealloced - $__internal_1_$__cuda_sm10x_tcgen05_guardrail_trap_phase_invalid_during_alloc)
$__internal_1_$__cuda_sm10x_tcgen05_guardrail_trap_phase_invalid_during_alloc:
[----:B------:R-:W-:Y:S05]  /*371d0*/  BPT.TRAP 0x1 ;  /* 0x000000040000795c */ /* 0x000fea0000300000 */
[----:B------:R-:W-:-:S04]  /*371e0*/  HFMA2 R3, -RZ, RZ, 0, 0 ;  /* 0x00000000ff037431 */ /* 0x000fc800000001ff */
[----:B------:R-:W-:Y:S05]  /*371f0*/  RET.REL.NODEC R2 `(matmul_kernel) ;  /* 0xfffffc8c02807950 */ /* 0x000fea0003c3ffff */
        .weak           $__internal_2_$__cuda_sm10x_tcgen05_guardrail_trap_unallocated_columns_being_dealloced
        .type           $__internal_2_$__cuda_sm10x_tcgen05_guardrail_trap_unallocated_columns_being_dealloced,@function
        .size           $__internal_2_$__cuda_sm10x_tcgen05_guardrail_trap_unallocated_columns_being_dealloced,(.L_x_22 - $__internal_2_$__cuda_sm10x_tcgen05_guardrail_trap_unallocated_columns_being_dealloced)
$__internal_2_$__cuda_sm10x_tcgen05_guardrail_trap_unallocated_columns_being_dealloced:
[----:B------:R-:W-:Y:S05]  /*37200*/  BPT.TRAP 0x1 ;  /* 0x000000040000795c */ /* 0x000fea0000300000 */
[----:B------:R-:W-:-:S04]  /*37210*/  IMAD.MOV.U32 R3, RZ, RZ, 0x0 ;  /* 0x00000000ff037424 */ /* 0x000fc800078e00ff */
[----:B------:R-:W-:Y:S05]  /*37220*/  RET.REL.NODEC R2 `(matmul_kernel) ;  /* 0xfffffc8c02747950 */ /* 0x000fea0003c3ffff */
.L_x_19:
[----:B------:R-:W-:-:S00]  /*37230*/  BRA `(.L_x_19) ;  /* 0xfffffffc00fc7947 */ /* 0x000fc0000383ffff */
[----:B------:R-:W-:-:S00]  /*37240*/  NOP ;  /* 0x0000000000007918 */ /* 0x000fc00000000000 */
        /* <DEDUP_REMOVED lines=11> */
.L_x_22:


//--------------------- .nv.shared.matmul_kernel  --------------------------
	.section	.nv.shared.matmul_kernel,"aw",@nobits
	.sectionflags	@""
	.align	16
	.zero		1024


//--------------------- .nv.shared.reserved.0     --------------------------
	.section	.nv.shared.reserved.0,"aw",@nobits
	.align	8
	.weak		__nv_reservedSMEM_offset_0_alias
	.size		__nv_reservedSMEM_offset_0_alias, 0, 64
	.other		__nv_reservedSMEM_offset_0_alias,@"STO_CUDA_RESERVED_SHARED STV_DEFAULT"
__nv_reservedSMEM_offset_0_alias:
	.zero		0
.nv.shared.reserved.0:
	.zero		64
	.weak		__nv_reservedSMEM_allocation_phase
	.type		__nv_reservedSMEM_allocation_phase,@object
	.size		__nv_reservedSMEM_allocation_phase,(.L_0 - __nv_reservedSMEM_allocation_phase)
__nv_reservedSMEM_allocation_phase:
	.zero		1
.L_0:
	.zero		7
	.weak		__nv_reservedSMEM_devtool_atexit_pc
	.type		__nv_reservedSMEM_devtool_atexit_pc,@object
	.size		__nv_reservedSMEM_devtool_atexit_pc,(__nv_reservedSMEM_allocation_mask - __nv_reservedSMEM_devtool_atexit_pc)
__nv_reservedSMEM_devtool_atexit_pc:
	.zero		8
	.weak		__nv_reservedSMEM_allocation_mask
	.type		__nv_reservedSMEM_allocation_mask,@object
	.size		__nv_reservedSMEM_allocation_mask,(.L_2 - __nv_reservedSMEM_allocation_mask)
__nv_reservedSMEM_allocation_mask:
	.zero		4
.L_2:


//--------------------- .nv.constant0.matmul_kernel --------------------------
	.section	.nv.constant0.matmul_kernel,"a",@progbits
	.sectionflags	@""
	.align	4
.nv.constant0.matmul_kernel:
	.zero		976


//--------------------- SYMBOLS --------------------------

	.type		.nv.reservedSmem.offset0,@object
	.size		.nv.reservedSmem.offset0,0x4
	.type		.nv.reservedSmem.cap,@object
	.size		.nv.reservedSmem.cap,0x4
